	.target	sm_90a

	.elftype	@"ET_EXEC"


//--------------------- .note.nv.tkinfo           --------------------------
	.section	.note.nv.tkinfo,"",@"SHT_NOTE"
	.sectionflags	@"SHF_NOTE_NV_TKINFO"
	.tkinfo
        /*0018*/ 	.word	0x00000002
        /*0030*/ 	.string	""
        /*0030*/ 	.string	"ptxas"
        /*0030*/ 	.string	"Cuda compilation tools, release 13.0, V13.0.88"
        /*0030*/ 	.string	"Build cuda_13.0.r13.0/compiler.36424714_0"
        /*0030*/ 	.string	"-v  -suppress-debug-info  -lineinfo  -arch sm_90a "



//--------------------- .note.nv.cuinfo           --------------------------
	.section	.note.nv.cuinfo,"",@"SHT_NOTE"
	.sectionflags	@"SHF_NOTE_NV_CUINFO"
        /*0018*/ 	.short	0x0002
        /*001a*/ 	.short	0x005a
        /*001c*/ 	.short	0x0082
	.zero		2


//--------------------- .nv.info                  --------------------------
	.section	.nv.info,"",@"SHT_CUDA_INFO"
	.align	4


	//----- nvinfo : EIATTR_REGCOUNT
	.align		4
        /*0000*/ 	.byte	0x04, 0x2f
        /*0002*/ 	.short	(.L_1 - .L_0)
	.align		4
.L_0:
        /*0004*/ 	.word	index@(matmul_kernel)
        /*0008*/ 	.word	0x00000020


	//----- nvinfo : EIATTR_FRAME_SIZE
	.align		4
.L_1:
        /*000c*/ 	.byte	0x04, 0x11
        /*000e*/ 	.short	(.L_3 - .L_2)
	.align		4
.L_2:
        /*0010*/ 	.word	index@(matmul_kernel)
        /*0014*/ 	.word	0x000015e0


	//----- nvinfo : EIATTR_MIN_STACK_SIZE
	.align		4
.L_3:
        /*0018*/ 	.byte	0x04, 0x12
        /*001a*/ 	.short	(.L_5 - .L_4)
	.align		4
.L_4:
        /*001c*/ 	.word	index@(matmul_kernel)
        /*0020*/ 	.word	0x000015e0
.L_5:


//--------------------- .nv.compat                --------------------------
	.section	.nv.compat,"",@"SHT_CUDA_COMPAT_INFO"
	.align	4
        /*0000*/ 	.byte	0x02, 0x09, 0x01, 0x00, 0x02, 0x02, 0x02, 0x00, 0x02, 0x05, 0x05, 0x00, 0x03, 0x07, 0x01, 0x01
        /*0010*/ 	.byte	0x02, 0x03, 0x00, 0x00, 0x02, 0x06, 0x01, 0x00, 0x04, 0x0b, 0x08, 0x00, 0x00, 0x00, 0x00, 0x00
        /*0020*/ 	.byte	0x00, 0x00, 0x00, 0x00


//--------------------- .nv.info.matmul_kernel    --------------------------
	.section	.nv.info.matmul_kernel,"",@"SHT_CUDA_INFO"
	.sectionflags	@""
	.align	4


	//----- nvinfo : EIATTR_CUDA_API_VERSION
	.align		4
        /*0000*/ 	.byte	0x04, 0x37
        /*0002*/ 	.short	(.L_7 - .L_6)
.L_6:
        /*0004*/ 	.word	0x00000082


	//----- nvinfo : EIATTR_KPARAM_INFO
	.align		4
.L_7:
        /*0008*/ 	.byte	0x04, 0x17
        /*000a*/ 	.short	(.L_9 - .L_8)
.L_8:
        /*000c*/ 	.word	0x00000000
        /*0010*/ 	.short	0x000d
        /*0012*/ 	.short	0x0048
        /*0014*/ 	.byte	0x00, 0xf4, 0x21, 0x00


	//----- nvinfo : EIATTR_KPARAM_INFO
	.align		4
.L_9:
        /*0018*/ 	.byte	0x04, 0x17
        /*001a*/ 	.short	(.L_11 - .L_10)
.L_10:
        /*001c*/ 	.word	0x00000000
        /*0020*/ 	.short	0x000c
        /*0022*/ 	.short	0x0040
        /*0024*/ 	.byte	0x00, 0xf4, 0x21, 0x00


	//----- nvinfo : EIATTR_KPARAM_INFO
	.align		4
.L_11:
        /*0028*/ 	.byte	0x04, 0x17
        /*002a*/ 	.short	(.L_13 - .L_12)
.L_12:
        /*002c*/ 	.word	0x00000000
        /*0030*/ 	.short	0x000b
        /*0032*/ 	.short	0x0038
        /*0034*/ 	.byte	0x00, 0xf0, 0x11, 0x00


	//----- nvinfo : EIATTR_KPARAM_INFO
	.align		4
.L_13:
        /*0038*/ 	.byte	0x04, 0x17
        /*003a*/ 	.short	(.L_15 - .L_14)
.L_14:
        /*003c*/ 	.word	0x00000000
        /*0040*/ 	.short	0x000a
        /*0042*/ 	.short	0x0034
        /*0044*/ 	.byte	0x00, 0xf0, 0x11, 0x00


	//----- nvinfo : EIATTR_KPARAM_INFO
	.align		4
.L_15:
        /*0048*/ 	.byte	0x04, 0x17
        /*004a*/ 	.short	(.L_17 - .L_16)
.L_16:
        /*004c*/ 	.word	0x00000000
        /*0050*/ 	.short	0x0009
        /*0052*/ 	.short	0x0030
        /*0054*/ 	.byte	0x00, 0xf0, 0x11, 0x00


	//----- nvinfo : EIATTR_KPARAM_INFO
	.align		4
.L_17:
        /*0058*/ 	.byte	0x04, 0x17
        /*005a*/ 	.short	(.L_19 - .L_18)
.L_18:
        /*005c*/ 	.word	0x00000000
        /*0060*/ 	.short	0x0008
        /*0062*/ 	.short	0x002c
        /*0064*/ 	.byte	0x00, 0xf0, 0x11, 0x00


	//----- nvinfo : EIATTR_KPARAM_INFO
	.align		4
.L_19:
        /*0068*/ 	.byte	0x04, 0x17
        /*006a*/ 	.short	(.L_21 - .L_20)
.L_20:
        /*006c*/ 	.word	0x00000000
        /*0070*/ 	.short	0x0007
        /*0072*/ 	.short	0x0028
        /*0074*/ 	.byte	0x00, 0xf0, 0x11, 0x00


	//----- nvinfo : EIATTR_KPARAM_INFO
	.align		4
.L_21:
        /*0078*/ 	.byte	0x04, 0x17
        /*007a*/ 	.short	(.L_23 - .L_22)
.L_22:
        /*007c*/ 	.word	0x00000000
        /*0080*/ 	.short	0x0006
        /*0082*/ 	.short	0x0024
        /*0084*/ 	.byte	0x00, 0xf0, 0x11, 0x00


	//----- nvinfo : EIATTR_KPARAM_INFO
	.align		4
.L_23:
        /*0088*/ 	.byte	0x04, 0x17
        /*008a*/ 	.short	(.L_25 - .L_24)
.L_24:
        /*008c*/ 	.word	0x00000000
        /*0090*/ 	.short	0x0005
        /*0092*/ 	.short	0x0020
        /*0094*/ 	.byte	0x00, 0xf0, 0x11, 0x00


	//----- nvinfo : EIATTR_KPARAM_INFO
	.align		4
.L_25:
        /*0098*/ 	.byte	0x04, 0x17
        /*009a*/ 	.short	(.L_27 - .L_26)
.L_26:
        /*009c*/ 	.word	0x00000000
        /*00a0*/ 	.short	0x0004
        /*00a2*/ 	.short	0x001c
        /*00a4*/ 	.byte	0x00, 0xf0, 0x11, 0x00


	//----- nvinfo : EIATTR_KPARAM_INFO
	.align		4
.L_27:
        /*00a8*/ 	.byte	0x04, 0x17
        /*00aa*/ 	.short	(.L_29 - .L_28)
.L_28:
        /*00ac*/ 	.word	0x00000000
        /*00b0*/ 	.short	0x0003
        /*00b2*/ 	.short	0x0018
        /*00b4*/ 	.byte	0x00, 0xf0, 0x11, 0x00


	//----- nvinfo : EIATTR_KPARAM_INFO
	.align		4
.L_29:
        /*00b8*/ 	.byte	0x04, 0x17
        /*00ba*/ 	.short	(.L_31 - .L_30)
.L_30:
        /*00bc*/ 	.word	0x00000000
        /*00c0*/ 	.short	0x0002
        /*00c2*/ 	.short	0x0010
        /*00c4*/ 	.byte	0x00, 0xf4, 0x21, 0x00


	//----- nvinfo : EIATTR_KPARAM_INFO
	.align		4
.L_31:
        /*00c8*/ 	.byte	0x04, 0x17
        /*00ca*/ 	.short	(.L_33 - .L_32)
.L_32:
        /*00cc*/ 	.word	0x00000000
        /*00d0*/ 	.short	0x0001
        /*00d2*/ 	.short	0x0008
        /*00d4*/ 	.byte	0x00, 0xf4, 0x21, 0x00


	//----- nvinfo : EIATTR_KPARAM_INFO
	.align		4
.L_33:
        /*00d8*/ 	.byte	0x04, 0x17
        /*00da*/ 	.short	(.L_35 - .L_34)
.L_34:
        /*00dc*/ 	.word	0x00000000
        /*00e0*/ 	.short	0x0000
        /*00e2*/ 	.short	0x0000
        /*00e4*/ 	.byte	0x00, 0xf4, 0x21, 0x00


	//----- nvinfo : EIATTR_SPARSE_MMA_MASK
	.align		4
.L_35:
        /*00e8*/ 	.byte	0x03, 0x50
        /*00ea*/ 	.short	0x0000


	//----- nvinfo : EIATTR_MAXREG_COUNT
	.align		4
        /*00ec*/ 	.byte	0x03, 0x1b
        /*00ee*/ 	.short	0x00ff


	//----- nvinfo : EIATTR_NUM_BARRIERS
	.align		4
        /*00f0*/ 	.byte	0x02, 0x4c
        /*00f2*/ 	.byte	0x01
	.zero		1


	//----- nvinfo : EIATTR_ANNOTATIONS
	.align		4
        /*00f4*/ 	.byte	0x04, 0x55
        /*00f6*/ 	.short	(.L_37 - .L_36)


	//   ....[0]....
.L_36:
        /*00f8*/ 	.word	0x00000001
        /*00fc*/ 	.byte	0xf0, 0x04, 0x00, 0x00, 0x01, 0x00, 0x00, 0x00, 0x70, 0x05, 0x00, 0x00, 0x01, 0x00, 0x00, 0x00
        /* <DEDUP_REMOVED lines=2309> */
        /*915c*/ 	.byte	0xe0, 0x3c, 0x02, 0x00


	//----- nvinfo : EIATTR_MERCURY_ISA_VERSION
	.align		4
.L_37:
        /*9160*/ 	.byte	0x03, 0x5f
        /*9162*/ 	.short	0x0101


	//----- nvinfo : EIATTR_EXIT_INSTR_OFFSETS
	.align		4
        /*9164*/ 	.byte	0x04, 0x1c
        /*9166*/ 	.short	(.L_39 - .L_38)


	//   ....[0]....
.L_38:
        /*9168*/ 	.word	0x00024000


	//   ....[1]....
        /*916c*/ 	.word	0x00024020


	//----- nvinfo : EIATTR_REQNTID
	.align		4
.L_39:
        /*9170*/ 	.byte	0x04, 0x10
        /*9172*/ 	.short	(.L_41 - .L_40)
.L_40:
        /*9174*/ 	.word	0x00000040
        /*9178*/ 	.word	0x00000001
        /*917c*/ 	.word	0x00000001


	//----- nvinfo : EIATTR_CBANK_PARAM_SIZE
	.align		4
.L_41:
        /*9180*/ 	.byte	0x03, 0x19
        /*9182*/ 	.short	0x0050


	//----- nvinfo : EIATTR_PARAM_CBANK
	.align		4
        /*9184*/ 	.byte	0x04, 0x0a
        /*9186*/ 	.short	(.L_43 - .L_42)
	.align		4
.L_42:
        /*9188*/ 	.word	index@(.nv.constant0.matmul_kernel)
        /*918c*/ 	.short	0x0210
        /*918e*/ 	.short	0x0050


	//----- nvinfo : EIATTR_SW_WAR
	.align		4
.L_43:
        /*9190*/ 	.byte	0x04, 0x36
        /*9192*/ 	.short	(.L_45 - .L_44)
.L_44:
        /*9194*/ 	.word	0x00000008
.L_45:


//--------------------- .nv.callgraph             --------------------------
	.section	.nv.callgraph,"",@"SHT_CUDA_CALLGRAPH"
	.align	4
	.sectionentsize	8
	.align		4
        /*0000*/ 	.word	0x00000000
	.align		4
        /*0004*/ 	.word	0xffffffff
	.align		4
        /*0008*/ 	.word	0x00000000
	.align		4
        /*000c*/ 	.word	0xfffffffe
	.align		4
        /*0010*/ 	.word	0x00000000
	.align		4
        /*0014*/ 	.word	0xfffffffd
	.align		4
        /*0018*/ 	.word	0x00000000
	.align		4
        /*001c*/ 	.word	0xfffffffc


//--------------------- .text.matmul_kernel       --------------------------
	.section	.text.matmul_kernel,"ax",@progbits
	.align	128
        .global         matmul_kernel
        .type           matmul_kernel,@function
        .size           matmul_kernel,(.L_x_4 - matmul_kernel)
        .other          matmul_kernel,@"STO_CUDA_ENTRY STV_DEFAULT"
matmul_kernel:
.text.matmul_kernel:
[----:B------:R-:W0:Y:S08]  /*0000*/  LDC R1, c[0x0][0x28] ;  /* 0x00000a00ff017b82 */ /* 0x000e300000000800 */
[----:B------:R-:W1:Y:S01]  /*0010*/  LDC.64 R4, c[0x0][0x228] ;  /* 0x00008a00ff047b82 */ /* 0x000e620000000a00 */
[----:B------:R-:W2:Y:S01]  /*0020*/  S2R R20, SR_TID.X ;  /* 0x0000000000147919 */ /* 0x000ea20000002100 */
[----:B0-----:R-:W-:Y:S01]  /*0030*/  VIADD R1, R1, 0xffffea20 ;  /* 0xffffea2001017836 */ /* 0x001fe20000000000 */
[----:B------:R-:W-:Y:S01]  /*0040*/  UMOV UR5, 0x400 ;  /* 0x0000040000057882 */ /* 0x000fe20000000000 */
[----:B------:R-:W-:-:S04]  /*0050*/  ULDC.64 UR32, c[0x0][0x208] ;  /* 0x0000820000207ab9 */ /* 0x000fc80000000a00 */
[----:B------:R-:W0:Y:S01]  /*0060*/  S2UR UR4, SR_CgaCtaId ;  /* 0x00000000000479c3 */ /* 0x000e220000008800 */
[----:B-1----:R-:W-:-:S05]  /*0070*/  VIADD R0, R5, 0xf ;  /* 0x0000000f05007836 */ /* 0x002fca0000000000 */
[----:B------:R-:W-:Y:S01]  /*0080*/  SHF.R.S32.HI R3, RZ, 0x1f, R0 ;  /* 0x0000001fff037819 */ /* 0x000fe20000011400 */
[----:B0-----:R-:W-:-:S03]  /*0090*/  ULEA UR5, UR4, UR5, 0x18 ;  /* 0x0000000504057291 */ /* 0x001fc6000f8ec03f */
[----:B------:R-:W-:Y:S02]  /*00a0*/  LEA.HI R3, R3, R0, RZ, 0x4 ;  /* 0x0000000003037211 */ /* 0x000fe400078f20ff */
[----:B--2---:R-:W-:Y:S02]  /*00b0*/  LOP3.LUT R22, R20, 0x3f, RZ, 0xc0, !PT ;  /* 0x0000003f14167812 */ /* 0x004fe400078ec0ff */
[----:B------:R-:W-:Y:S02]  /*00c0*/  SHF.R.S32.HI R0, RZ, 0x4, R3 ;  /* 0x00000004ff007819 */ /* 0x000fe40000011403 */
[----:B------:R-:W0:Y:S03]  /*00d0*/  S2R R3, SR_CTAID.X ;  /* 0x0000000000037919 */ /* 0x000e260000002500 */
[----:B------:R-:W-:-:S05]  /*00e0*/  IMAD.SHL.U32 R0, R0, 0x8, RZ ;  /* 0x0000000800007824 */ /* 0x000fca00078e00ff */
[-C--:B------:R-:W-:Y:S02]  /*00f0*/  IABS R9, R0.reuse ;  /* 0x0000000000097213 */ /* 0x080fe40000000000 */
[----:B------:R-:W-:Y:S02]  /*0100*/  IABS R12, R0 ;  /* 0x00000000000c7213 */ /* 0x000fe40000000000 */
[----:B------:R-:W1:Y:S08]  /*0110*/  I2F.RP R2, R9 ;  /* 0x0000000900027306 */ /* 0x000e700000209400 */
[----:B-1----:R-:W1:Y:S01]  /*0120*/  MUFU.RCP R2, R2 ;  /* 0x0000000200027308 */ /* 0x002e620000001000 */
[----:B0-----:R-:W-:Y:S01]  /*0130*/  IABS R10, R3 ;  /* 0x00000003000a7213 */ /* 0x001fe20000000000 */
[----:B-1----:R-:W-:-:S02]  /*0140*/  VIADD R6, R2, 0xffffffe ;  /* 0x0ffffffe02067836 */ /* 0x002fc40000000000 */
[----:B------:R-:W-:-:S04]  /*0150*/  IMAD.MOV R2, RZ, RZ, -R12 ;  /* 0x000000ffff027224 */ /* 0x000fc800078e0a0c */
[----:B------:R0:W1:Y:S02]  /*0160*/  F2I.FTZ.U32.TRUNC.NTZ R7, R6 ;  /* 0x0000000600077305 */ /* 0x000064000021f000 */
[----:B0-----:R-:W-:Y:S02]  /*0170*/  IMAD.MOV.U32 R6, RZ, RZ, RZ ;  /* 0x000000ffff067224 */ /* 0x001fe400078e00ff */
[----:B-1----:R-:W-:-:S04]  /*0180*/  IMAD.MOV R8, RZ, RZ, -R7 ;  /* 0x000000ffff087224 */ /* 0x002fc800078e0a07 */
[----:B------:R-:W-:Y:S02]  /*0190*/  IMAD R11, R8, R9, RZ ;  /* 0x00000009080b7224 */ /* 0x000fe400078e02ff */
[----:B------:R-:W-:Y:S02]  /*01a0*/  IMAD.MOV.U32 R8, RZ, RZ, R10 ;  /* 0x000000ffff087224 */ /* 0x000fe400078e000a */
[----:B------:R-:W-:-:S06]  /*01b0*/  IMAD.HI.U32 R7, R7, R11, R6 ;  /* 0x0000000b07077227 */ /* 0x000fcc00078e0006 */
[----:B------:R-:W-:-:S04]  /*01c0*/  IMAD.HI.U32 R7, R7, R8, RZ ;  /* 0x0000000807077227 */ /* 0x000fc800078e00ff */
[----:B------:R-:W-:-:S05]  /*01d0*/  IMAD R2, R7, R2, R8 ;  /* 0x0000000207027224 */ /* 0x000fca00078e0208 */
[----:B------:R-:W-:-:S13]  /*01e0*/  ISETP.GT.U32.AND P1, PT, R9, R2, PT ;  /* 0x000000020900720c */ /* 0x000fda0003f24070 */
[----:B------:R-:W-:Y:S02]  /*01f0*/  @!P1 IMAD.IADD R2, R2, 0x1, -R9 ;  /* 0x0000000102029824 */ /* 0x000fe400078e0a09 */
[----:B------:R-:W-:Y:S01]  /*0200*/  @!P1 VIADD R7, R7, 0x1 ;  /* 0x0000000107079836 */ /* 0x000fe20000000000 */
[----:B------:R-:W-:Y:S02]  /*0210*/  ISETP.NE.AND P1, PT, R0, RZ, PT ;  /* 0x000000ff0000720c */ /* 0x000fe40003f25270 */
[----:B------:R-:W-:Y:S02]  /*0220*/  ISETP.GE.U32.AND P0, PT, R2, R9, PT ;  /* 0x000000090200720c */ /* 0x000fe40003f06070 */
[----:B------:R-:W-:-:S04]  /*0230*/  LOP3.LUT R2, R3, R0, RZ, 0x3c, !PT ;  /* 0x0000000003027212 */ /* 0x000fc800078e3cff */
[----:B------:R-:W-:Y:S01]  /*0240*/  ISETP.GE.AND P2, PT, R2, RZ, PT ;  /* 0x000000ff0200720c */ /* 0x000fe20003f46270 */
[----:B------:R-:W-:-:S06]  /*0250*/  VIADD R2, R4, 0xff ;  /* 0x000000ff04027836 */ /* 0x000fcc0000000000 */
[----:B------:R-:W-:-:S04]  /*0260*/  @P0 VIADD R7, R7, 0x1 ;  /* 0x0000000107070836 */ /* 0x000fc80000000000 */
[----:B------:R-:W-:Y:S01]  /*0270*/  IMAD.MOV.U32 R6, RZ, RZ, R7 ;  /* 0x000000ffff067224 */ /* 0x000fe200078e0007 */
[----:B------:R-:W-:-:S03]  /*0280*/  SHF.R.S32.HI R7, RZ, 0x1f, R2 ;  /* 0x0000001fff077819 */ /* 0x000fc60000011402 */
[----:B------:R-:W-:Y:S01]  /*0290*/  @!P2 IMAD.MOV R6, RZ, RZ, -R6 ;  /* 0x000000ffff06a224 */ /* 0x000fe200078e0a06 */
[----:B------:R-:W-:Y:S02]  /*02a0*/  @!P1 LOP3.LUT R6, RZ, R0, RZ, 0x33, !PT ;  /* 0x00000000ff069212 */ /* 0x000fe400078e33ff */
[----:B------:R-:W-:-:S03]  /*02b0*/  LEA.HI R7, R7, R2, RZ, 0x8 ;  /* 0x0000000207077211 */ /* 0x000fc600078f40ff */
[----:B------:R-:W-:Y:S02]  /*02c0*/  IMAD.SHL.U32 R2, R6, 0x8, RZ ;  /* 0x0000000806027824 */ /* 0x000fe400078e00ff */
[----:B------:R-:W-:-:S03]  /*02d0*/  IMAD.MOV R6, RZ, RZ, -R6 ;  /* 0x000000ffff067224 */ /* 0x000fc600078e0a06 */
[----:B------:R-:W-:Y:S01]  /*02e0*/  LEA.HI.SX32 R7, R7, -R2, 0x18 ;  /* 0x8000000207077211 */ /* 0x000fe200078fc2ff */
[----:B------:R-:W-:Y:S02]  /*02f0*/  IMAD R15, R0, R6, R3 ;  /* 0x00000006000f7224 */ /* 0x000fe400078e0203 */
[----:B------:R-:W-:Y:S01]  /*0300*/  IMAD.MOV.U32 R6, RZ, RZ, RZ ;  /* 0x000000ffff067224 */ /* 0x000fe200078e00ff */
[----:B------:R-:W-:Y:S02]  /*0310*/  VIMNMX R8, R7, 0x8, PT ;  /* 0x0000000807087848 */ /* 0x000fe40003fe0100 */
[----:B------:R-:W-:Y:S02]  /*0320*/  IABS R13, R15 ;  /* 0x0000000f000d7213 */ /* 0x000fe40000000000 */
[----:B------:R-:W-:-:S04]  /*0330*/  IABS R11, R8 ;  /* 0x00000008000b7213 */ /* 0x000fc80000000000 */
[----:B------:R-:W0:Y:S08]  /*0340*/  I2F.RP R9, R11 ;  /* 0x0000000b00097306 */ /* 0x000e300000209400 */
[----:B0-----:R-:W0:Y:S02]  /*0350*/  MUFU.RCP R9, R9 ;  /* 0x0000000900097308 */ /* 0x001e240000001000 */
[----:B0-----:R-:W-:-:S06]  /*0360*/  VIADD R7, R9, 0xffffffe ;  /* 0x0ffffffe09077836 */ /* 0x001fcc0000000000 */
[----:B------:R-:W0:Y:S02]  /*0370*/  F2I.FTZ.U32.TRUNC.NTZ R7, R7 ;  /* 0x0000000700077305 */ /* 0x000e24000021f000 */
[----:B0-----:R-:W-:-:S04]  /*0380*/  IMAD.MOV R10, RZ, RZ, -R7 ;  /* 0x000000ffff0a7224 */ /* 0x001fc800078e0a07 */
[----:B------:R-:W-:-:S04]  /*0390*/  IMAD.MOV.U32 R0, RZ, RZ, R10 ;  /* 0x000000ffff007224 */ /* 0x000fc800078e000a */
[----:B------:R-:W-:Y:S01]  /*03a0*/  IMAD R3, R0, R11, RZ ;  /* 0x0000000b00037224 */ /* 0x000fe200078e02ff */
[----:B------:R-:W-:-:S03]  /*03b0*/  IABS R0, R8 ;  /* 0x0000000800007213 */ /* 0x000fc60000000000 */
[----:B------:R-:W-:-:S04]  /*03c0*/  IMAD.HI.U32 R6, R7, R3, R6 ;  /* 0x0000000307067227 */ /* 0x000fc800078e0006 */
[----:B------:R-:W-:Y:S02]  /*03d0*/  IMAD.MOV R0, RZ, RZ, -R0 ;  /* 0x000000ffff007224 */ /* 0x000fe400078e0a00 */
        /* <DEDUP_REMOVED lines=8> */
[----:B------:R-:W-:Y:S02]  /*0460*/  ISETP.GE.AND P2, PT, R0, RZ, PT ;  /* 0x000000ff0000720c */ /* 0x000fe40003f46270 */
[----:B------:R-:W0:Y:S05]  /*0470*/  LDC R0, c[0x0][0x230] ;  /* 0x00008c00ff007b82 */ /* 0x000e2a0000000800 */
[----:B------:R-:W-:-:S06]  /*0480*/  @P0 VIADD R6, R6, 0x1 ;  /* 0x0000000106060836 */ /* 0x000fcc0000000000 */
[----:B------:R-:W-:Y:S01]  /*0490*/  @!P2 IMAD.MOV R6, RZ, RZ, -R6 ;  /* 0x000000ffff06a224 */ /* 0x000fe200078e0a06 */
[----:B------:R-:W-:-:S05]  /*04a0*/  @!P1 LOP3.LUT R6, RZ, R8, RZ, 0x33, !PT ;  /* 0x00000008ff069212 */ /* 0x000fca00078e33ff */
[----:B------:R-:W-:Y:S02]  /*04b0*/  IMAD.MOV R3, RZ, RZ, -R6 ;  /* 0x000000ffff037224 */ /* 0x000fe400078e0a06 */
[----:B------:R-:W-:Y:S02]  /*04c0*/  IMAD.SHL.U32 R21, R6, 0x10, RZ ;  /* 0x0000001006157824 */ /* 0x000fe400078e00ff */
[----:B------:R-:W-:Y:S02]  /*04d0*/  IMAD R3, R8, R3, R15 ;  /* 0x0000000308037224 */ /* 0x000fe400078e020f */
[----:B------:R-:W-:Y:S01]  /*04e0*/  VIADD R11, R21, 0x3 ;  /* 0x00000003150b7836 */ /* 0x000fe20000000000 */
[----:B------:R-:W-:Y:S01]  /*04f0*/  STL [R1+0xdb8], R21 ;  /* 0x000db81501007387 */ /* 0x000fe20000100800 */
[----:B------:R-:W-:Y:S02]  /*0500*/  IMAD.IADD R3, R2, 0x1, R3 ;  /* 0x0000000102037824 */ /* 0x000fe400078e0203 */
[----:B0-----:R-:W-:-:S02]  /*0510*/  VIADD R14, R0, 0x3f ;  /* 0x0000003f000e7836 */ /* 0x001fc40000000000 */
[----:B------:R-:W-:Y:S02]  /*0520*/  IMAD R23, R3, 0x100, R22 ;  /* 0x0000010003177824 */ /* 0x000fe400078e0216 */
[----:B------:R-:W-:Y:S01]  /*0530*/  VIADD R0, R21, 0x1 ;  /* 0x0000000115007836 */ /* 0x000fe20000000000 */
[----:B------:R-:W-:Y:S01]  /*0540*/  ISETP.GT.AND P0, PT, R14, 0x3f, PT ;  /* 0x0000003f0e00780c */ /* 0x000fe20003f04270 */
[C---:B------:R-:W-:Y:S02]  /*0550*/  VIADD R3, R23.reuse, 0x40 ;  /* 0x0000004017037836 */ /* 0x040fe40000000000 */
[C---:B------:R-:W-:Y:S01]  /*0560*/  VIADD R2, R23.reuse, 0x80 ;  /* 0x0000008017027836 */ /* 0x040fe20000000000 */
[----:B------:R0:W-:Y:S01]  /*0570*/  STL [R1], R0 ;  /* 0x0000000001007387 */ /* 0x0001e20000100800 */
[----:B------:R-:W-:Y:S02]  /*0580*/  VIADD R29, R23, 0xc0 ;  /* 0x000000c0171d7836 */ /* 0x000fe40000000000 */
[C---:B------:R-:W-:Y:S01]  /*0590*/  VIADD R14, R21.reuse, 0x2 ;  /* 0x00000002150e7836 */ /* 0x040fe20000000000 */
[----:B------:R1:W-:Y:S01]  /*05a0*/  STL [R1+0xdbc], R23 ;  /* 0x000dbc1701007387 */ /* 0x0003e20000100800 */
[----:B------:R-:W-:-:S02]  /*05b0*/  VIADD R15, R21, 0x4 ;  /* 0x00000004150f7836 */ /* 0x000fc40000000000 */
[C---:B------:R-:W-:Y:S01]  /*05c0*/  VIADD R16, R21.reuse, 0x5 ;  /* 0x0000000515107836 */ /* 0x040fe20000000000 */
[----:B------:R1:W-:Y:S01]  /*05d0*/  STL [R1+0xde0], R3 ;  /* 0x000de00301007387 */ /* 0x0003e20000100800 */
[C---:B------:R-:W-:Y:S02]  /*05e0*/  VIADD R8, R21.reuse, 0x6 ;  /* 0x0000000615087836 */ /* 0x040fe40000000000 */
[C---:B------:R-:W-:Y:S01]  /*05f0*/  VIADD R13, R21.reuse, 0x7 ;  /* 0x00000007150d7836 */ /* 0x040fe20000000000 */
[----:B------:R1:W-:Y:S01]  /*0600*/  STL [R1+0xde4], R2 ;  /* 0x000de40201007387 */ /* 0x0003e20000100800 */
[C---:B------:R-:W-:Y:S02]  /*0610*/  VIADD R12, R21.reuse, 0x8 ;  /* 0x00000008150c7836 */ /* 0x040fe40000000000 */
[C---:B------:R-:W-:Y:S01]  /*0620*/  VIADD R18, R21.reuse, 0x9 ;  /* 0x0000000915127836 */ /* 0x040fe20000000000 */
[----:B------:R1:W-:Y:S01]  /*0630*/  STL [R1+0xde8], R29 ;  /* 0x000de81d01007387 */ /* 0x0003e20000100800 */
[----:B------:R-:W-:-:S02]  /*0640*/  VIADD R17, R21, 0xa ;  /* 0x0000000a15117836 */ /* 0x000fc40000000000 */
[C---:B------:R-:W-:Y:S02]  /*0650*/  VIADD R19, R21.reuse, 0xb ;  /* 0x0000000b15137836 */ /* 0x040fe40000000000 */
[C---:B0-----:R-:W-:Y:S02]  /*0660*/  VIADD R0, R21.reuse, 0xc ;  /* 0x0000000c15007836 */ /* 0x041fe40000000000 */
[C---:B------:R-:W-:Y:S02]  /*0670*/  VIADD R22, R21.reuse, 0xd ;  /* 0x0000000d15167836 */ /* 0x040fe40000000000 */
[C---:B------:R-:W-:Y:S02]  /*0680*/  VIADD R9, R21.reuse, 0xe ;  /* 0x0000000e15097836 */ /* 0x040fe40000000000 */
[----:B------:R-:W-:Y:S01]  /*0690*/  VIADD R24, R21, 0xf ;  /* 0x0000000f15187836 */ /* 0x000fe20000000000 */
[----:B-1----:R-:W-:Y:S06]  /*06a0*/  @P0 BRA `(.L_x_0) ;  /* 0x00000004000c0947 */ /* 0x002fec0003800000 */
[----:B------:R-:W-:Y:S01]  /*06b0*/  IMAD.SHL.U32 R0, R20, 0x8, RZ ;  /* 0x0000000814007824 */ /* 0x000fe200078e00ff */
[----:B------:R0:W-:Y:S04]  /*06c0*/  STL [R1+0x170], RZ ;  /* 0x000170ff01007387 */ /* 0x0001e80000100800 */
[----:B------:R0:W-:Y:S04]  /*06d0*/  STL [R1+0xdec], R0 ;  /* 0x000dec0001007387 */ /* 0x0001e80000100800 */
[----:B------:R0:W-:Y:S04]  /*06e0*/  STL [R1+0x174], RZ ;  /* 0x000174ff01007387 */ /* 0x0001e80000100800 */
        /* <DEDUP_REMOVED lines=61> */
[----:B------:R0:W-:Y:S01]  /*0ac0*/  STL [R1+0x1ec], RZ ;  /* 0x0001ecff01007387 */ /* 0x0001e20000100800 */
[----:B------:R-:W-:Y:S05]  /*0ad0*/  BRA `(.L_x_1) ;  /* 0x0000020400207947 */ /* 0x000fea0003800000 */
.L_x_0:
[----:B------:R-:W-:Y:S01]  /*0ae0*/  IABS R10, R4 ;  /* 0x00000004000a7213 */ /* 0x000fe20000000000 */
[----:B------:R0:W-:Y:S01]  /*0af0*/  STL [R1+0xdf8], R14 ;  /* 0x000df80e01007387 */ /* 0x0001e20000100800 */
[----:B------:R-:W-:Y:S01]  /*0b00*/  IABS R2, R5 ;  /* 0x0000000500027213 */ /* 0x000fe20000000000 */
[----:B------:R-:W-:Y:S01]  /*0b10*/  ULDC UR4, c[0x0][0x23c] ;  /* 0x00008f0000047ab9 */ /* 0x000fe20000000800 */
[----:B------:R-:W1:Y:S01]  /*0b20*/  I2F.RP R25, R10 ;  /* 0x0000000a00197306 */ /* 0x000e620000209400 */
[----:B------:R-:W-:Y:S01]  /*0b30*/  IABS R23, R23 ;  /* 0x0000001700177213 */ /* 0x000fe20000000000 */
[----:B------:R-:W-:Y:S01]  /*0b40*/  ULDC.64 UR6, c[0x0][0x218] ;  /* 0x0000860000067ab9 */ /* 0x000fe20000000a00 */
[----:B------:R-:W-:Y:S01]  /*0b50*/  ULDC.64 UR8, c[0x0][0x210] ;  /* 0x0000840000087ab9 */ /* 0x000fe20000000a00 */
[----:B------:R-:W-:Y:S01]  /*0b60*/  ULDC UR21, c[0x0][0x238] ;  /* 0x00008e0000157ab9 */ /* 0x000fe20000000800 */
[----:B------:R-:W-:Y:S01]  /*0b70*/  ULDC UR22, c[0x0][0x238] ;  /* 0x00008e0000167ab9 */ /* 0x000fe20000000800 */
[----:B------:R-:W-:Y:S01]  /*0b80*/  ULDC UR23, c[0x0][0x238] ;  /* 0x00008e0000177ab9 */ /* 0x000fe20000000800 */
[----:B0-----:R-:W2:Y:S01]  /*0b90*/  LDL R14, [R1+0xde0] ;  /* 0x000de000010e7983 */ /* 0x001ea20000100800 */
[----:B------:R-:W-:Y:S01]  /*0ba0*/  ULDC UR24, c[0x0][0x238] ;  /* 0x00008e0000187ab9 */ /* 0x000fe20000000800 */
[----:B------:R-:W-:Y:S01]  /*0bb0*/  ULDC UR25, c[0x0][0x238] ;  /* 0x00008e0000197ab9 */ /* 0x000fe20000000800 */
[----:B------:R-:W-:Y:S01]  /*0bc0*/  ULDC UR26, c[0x0][0x238] ;  /* 0x00008e00001a7ab9 */ /* 0x000fe20000000800 */
[----:B------:R0:W-:Y:S01]  /*0bd0*/  STL [R1+0xdf4], R5 ;  /* 0x000df40501007387 */ /* 0x0001e20000100800 */
[----:B------:R-:W-:Y:S01]  /*0be0*/  ULDC UR27, c[0x0][0x238] ;  /* 0x00008e00001b7ab9 */ /* 0x000fe20000000800 */
[----:B------:R-:W-:Y:S01]  /*0bf0*/  ULDC UR28, c[0x0][0x238] ;  /* 0x00008e00001c7ab9 */ /* 0x000fe20000000800 */
[----:B------:R-:W-:Y:S01]  /*0c00*/  ULDC UR29, c[0x0][0x238] ;  /* 0x00008e00001d7ab9 */ /* 0x000fe20000000800 */
[----:B-1----:R-:W1:Y:S01]  /*0c10*/  MUFU.RCP R3, R25 ;  /* 0x0000001900037308 */ /* 0x002e620000001000 */
[----:B------:R-:W-:Y:S01]  /*0c20*/  ULDC UR30, c[0x0][0x238] ;  /* 0x00008e00001e7ab9 */ /* 0x000fe20000000800 */
[----:B------:R-:W-:Y:S01]  /*0c30*/  ULDC UR31, c[0x0][0x238] ;  /* 0x00008e00001f7ab9 */ /* 0x000fe20000000800 */
[----:B------:R-:W-:Y:S01]  /*0c40*/  ULDC UR34, c[0x0][0x238] ;  /* 0x00008e0000227ab9 */ /* 0x000fe20000000800 */
[----:B------:R-:W-:Y:S01]  /*0c50*/  ULDC UR35, c[0x0][0x238] ;  /* 0x00008e0000237ab9 */ /* 0x000fe20000000800 */
[----:B------:R-:W-:Y:S01]  /*0c60*/  ULDC UR36, c[0x0][0x238] ;  /* 0x00008e0000247ab9 */ /* 0x000fe20000000800 */
[----:B0-----:R-:W3:Y:S01]  /*0c70*/  LDL R5, [R1+0xde4] ;  /* 0x000de40001057983 */ /* 0x001ee20000100800 */
[----:B------:R-:W-:Y:S01]  /*0c80*/  ULDC UR37, c[0x0][0x238] ;  /* 0x00008e0000257ab9 */ /* 0x000fe20000000800 */
[----:B------:R-:W0:Y:S01]  /*0c90*/  I2F.RP R21, R2 ;  /* 0x0000000200157306 */ /* 0x000e220000209400 */
[----:B------:R-:W-:Y:S01]  /*0ca0*/  ULDC UR10, c[0x0][0x238] ;  /* 0x00008e00000a7ab9 */ /* 0x000fe20000000800 */
[----:B------:R-:W-:Y:S01]  /*0cb0*/  ULDC UR11, c[0x0][0x238] ;  /* 0x00008e00000b7ab9 */ /* 0x000fe20000000800 */
[----:B------:R-:W-:Y:S01]  /*0cc0*/  ULDC UR12, c[0x0][0x238] ;  /* 0x00008e00000c7ab9 */ /* 0x000fe20000000800 */
[----:B------:R-:W-:Y:S01]  /*0cd0*/  ULDC UR13, c[0x0][0x238] ;  /* 0x00008e00000d7ab9 */ /* 0x000fe20000000800 */
[----:B------:R-:W-:Y:S01]  /*0ce0*/  ULDC UR14, c[0x0][0x238] ;  /* 0x00008e00000e7ab9 */ /* 0x000fe20000000800 */
[----:B------:R-:W-:Y:S01]  /*0cf0*/  ULDC UR15, c[0x0][0x238] ;  /* 0x00008e00000f7ab9 */ /* 0x000fe20000000800 */
[----:B------:R-:W-:Y:S01]  /*0d00*/  ULDC UR16, c[0x0][0x238] ;  /* 0x00008e0000107ab9 */ /* 0x000fe20000000800 */
[----:B------:R-:W-:Y:S01]  /*0d10*/  ULDC UR17, c[0x0][0x238] ;  /* 0x00008e0000117ab9 */ /* 0x000fe20000000800 */
[----:B-1----:R-:W-:Y:S01]  /*0d20*/  VIADD R6, R3, 0xffffffe ;  /* 0x0ffffffe03067836 */ /* 0x002fe20000000000 */
[----:B------:R-:W-:Y:S01]  /*0d30*/  ULDC UR18, c[0x0][0x238] ;  /* 0x00008e0000127ab9 */ /* 0x000fe20000000800 */
[----:B------:R-:W-:Y:S01]  /*0d40*/  ULDC UR39, c[0x0][0x238] ;  /* 0x00008e0000277ab9 */ /* 0x000fe20000000800 */
[----:B------:R-:W-:Y:S01]  /*0d50*/  ULDC UR40, c[0x0][0x238] ;  /* 0x00008e0000287ab9 */ /* 0x000fe20000000800 */
[----:B------:R1:W4:Y:S01]  /*0d60*/  F2I.FTZ.U32.TRUNC.NTZ R7, R6 ;  /* 0x0000000600077305 */ /* 0x000322000021f000 */
[----:B------:R-:W-:Y:S01]  /*0d70*/  ULDC UR41, c[0x0][0x238] ;  /* 0x00008e0000297ab9 */ /* 0x000fe20000000800 */
[----:B------:R-:W-:Y:S01]  /*0d80*/  ULDC UR42, c[0x0][0x238] ;  /* 0x00008e00002a7ab9 */ /* 0x000fe20000000800 */
[----:B------:R-:W-:-:S05]  /*0d90*/  ULDC UR19, c[0x0][0x238] ;  /* 0x00008e0000137ab9 */ /* 0x000fca0000000800 */
[----:B0-----:R-:W0:Y:S01]  /*0da0*/  MUFU.RCP R21, R21 ;  /* 0x0000001500157308 */ /* 0x001e220000001000 */
[----:B-1----:R-:W-:Y:S02]  /*0db0*/  IMAD.MOV.U32 R6, RZ, RZ, RZ ;  /* 0x000000ffff067224 */ /* 0x002fe400078e00ff */
[----:B----4-:R-:W-:-:S04]  /*0dc0*/  IMAD.MOV R3, RZ, RZ, -R7 ;  /* 0x000000ffff037224 */ /* 0x010fc800078e0a07 */
[----:B------:R-:W-:-:S04]  /*0dd0*/  IMAD R20, R3, R10, RZ ;  /* 0x0000000a03147224 */ /* 0x000fc800078e02ff */
[----:B------:R-:W-:Y:S01]  /*0de0*/  IMAD.HI.U32 R20, R7, R20, R6 ;  /* 0x0000001407147227 */ /* 0x000fe200078e0006 */
[----:B------:R-:W-:-:S03]  /*0df0*/  IABS R6, R29 ;  /* 0x0000001d00067213 */ /* 0x000fc60000000000 */
[----:B0-----:R-:W-:Y:S02]  /*0e00*/  VIADD R21, R21, 0xffffffe ;  /* 0x0ffffffe15157836 */ /* 0x001fe40000000000 */
[----:B------:R-:W-:-:S04]  /*0e10*/  IMAD.HI.U32 R28, R20, R23, RZ ;  /* 0x00000017141c7227 */ /* 0x000fc800078e00ff */
[----:B------:R-:W-:Y:S01]  /*0e20*/  IMAD.MOV R28, RZ, RZ, -R28 ;  /* 0x000000ffff1c7224 */ /* 0x000fe200078e0a1c */
[----:B------:R-:W0:Y:S03]  /*0e30*/  F2I.FTZ.U32.TRUNC.NTZ R21, R21 ;  /* 0x0000001500157305 */ /* 0x000e26000021f000 */
[C---:B------:R-:W-:Y:S02]  /*0e40*/  IMAD R23, R10.reuse, R28, R23 ;  /* 0x0000001c0a177224 */ /* 0x040fe400078e0217 */
[----:B------:R-:W4:Y:S03]  /*0e50*/  LDL R28, [R1+0xdbc] ;  /* 0x000dbc00011c7983 */ /* 0x000f260000100800 */
[----:B------:R-:W-:Y:S01]  /*0e60*/  ISETP.GT.U32.AND P0, PT, R10, R23, PT ;  /* 0x000000170a00720c */ /* 0x000fe20003f04070 */
[----:B0-----:R-:W-:-:S04]  /*0e70*/  IMAD.MOV R25, RZ, RZ, -R21 ;  /* 0x000000ffff197224 */ /* 0x001fc800078e0a15 */
[----:B------:R-:W-:-:S08]  /*0e80*/  IMAD R25, R25, R2, RZ ;  /* 0x0000000219197224 */ /* 0x000fd000078e02ff */
[----:B------:R-:W-:-:S05]  /*0e90*/  @!P0 IMAD.IADD R23, R23, 0x1, -R10 ;  /* 0x0000000117178824 */ /* 0x000fca00078e0a0a */
[----:B------:R-:W-:-:S13]  /*0ea0*/  ISETP.GT.U32.AND P0, PT, R10, R23, PT ;  /* 0x000000170a00720c */ /* 0x000fda0003f04070 */
[----:B------:R-:W-:Y:S01]  /*0eb0*/  @!P0 IMAD.IADD R23, R23, 0x1, -R10 ;  /* 0x0000000117178824 */ /* 0x000fe200078e0a0a */
[----:B--2---:R-:W-:-:S05]  /*0ec0*/  IABS R7, R14 ;  /* 0x0000000e00077213 */ /* 0x004fca0000000000 */
[----:B------:R-:W-:-:S04]  /*0ed0*/  IMAD.HI.U32 R27, R20, R7, RZ ;  /* 0x00000007141b7227 */ /* 0x000fc800078e00ff */
[----:B------:R-:W-:Y:S01]  /*0ee0*/  IMAD.MOV R27, RZ, RZ, -R27 ;  /* 0x000000ffff1b7224 */ /* 0x000fe200078e0a1b */
[----:B---3--:R-:W-:-:S05]  /*0ef0*/  IABS R3, R5 ;  /* 0x0000000500037213 */ /* 0x008fca0000000000 */
[----:B------:R-:W-:-:S04]  /*0f00*/  IMAD.HI.U32 R26, R20, R3, RZ ;  /* 0x00000003141a7227 */ /* 0x000fc800078e00ff */
[----:B------:R-:W-:-:S04]  /*0f10*/  IMAD.HI.U32 R20, R20, R6, RZ ;  /* 0x0000000614147227 */ /* 0x000fc800078e00ff */
[----:B------:R-:W-:Y:S02]  /*0f20*/  IMAD.MOV R20, RZ, RZ, -R20 ;  /* 0x000000ffff147224 */ /* 0x000fe400078e0a14 */
[----:B------:R-:W-:Y:S02]  /*0f30*/  IMAD.MOV R26, RZ, RZ, -R26 ;  /* 0x000000ffff1a7224 */ /* 0x000fe400078e0a1a */
[----:B------:R-:W-:-:S05]  /*0f40*/  IMAD R6, R10, R20, R6 ;  /* 0x000000140a067224 */ /* 0x000fca00078e0206 */
[C---:B------:R-:W-:Y:S01]  /*0f50*/  ISETP.GT.U32.AND P3, PT, R10.reuse, R6, PT ;  /* 0x000000060a00720c */ /* 0x040fe20003f64070 */
[C---:B------:R-:W-:Y:S02]  /*0f60*/  IMAD R7, R10.reuse, R27, R7 ;  /* 0x0000001b0a077224 */ /* 0x040fe400078e0207 */
[----:B------:R-:W-:-:S03]  /*0f70*/  IMAD R3, R10, R26, R3 ;  /* 0x0000001a0a037224 */ /* 0x000fc600078e0203 */
[C---:B------:R-:W-:Y:S02]  /*0f80*/  ISETP.GT.U32.AND P1, PT, R10.reuse, R7, PT ;  /* 0x000000070a00720c */ /* 0x040fe40003f24070 */
[----:B------:R-:W-:-:S05]  /*0f90*/  ISETP.GT.U32.AND P2, PT, R10, R3, PT ;  /* 0x000000030a00720c */ /* 0x000fca0003f44070 */
[----:B------:R-:W-:-:S05]  /*0fa0*/  @!P3 IMAD.IADD R6, R6, 0x1, -R10 ;  /* 0x000000010606b824 */ /* 0x000fca00078e0a0a */
[C---:B------:R-:W-:Y:S01]  /*0fb0*/  ISETP.GT.U32.AND P5, PT, R10.reuse, R6, PT ;  /* 0x000000060a00720c */ /* 0x040fe20003fa4070 */
[----:B------:R-:W-:Y:S02]  /*0fc0*/  IMAD.MOV.U32 R20, RZ, RZ, RZ ;  /* 0x000000ffff147224 */ /* 0x000fe400078e00ff */
[--C-:B------:R-:W-:Y:S02]  /*0fd0*/  @!P1 IMAD.IADD R7, R7, 0x1, -R10.reuse ;  /* 0x0000000107079824 */ /* 0x100fe400078e0a0a */
[----:B------:R-:W-:Y:S01]  /*0fe0*/  @!P2 IMAD.IADD R3, R3, 0x1, -R10 ;  /* 0x000000010303a824 */ /* 0x000fe200078e0a0a */
[----:B------:R-:W-:Y:S01]  /*0ff0*/  IABS R26, R24 ;  /* 0x00000018001a7213 */ /* 0x000fe20000000000 */
[----:B------:R-:W-:Y:S01]  /*1000*/  IMAD.HI.U32 R20, R21, R25, R20 ;  /* 0x0000001915147227 */ /* 0x000fe200078e0014 */
[C---:B------:R-:W-:Y:S02]  /*1010*/  ISETP.GT.U32.AND P2, PT, R10.reuse, R7, PT ;  /* 0x000000070a00720c */ /* 0x040fe40003f44070 */
[----:B------:R-:W-:-:S03]  /*1020*/  ISETP.GT.U32.AND P4, PT, R10, R3, PT ;  /* 0x000000030a00720c */ /* 0x000fc60003f84070 */
[----:B------:R-:W-:Y:S01]  /*1030*/  @!P5 IMAD.IADD R6, R6, 0x1, -R10 ;  /* 0x000000010606d824 */ /* 0x000fe200078e0a0a */
[----:B------:R-:W-:Y:S01]  /*1040*/  ISETP.GE.AND P5, PT, R5, RZ, PT ;  /* 0x000000ff0500720c */ /* 0x000fe20003fa6270 */
[----:B------:R-:W-:Y:S01]  /*1050*/  IMAD.HI.U32 R25, R20, R26, RZ ;  /* 0x0000001a14197227 */ /* 0x000fe200078e00ff */
[----:B------:R-:W-:-:S03]  /*1060*/  IABS R27, R9 ;  /* 0x00000009001b7213 */ /* 0x000fc60000000000 */
[----:B------:R-:W-:Y:S01]  /*1070*/  IMAD.MOV R25, RZ, RZ, -R25 ;  /* 0x000000ffff197224 */ /* 0x000fe200078e0a19 */
[----:B------:R-:W-:Y:S01]  /*1080*/  ISETP.GE.AND P3, PT, R9, RZ, PT ;  /* 0x000000ff0900720c */ /* 0x000fe20003f66270 */
[----:B------:R-:W-:Y:S02]  /*1090*/  @!P2 IMAD.IADD R7, R7, 0x1, -R10 ;  /* 0x000000010707a824 */ /* 0x000fe400078e0a0a */
[----:B------:R-:W-:Y:S02]  /*10a0*/  IMAD R9, R2, R25, R26 ;  /* 0x0000001902097224 */ /* 0x000fe400078e021a */
[----:B------:R-:W-:Y:S01]  /*10b0*/  @!P4 IMAD.IADD R3, R3, 0x1, -R10 ;  /* 0x000000010303c824 */ /* 0x000fe200078e0a0a */
[----:B------:R-:W-:Y:S02]  /*10c0*/  IABS R10, R22 ;  /* 0x00000016000a7213 */ /* 0x000fe40000000000 */
[----:B------:R-:W-:Y:S01]  /*10d0*/  ISETP.GE.AND P6, PT, R14, RZ, PT ;  /* 0x000000ff0e00720c */ /* 0x000fe20003fc6270 */
[----:B------:R-:W-:Y:S01]  /*10e0*/  @!P5 IMAD.MOV R3, RZ, RZ, -R3 ;  /* 0x000000ffff03d224 */ /* 0x000fe200078e0a03 */
[----:B------:R-:W2:Y:S01]  /*10f0*/  LDL.LU R14, [R1+0xdf8] ;  /* 0x000df800010e7983 */ /* 0x000ea20000300800 */
[----:B------:R-:W-:Y:S01]  /*1100*/  ISETP.GE.AND P4, PT, R22, RZ, PT ;  /* 0x000000ff1600720c */ /* 0x000fe20003f86270 */
[----:B------:R-:W-:Y:S01]  /*1110*/  IMAD.HI.U32 R22, R20, R10, RZ ;  /* 0x0000000a14167227 */ /* 0x000fe200078e00ff */
[----:B------:R-:W-:-:S02]  /*1120*/  ISETP.GT.U32.AND P5, PT, R2, R9, PT ;  /* 0x000000090200720c */ /* 0x000fc40003fa4070 */
[----:B----4-:R-:W-:Y:S01]  /*1130*/  ISETP.GE.AND P2, PT, R28, RZ, PT ;  /* 0x000000ff1c00720c */ /* 0x010fe20003f46270 */
[----:B------:R-:W-:-:S04]  /*1140*/  IMAD.MOV R22, RZ, RZ, -R22 ;  /* 0x000000ffff167224 */ /* 0x000fc800078e0a16 */
[----:B------:R-:W-:Y:S02]  /*1150*/  IMAD R10, R2, R22, R10 ;  /* 0x00000016020a7224 */ /* 0x000fe400078e020a */
[----:B------:R-:W-:-:S04]  /*1160*/  IMAD.MOV.U32 R22, RZ, RZ, R7 ;  /* 0x000000ffff167224 */ /* 0x000fc800078e0007 */
[----:B------:R-:W-:Y:S02]  /*1170*/  @!P5 IMAD.IADD R9, R9, 0x1, -R2 ;  /* 0x000000010909d824 */ /* 0x000fe400078e0a02 */
[----:B------:R-:W-:Y:S01]  /*1180*/  @!P6 IMAD.MOV R22, RZ, RZ, -R22 ;  /* 0x000000ffff16e224 */ /* 0x000fe200078e0a16 */
[----:B------:R-:W-:Y:S01]  /*1190*/  ISETP.NE.AND P6, PT, R4, RZ, PT ;  /* 0x000000ff0400720c */ /* 0x000fe20003fc5270 */
[----:B------:R-:W-:Y:S01]  /*11a0*/  @!P2 IMAD.MOV R23, RZ, RZ, -R23 ;  /* 0x000000ffff17a224 */ /* 0x000fe200078e0a17 */
[----:B------:R-:W-:Y:S02]  /*11b0*/  ISETP.GE.AND P2, PT, R29, RZ, PT ;  /* 0x000000ff1d00720c */ /* 0x000fe40003f46270 */
[----:B------:R-:W-:Y:S02]  /*11c0*/  LOP3.LUT R4, RZ, R4, RZ, 0x33, !PT ;  /* 0x00000004ff047212 */ /* 0x000fe400078e33ff */
[----:B------:R-:W-:Y:S02]  /*11d0*/  ISETP.GT.U32.AND P5, PT, R2, R9, PT ;  /* 0x000000090200720c */ /* 0x000fe40003fa4070 */
[----:B------:R-:W-:-:S02]  /*11e0*/  SEL R23, R4, R23, !P6 ;  /* 0x0000001704177207 */ /* 0x000fc40007000000 */
[----:B------:R-:W-:Y:S02]  /*11f0*/  SEL R5, R4, R22, !P6 ;  /* 0x0000001604057207 */ /* 0x000fe40007000000 */
[----:B------:R-:W-:Y:S01]  /*1200*/  ISETP.GE.AND P1, PT, R24, RZ, PT ;  /* 0x000000ff1800720c */ /* 0x000fe20003f26270 */
[----:B------:R-:W-:Y:S04]  /*1210*/  STL [R1+0x4], R23 ;  /* 0x0000041701007387 */ /* 0x000fe80000100800 */
[----:B------:R0:W-:Y:S01]  /*1220*/  STL [R1+0x8], R5 ;  /* 0x0000080501007387 */ /* 0x0001e20000100800 */
[----:B------:R-:W-:Y:S02]  /*1230*/  @!P2 IMAD.MOV R6, RZ, RZ, -R6 ;  /* 0x000000ffff06a224 */ /* 0x000fe400078e0a06 */
[----:B------:R-:W-:Y:S01]  /*1240*/  @!P5 IMAD.IADD R9, R9, 0x1, -R2 ;  /* 0x000000010909d824 */ /* 0x000fe200078e0a02 */
[C---:B------:R-:W-:Y:S01]  /*1250*/  SEL R22, R4.reuse, R3, !P6 ;  /* 0x0000000304167207 */ /* 0x040fe20007000000 */
[----:B0-----:R-:W3:Y:S01]  /*1260*/  LDL.LU R5, [R1] ;  /* 0x0000000001057983 */ /* 0x001ee20000300800 */
[----:B------:R-:W-:-:S02]  /*1270*/  SEL R3, R4, R6, !P6 ;  /* 0x0000000604037207 */ /* 0x000fc40007000000 */
[----:B------:R-:W-:Y:S01]  /*1280*/  @!P1 IMAD.MOV R9, RZ, RZ, -R9 ;  /* 0x000000ffff099224 */ /* 0x000fe200078e0a09 */
[----:B------:R-:W-:Y:S04]  /*1290*/  STL [R1+0xc], R22 ;  /* 0x00000c1601007387 */ /* 0x000fe80000100800 */
[----:B------:R-:W-:Y:S04]  /*12a0*/  STL [R1+0x10], R3 ;  /* 0x0000100301007387 */ /* 0x000fe80000100800 */
[----:B------:R0:W-:Y:S04]  /*12b0*/  STL [R1+0xdf0], R9 ;  /* 0x000df00901007387 */ /* 0x0001e80000100800 */
[----:B0-----:R-:W4:Y:S01]  /*12c0*/  LDL R9, [R1+0xdb8] ;  /* 0x000db80001097983 */ /* 0x001f220000100800 */
[----:B------:R-:W-:-:S04]  /*12d0*/  IMAD.HI.U32 R21, R20, R27, RZ ;  /* 0x0000001b14157227 */ /* 0x000fc800078e00ff */
[----:B------:R-:W-:-:S04]  /*12e0*/  IMAD.MOV R21, RZ, RZ, -R21 ;  /* 0x000000ffff157224 */ /* 0x000fc800078e0a15 */
[----:B------:R-:W-:-:S05]  /*12f0*/  IMAD R21, R2, R21, R27 ;  /* 0x0000001502157224 */ /* 0x000fca00078e021b */
[C---:B------:R-:W-:Y:S02]  /*1300*/  ISETP.GT.U32.AND P2, PT, R2.reuse, R21, PT ;  /* 0x000000150200720c */ /* 0x040fe40003f44070 */
[----:B------:R-:W-:Y:S02]  /*1310*/  ISETP.GT.U32.AND P6, PT, R2, R10, PT ;  /* 0x0000000a0200720c */ /* 0x000fe40003fc4070 */
[----:B------:R-:W-:Y:S02]  /*1320*/  ISETP.GE.AND P0, PT, R0, RZ, PT ;  /* 0x000000ff0000720c */ /* 0x000fe40003f06270 */
[----:B------:R-:W-:Y:S02]  /*1330*/  IABS R26, R0 ;  /* 0x00000000001a7213 */ /* 0x000fe40000000000 */
[----:B------:R-:W-:Y:S02]  /*1340*/  IABS R0, R19 ;  /* 0x0000001300007213 */ /* 0x000fe40000000000 */
[----:B------:R-:W-:-:S03]  /*1350*/  IABS R24, R17 ;  /* 0x0000001100187213 */ /* 0x000fc60000000000 */
[----:B------:R-:W-:Y:S02]  /*1360*/  @!P2 IMAD.IADD R21, R21, 0x1, -R2 ;  /* 0x000000011515a824 */ /* 0x000fe400078e0a02 */
[----:B------:R-:W-:-:S03]  /*1370*/  IMAD.HI.U32 R27, R20, R0, RZ ;  /* 0x00000000141b7227 */ /* 0x000fc600078e00ff */
[----:B------:R-:W-:Y:S01]  /*1380*/  ISETP.GT.U32.AND P2, PT, R2, R21, PT ;  /* 0x000000150200720c */ /* 0x000fe20003f44070 */
[----:B------:R-:W-:Y:S01]  /*1390*/  IMAD.HI.U32 R28, R20, R26, RZ ;  /* 0x0000001a141c7227 */ /* 0x000fe200078e00ff */
[----:B------:R-:W-:-:S03]  /*13a0*/  IABS R23, R18 ;  /* 0x0000001200177213 */ /* 0x000fc60000000000 */
[----:B------:R-:W-:Y:S02]  /*13b0*/  IMAD.MOV R27, RZ, RZ, -R27 ;  /* 0x000000ffff1b7224 */ /* 0x000fe400078e0a1b */
[----:B------:R-:W-:-:S04]  /*13c0*/  IMAD.HI.U32 R25, R20, R24, RZ ;  /* 0x0000001814197227 */ /* 0x000fc800078e00ff */
[----:B------:R-:W-:Y:S02]  /*13d0*/  @!P6 IMAD.IADD R10, R10, 0x1, -R2 ;  /* 0x000000010a0ae824 */ /* 0x000fe400078e0a02 */
[----:B------:R-:W-:Y:S02]  /*13e0*/  IMAD.MOV R28, RZ, RZ, -R28 ;  /* 0x000000ffff1c7224 */ /* 0x000fe400078e0a1c */
[C---:B------:R-:W-:Y:S02]  /*13f0*/  IMAD R0, R2.reuse, R27, R0 ;  /* 0x0000001b02007224 */ /* 0x040fe400078e0200 */
[----:B------:R-:W-:Y:S01]  /*1400*/  IMAD.MOV R25, RZ, RZ, -R25 ;  /* 0x000000ffff197224 */ /* 0x000fe200078e0a19 */
[C---:B------:R-:W-:Y:S01]  /*1410*/  ISETP.GT.U32.AND P6, PT, R2.reuse, R10, PT ;  /* 0x0000000a0200720c */ /* 0x040fe20003fc4070 */
[----:B------:R-:W-:Y:S01]  /*1420*/  IMAD R7, R2, R28, R26 ;  /* 0x0000001c02077224 */ /* 0x000fe200078e021a */
[----:B------:R-:W-:Y:S01]  /*1430*/  IABS R22, R12 ;  /* 0x0000000c00167213 */ /* 0x000fe20000000000 */
[----:B------:R-:W-:Y:S01]  /*1440*/  IMAD.HI.U32 R28, R20, R23, RZ ;  /* 0x00000017141c7227 */ /* 0x000fe200078e00ff */
[----:B------:R-:W-:-:S03]  /*1450*/  ISETP.GT.U32.AND P1, PT, R2, R0, PT ;  /* 0x000000000200720c */ /* 0x000fc60003f24070 */
[C---:B------:R-:W-:Y:S01]  /*1460*/  IMAD R24, R2.reuse, R25, R24 ;  /* 0x0000001902187224 */ /* 0x040fe200078e0218 */
[----:B------:R-:W-:Y:S01]  /*1470*/  IABS R25, R13 ;  /* 0x0000000d00197213 */ /* 0x000fe20000000000 */
[----:B------:R-:W-:Y:S01]  /*1480*/  IMAD.MOV R28, RZ, RZ, -R28 ;  /* 0x000000ffff1c7224 */ /* 0x000fe200078e0a1c */
[C---:B------:R-:W-:Y:S01]  /*1490*/  ISETP.GT.U32.AND P5, PT, R2.reuse, R7, PT ;  /* 0x000000070200720c */ /* 0x040fe20003fa4070 */
[----:B------:R-:W-:Y:S01]  /*14a0*/  @!P2 IMAD.IADD R21, R21, 0x1, -R2 ;  /* 0x000000011515a824 */ /* 0x000fe200078e0a02 */
[----:B------:R-:W-:Y:S01]  /*14b0*/  ISETP.GT.U32.AND P2, PT, R2, R24, PT ;  /* 0x000000180200720c */ /* 0x000fe20003f44070 */
[----:B------:R-:W-:Y:S01]  /*14c0*/  IMAD.HI.U32 R3, R20, R22, RZ ;  /* 0x0000001614037227 */ /* 0x000fe200078e00ff */
[----:B------:R-:W-:-:S03]  /*14d0*/  IABS R6, R8 ;  /* 0x0000000800067213 */ /* 0x000fc60000000000 */
[----:B------:R-:W-:-:S04]  /*14e0*/  IMAD.HI.U32 R27, R20, R25, RZ ;  /* 0x00000019141b7227 */ /* 0x000fc800078e00ff */
[----:B------:R-:W-:Y:S02]  /*14f0*/  IMAD R23, R2, R28, R23 ;  /* 0x0000001c02177224 */ /* 0x000fe400078e0217 */
[----:B------:R-:W-:Y:S01]  /*1500*/  IMAD.MOV R3, RZ, RZ, -R3 ;  /* 0x000000ffff037224 */ /* 0x000fe200078e0a03 */
[----:B------:R-:W-:Y:S01]  /*1510*/  IABS R4, R16 ;  /* 0x0000001000047213 */ /* 0x000fe20000000000 */
[----:B------:R-:W-:-:S04]  /*1520*/  IMAD.HI.U32 R26, R20, R6, RZ ;  /* 0x00000006141a7227 */ /* 0x000fc800078e00ff */
[----:B------:R-:W-:Y:S02]  /*1530*/  IMAD.MOV R27, RZ, RZ, -R27 ;  /* 0x000000ffff1b7224 */ /* 0x000fe400078e0a1b */
[----:B------:R-:W-:Y:S01]  /*1540*/  @!P6 IMAD.IADD R10, R10, 0x1, -R2 ;  /* 0x000000010a0ae824 */ /* 0x000fe200078e0a02 */
[C---:B------:R-:W-:Y:S01]  /*1550*/  ISETP.GT.U32.AND P6, PT, R2.reuse, R23, PT ;  /* 0x000000170200720c */ /* 0x040fe20003fc4070 */
[----:B------:R-:W-:Y:S02]  /*1560*/  IMAD R22, R2, R3, R22 ;  /* 0x0000000302167224 */ /* 0x000fe400078e0216 */
[----:B------:R-:W-:Y:S02]  /*1570*/  @!P1 IMAD.IADD R0, R0, 0x1, -R2 ;  /* 0x0000000100009824 */ /* 0x000fe400078e0a02 */
[----:B------:R-:W-:Y:S02]  /*1580*/  IMAD.MOV R26, RZ, RZ, -R26 ;  /* 0x000000ffff1a7224 */ /* 0x000fe400078e0a1a */
[----:B------:R-:W-:Y:S01]  /*1590*/  IMAD R25, R2, R27, R25 ;  /* 0x0000001b02197224 */ /* 0x000fe200078e0219 */
[----:B------:R-:W-:Y:S01]  /*15a0*/  IABS R27, R15 ;  /* 0x0000000f001b7213 */ /* 0x000fe20000000000 */
[----:B------:R-:W-:-:S04]  /*15b0*/  IMAD.HI.U32 R3, R20, R4, RZ ;  /* 0x0000000414037227 */ /* 0x000fc800078e00ff */
[--C-:B------:R-:W-:Y:S01]  /*15c0*/  @!P5 IMAD.IADD R7, R7, 0x1, -R2.reuse ;  /* 0x000000010707d824 */ /* 0x100fe200078e0a02 */
[----:B------:R-:W-:Y:S01]  /*15d0*/  ISETP.GT.U32.AND P5, PT, R2, R22, PT ;  /* 0x000000160200720c */ /* 0x000fe20003fa4070 */
[----:B------:R-:W-:Y:S01]  /*15e0*/  @!P2 IMAD.IADD R24, R24, 0x1, -R2 ;  /* 0x000000011818a824 */ /* 0x000fe200078e0a02 */
[C---:B------:R-:W-:Y:S01]  /*15f0*/  ISETP.GT.U32.AND P2, PT, R2.reuse, R0, PT ;  /* 0x000000000200720c */ /* 0x040fe20003f44070 */
[C---:B------:R-:W-:Y:S02]  /*1600*/  IMAD R6, R2.reuse, R26, R6 ;  /* 0x0000001a02067224 */ /* 0x040fe400078e0206 */
[----:B------:R-:W-:Y:S02]  /*1610*/  IMAD.MOV R26, RZ, RZ, -R3 ;  /* 0x000000ffff1a7224 */ /* 0x000fe400078e0a03 */
[----:B------:R-:W-:Y:S02]  /*1620*/  IMAD.MOV.U32 R3, RZ, RZ, R27 ;  /* 0x000000ffff037224 */ /* 0x000fe400078e001b */
[----:B------:R-:W-:Y:S01]  /*1630*/  @!P6 IMAD.IADD R23, R23, 0x1, -R2 ;  /* 0x000000011717e824 */ /* 0x000fe200078e0a02 */
[----:B------:R-:W-:Y:S01]  /*1640*/  ISETP.GT.U32.AND P6, PT, R2, R24, PT ;  /* 0x000000180200720c */ /* 0x000fe20003fc4070 */
[----:B------:R-:W-:Y:S01]  /*1650*/  IMAD.HI.U32 R29, R20, R3, RZ ;  /* 0x00000003141d7227 */ /* 0x000fe200078e00ff */
[----:B------:R-:W-:-:S03]  /*1660*/  ISETP.GT.U32.AND P1, PT, R2, R7, PT ;  /* 0x000000070200720c */ /* 0x000fc60003f24070 */
[----:B------:R-:W-:Y:S02]  /*1670*/  IMAD.MOV R29, RZ, RZ, -R29 ;  /* 0x000000ffff1d7224 */ /* 0x000fe400078e0a1d */
[----:B------:R-:W-:Y:S01]  /*1680*/  IMAD R4, R2, R26, R4 ;  /* 0x0000001a02047224 */ /* 0x000fe200078e0204 */
[----:B------:R-:W-:Y:S01]  /*1690*/  IABS R26, R11 ;  /* 0x0000000b001a7213 */ /* 0x000fe20000000000 */
[--C-:B------:R-:W-:Y:S02]  /*16a0*/  @!P5 IMAD.IADD R22, R22, 0x1, -R2.reuse ;  /* 0x000000011616d824 */ /* 0x100fe400078e0a02 */
[----:B------:R-:W-:Y:S01]  /*16b0*/  @!P2 IMAD.IADD R0, R0, 0x1, -R2 ;  /* 0x000000010000a824 */ /* 0x000fe200078e0a02 */
[C---:B------:R-:W-:Y:S01]  /*16c0*/  ISETP.GT.U32.AND P2, PT, R2.reuse, R6, PT ;  /* 0x000000060200720c */ /* 0x040fe20003f44070 */
[C---:B------:R-:W-:Y:S02]  /*16d0*/  IMAD R3, R2.reuse, R29, R3 ;  /* 0x0000001d02037224 */ /* 0x040fe400078e0203 */
[----:B------:R-:W-:Y:S01]  /*16e0*/  @!P3 IMAD.MOV R21, RZ, RZ, -R21 ;  /* 0x000000ffff15b224 */ /* 0x000fe200078e0a15 */
[----:B------:R-:W-:Y:S01]  /*16f0*/  ISETP.GT.U32.AND P3, PT, R2, R22, PT ;  /* 0x000000160200720c */ /* 0x000fe20003f64070 */
[----:B------:R-:W-:-:S04]  /*1700*/  IMAD.HI.U32 R28, R20, R26, RZ ;  /* 0x0000001a141c7227 */ /* 0x000fc800078e00ff */
[----:B------:R-:W-:Y:S01]  /*1710*/  @!P6 IMAD.IADD R24, R24, 0x1, -R2 ;  /* 0x000000011818e824 */ /* 0x000fe200078e0a02 */
[C---:B------:R-:W-:Y:S01]  /*1720*/  ISETP.GT.U32.AND P6, PT, R2.reuse, R4, PT ;  /* 0x000000040200720c */ /* 0x040fe20003fc4070 */
[----:B------:R-:W-:Y:S02]  /*1730*/  IMAD.MOV R28, RZ, RZ, -R28 ;  /* 0x000000ffff1c7224 */ /* 0x000fe400078e0a1c */
[----:B------:R-:W-:Y:S01]  /*1740*/  @!P1 IMAD.IADD R7, R7, 0x1, -R2 ;  /* 0x0000000107079824 */ /* 0x000fe200078e0a02 */
[C---:B------:R-:W-:Y:S01]  /*1750*/  ISETP.GT.U32.AND P1, PT, R2.reuse, R25, PT ;  /* 0x000000190200720c */ /* 0x040fe20003f24070 */
[----:B------:R-:W-:Y:S02]  /*1760*/  IMAD R26, R2, R28, R26 ;  /* 0x0000001c021a7224 */ /* 0x000fe400078e021a */
[--C-:B------:R-:W-:Y:S02]  /*1770*/  @!P2 IMAD.IADD R6, R6, 0x1, -R2.reuse ;  /* 0x000000010606a824 */ /* 0x100fe400078e0a02 */
[----:B------:R-:W-:Y:S01]  /*1780*/  @!P3 IMAD.IADD R22, R22, 0x1, -R2 ;  /* 0x000000011616b824 */ /* 0x000fe200078e0a02 */
[----:B------:R-:W-:-:S03]  /*1790*/  ISETP.GT.U32.AND P3, PT, R2, R26, PT ;  /* 0x0000001a0200720c */ /* 0x000fc60003f64070 */
[--C-:B------:R-:W-:Y:S01]  /*17a0*/  @!P6 IMAD.IADD R4, R4, 0x1, -R2.reuse ;  /* 0x000000010404e824 */ /* 0x100fe200078e0a02 */
[----:B------:R-:W-:Y:S02]  /*17b0*/  ISETP.GE.AND P6, PT, R17, RZ, PT ;  /* 0x000000ff1100720c */ /* 0x000fe40003fc6270 */
[----:B------:R-:W0:Y:S01]  /*17c0*/  S2R R17, SR_TID.X ;  /* 0x0000000000117919 */ /* 0x000e220000002100 */
[----:B------:R-:W-:Y:S01]  /*17d0*/  @!P1 IMAD.IADD R25, R25, 0x1, -R2 ;  /* 0x0000000119199824 */ /* 0x000fe200078e0a02 */
[----:B------:R-:W-:Y:S02]  /*17e0*/  ISETP.GT.U32.AND P5, PT, R2, R23, PT ;  /* 0x000000170200720c */ /* 0x000fe40003fa4070 */
[----:B------:R-:W-:-:S03]  /*17f0*/  ISETP.GE.AND P1, PT, R19, RZ, PT ;  /* 0x000000ff1300720c */ /* 0x000fc60003f26270 */
[----:B------:R-:W-:Y:S01]  /*1800*/  @!P3 IMAD.IADD R26, R26, 0x1, -R2 ;  /* 0x000000011a1ab824 */ /* 0x000fe200078e0a02 */
[----:B------:R-:W-:Y:S01]  /*1810*/  ISETP.GE.AND P3, PT, R12, RZ, PT ;  /* 0x000000ff0c00720c */ /* 0x000fe20003f66270 */
[----:B------:R-:W-:Y:S02]  /*1820*/  IMAD.MOV.U32 R12, RZ, RZ, R0 ;  /* 0x000000ffff0c7224 */ /* 0x000fe400078e0000 */
[----:B------:R-:W-:Y:S01]  /*1830*/  @!P0 IMAD.MOV R7, RZ, RZ, -R7 ;  /* 0x000000ffff078224 */ /* 0x000fe200078e0a07 */
[----:B------:R-:W-:-:S03]  /*1840*/  ISETP.GT.U32.AND P0, PT, R2, R6, PT ;  /* 0x000000060200720c */ /* 0x000fc60003f04070 */
[----:B------:R-:W-:Y:S01]  /*1850*/  @!P5 IMAD.IADD R23, R23, 0x1, -R2 ;  /* 0x000000011717d824 */ /* 0x000fe200078e0a02 */
[C---:B------:R-:W-:Y:S01]  /*1860*/  ISETP.GT.U32.AND P5, PT, R2.reuse, R3, PT ;  /* 0x000000030200720c */ /* 0x040fe20003fa4070 */
[----:B------:R-:W-:Y:S01]  /*1870*/  @!P1 IMAD.MOV R12, RZ, RZ, -R12 ;  /* 0x000000ffff0c9224 */ /* 0x000fe200078e0a0c */
[----:B------:R-:W-:-:S03]  /*1880*/  ISETP.GT.U32.AND P1, PT, R2, R4, PT ;  /* 0x000000040200720c */ /* 0x000fc60003f24070 */
[----:B------:R-:W-:-:S04]  /*1890*/  @!P3 IMAD.MOV R22, RZ, RZ, -R22 ;  /* 0x000000ffff16b224 */ /* 0x000fc800078e0a16 */
[----:B------:R-:W-:Y:S01]  /*18a0*/  @!P0 IMAD.IADD R6, R6, 0x1, -R2 ;  /* 0x0000000106068824 */ /* 0x000fe200078e0a02 */
[----:B------:R-:W-:-:S03]  /*18b0*/  ISETP.GE.AND P0, PT, R8, RZ, PT ;  /* 0x000000ff0800720c */ /* 0x000fc60003f06270 */
[----:B------:R-:W-:Y:S01]  /*18c0*/  @!P5 IMAD.IADD R3, R3, 0x1, -R2 ;  /* 0x000000010303d824 */ /* 0x000fe200078e0a02 */
[----:B------:R-:W-:Y:S02]  /*18d0*/  ISETP.GE.AND P5, PT, R18, RZ, PT ;  /* 0x000000ff1200720c */ /* 0x000fe40003fa6270 */
[----:B--2---:R-:W-:Y:S01]  /*18e0*/  IABS R27, R14 ;  /* 0x0000000e001b7213 */ /* 0x004fe20000000000 */
[----:B------:R-:W1:Y:S04]  /*18f0*/  LDC R18, c[0x0][0x230] ;  /* 0x00008c00ff127b82 */ /* 0x000e680000000800 */
[----:B------:R-:W-:-:S04]  /*1900*/  IMAD.HI.U32 R29, R20, R27, RZ ;  /* 0x0000001b141d7227 */ /* 0x000fc800078e00ff */
[----:B------:R-:W-:-:S04]  /*1910*/  IMAD.MOV R29, RZ, RZ, -R29 ;  /* 0x000000ffff1d7224 */ /* 0x000fc800078e0a1d */
[----:B------:R-:W-:-:S05]  /*1920*/  IMAD R27, R2, R29, R27 ;  /* 0x0000001d021b7224 */ /* 0x000fca00078e021b */
[----:B------:R-:W-:-:S13]  /*1930*/  ISETP.GT.U32.AND P2, PT, R2, R27, PT ;  /* 0x0000001b0200720c */ /* 0x000fda0003f44070 */
[----:B------:R-:W-:Y:S01]  /*1940*/  @!P2 IMAD.IADD R27, R27, 0x1, -R2 ;  /* 0x000000011b1ba824 */ /* 0x000fe200078e0a02 */
[----:B------:R-:W-:Y:S02]  /*1950*/  ISETP.GT.U32.AND P2, PT, R2, R25, PT ;  /* 0x000000190200720c */ /* 0x000fe40003f44070 */
[----:B---3--:R-:W-:-:S05]  /*1960*/  IABS R28, R5 ;  /* 0x00000005001c7213 */ /* 0x008fca0000000000 */
[----:B------:R-:W-:-:S04]  /*1970*/  IMAD.HI.U32 R19, R20, R28, RZ ;  /* 0x0000001c14137227 */ /* 0x000fc800078e00ff */
[----:B------:R-:W-:-:S04]  /*1980*/  IMAD.MOV R19, RZ, RZ, -R19 ;  /* 0x000000ffff137224 */ /* 0x000fc800078e0a13 */
[----:B------:R-:W-:Y:S02]  /*1990*/  IMAD R19, R2, R19, R28 ;  /* 0x0000001302137224 */ /* 0x000fe400078e021c */
[----:B------:R-:W-:-:S03]  /*19a0*/  @!P2 IMAD.IADD R25, R25, 0x1, -R2 ;  /* 0x000000011919a824 */ /* 0x000fc600078e0a02 */
[C---:B------:R-:W-:Y:S02]  /*19b0*/  ISETP.GT.U32.AND P2, PT, R2.reuse, R19, PT ;  /* 0x000000130200720c */ /* 0x040fe40003f44070 */
[----:B----4-:R-:W-:Y:S02]  /*19c0*/  IABS R29, R9 ;  /* 0x00000009001d7213 */ /* 0x010fe40000000000 */
[----:B------:R-:W-:-:S03]  /*19d0*/  ISETP.GT.U32.AND P3, PT, R2, R27, PT ;  /* 0x0000001b0200720c */ /* 0x000fc60003f64070 */
[----:B------:R-:W-:-:S04]  /*19e0*/  IMAD.HI.U32 R20, R20, R29, RZ ;  /* 0x0000001d14147227 */ /* 0x000fc800078e00ff */
[----:B------:R-:W-:Y:S01]  /*19f0*/  IMAD.MOV R20, RZ, RZ, -R20 ;  /* 0x000000ffff147224 */ /* 0x000fe200078e0a14 */
[----:B0-----:R-:W-:-:S03]  /*1a00*/  LOP3.LUT R0, R17, 0x3, RZ, 0xc0, !PT ;  /* 0x0000000311007812 */ /* 0x001fc600078ec0ff */
[----:B------:R-:W-:Y:S01]  /*1a10*/  IMAD R20, R2, R20, R29 ;  /* 0x0000001402147224 */ /* 0x000fe200078e021d */
[----:B------:R-:W-:Y:S01]  /*1a20*/  SHF.R.U32.HI R8, RZ, 0x2, R17 ;  /* 0x00000002ff087819 */ /* 0x000fe20000011611 */
[--C-:B------:R-:W-:Y:S02]  /*1a30*/  @!P1 IMAD.IADD R4, R4, 0x1, -R2.reuse ;  /* 0x0000000104049824 */ /* 0x100fe400078e0a02 */
[--C-:B------:R-:W-:Y:S01]  /*1a40*/  @!P2 IMAD.IADD R19, R19, 0x1, -R2.reuse ;  /* 0x000000011313a824 */ /* 0x100fe200078e0a02 */
[----:B------:R-:W-:Y:S01]  /*1a50*/  ISETP.GT.U32.AND P1, PT, R2, R20, PT ;  /* 0x000000140200720c */ /* 0x000fe20003f24070 */
[----:B------:R-:W-:Y:S01]  /*1a60*/  @!P3 IMAD.IADD R27, R27, 0x1, -R2 ;  /* 0x000000011b1bb824 */ /* 0x000fe200078e0a02 */
[----:B------:R-:W-:Y:S01]  /*1a70*/  ISETP.GE.AND P3, PT, R11, RZ, PT ;  /* 0x000000ff0b00720c */ /* 0x000fe20003f66270 */
[----:B------:R-:W-:Y:S01]  /*1a80*/  @!P6 IMAD.MOV R24, RZ, RZ, -R24 ;  /* 0x000000ffff18e224 */ /* 0x000fe200078e0a18 */
[----:B------:R-:W-:Y:S01]  /*1a90*/  ISETP.GE.AND P6, PT, R13, RZ, PT ;  /* 0x000000ff0d00720c */ /* 0x000fe20003fc6270 */
[----:B------:R-:W-:Y:S01]  /*1aa0*/  IMAD R0, R0, 0x420, RZ ;  /* 0x0000042000007824 */ /* 0x000fe200078e02ff */
[----:B------:R-:W-:Y:S01]  /*1ab0*/  SGXT.U32 R8, R8, 0x3 ;  /* 0x000000030808781a */ /* 0x000fe20000000000 */
[C---:B------:R-:W-:Y:S01]  /*1ac0*/  IMAD.SHL.U32 R11, R17.reuse, 0x40, RZ ;  /* 0x00000040110b7824 */ /* 0x040fe200078e00ff */
[----:B------:R-:W-:Y:S01]  /*1ad0*/  ISETP.GT.U32.AND P2, PT, R2, R19, PT ;  /* 0x000000130200720c */ /* 0x000fe20003f44070 */
[----:B------:R-:W-:Y:S01]  /*1ae0*/  IMAD.SHL.U32 R28, R17, 0x8, RZ ;  /* 0x00000008111c7824 */ /* 0x000fe200078e00ff */
[----:B------:R-:W-:-:S02]  /*1af0*/  LOP3.LUT R0, R0, R8, RZ, 0xfc, !PT ;  /* 0x0000000800007212 */ /* 0x000fc400078efcff */
[----:B------:R-:W-:Y:S01]  /*1b00*/  LOP3.LUT R8, R11, 0x1c0, RZ, 0xc0, !PT ;  /* 0x000001c00b087812 */ /* 0x000fe200078ec0ff */
[----:B------:R-:W-:Y:S01]  /*1b10*/  @!P5 IMAD.MOV R23, RZ, RZ, -R23 ;  /* 0x000000ffff17d224 */ /* 0x000fe200078e0a17 */
[----:B------:R-:W-:Y:S01]  /*1b20*/  ISETP.GT.U32.AND P5, PT, R2, R26, PT ;  /* 0x0000001a0200720c */ /* 0x000fe20003fa4070 */
[----:B------:R-:W-:Y:S01]  /*1b30*/  IMAD.SHL.U32 R13, R17, 0x2, RZ ;  /* 0x00000002110d7824 */ /* 0x000fe200078e00ff */
[----:B------:R-:W-:Y:S01]  /*1b40*/  LOP3.LUT R8, R8, 0x30, R28, 0xf8, !PT ;  /* 0x0000003008087812 */ /* 0x000fe200078ef81c */
[----:B------:R-:W-:Y:S01]  /*1b50*/  @!P1 IMAD.IADD R20, R20, 0x1, -R2 ;  /* 0x0000000114149824 */ /* 0x000fe200078e0a02 */
[----:B------:R0:W-:Y:S01]  /*1b60*/  STL [R1+0xdec], R28 ;  /* 0x000dec1c01007387 */ /* 0x0001e20000100800 */
[----:B------:R-:W-:Y:S01]  /*1b70*/  @!P4 IMAD.MOV R10, RZ, RZ, -R10 ;  /* 0x000000ffff0ac224 */ /* 0x000fe200078e0a0a */
[----:B------:R-:W-:Y:S01]  /*1b80*/  LOP3.LUT R8, R8, 0x30, R13, 0x78, !PT ;  /* 0x0000003008087812 */ /* 0x000fe200078e780d */
[----:B------:R-:W-:Y:S01]  /*1b90*/  @!P6 IMAD.MOV R25, RZ, RZ, -R25 ;  /* 0x000000ffff19e224 */ /* 0x000fe200078e0a19 */
[C---:B------:R-:W-:Y:S01]  /*1ba0*/  ISETP.GT.U32.AND P4, PT, R2.reuse, R3, PT ;  /* 0x000000030200720c */ /* 0x040fe20003f84070 */
[----:B------:R-:W-:Y:S01]  /*1bb0*/  @!P2 IMAD.IADD R19, R19, 0x1, -R2 ;  /* 0x000000011313a824 */ /* 0x000fe200078e0a02 */
[----:B------:R-:W-:-:S02]  /*1bc0*/  ISETP.GT.U32.AND P6, PT, R2, R20, PT ;  /* 0x000000140200720c */ /* 0x000fc40003fc4070 */
[----:B------:R-:W-:Y:S02]  /*1bd0*/  ISETP.GE.AND P2, PT, R5, RZ, PT ;  /* 0x000000ff0500720c */ /* 0x000fe40003f46270 */
[----:B------:R-:W2:Y:S01]  /*1be0*/  LDL.LU R5, [R1+0xdf4] ;  /* 0x000df40001057983 */ /* 0x000ea20000300800 */
[----:B------:R-:W-:Y:S01]  /*1bf0*/  @!P0 IMAD.MOV R6, RZ, RZ, -R6 ;  /* 0x000000ffff068224 */ /* 0x000fe200078e0a06 */
[----:B------:R-:W-:Y:S01]  /*1c00*/  ISETP.GE.AND P0, PT, R9, RZ, PT ;  /* 0x000000ff0900720c */ /* 0x000fe20003f06270 */
[----:B-1----:R-:W-:Y:S01]  /*1c10*/  VIADD R18, R18, 0x3f ;  /* 0x0000003f12127836 */ /* 0x002fe20000000000 */
[----:B------:R1:W-:Y:S01]  /*1c20*/  STL [R1+0xdb4], R8 ;  /* 0x000db40801007387 */ /* 0x0003e20000100800 */
[----:B------:R-:W-:-:S03]  /*1c30*/  @!P5 IMAD.IADD R26, R26, 0x1, -R2 ;  /* 0x000000011a1ad824 */ /* 0x000fc600078e0a02 */
[----:B------:R-:W3:Y:S01]  /*1c40*/  LDL.LU R9, [R1+0xdf0] ;  /* 0x000df00001097983 */ /* 0x000ee20000300800 */
[----:B------:R-:W-:Y:S02]  /*1c50*/  ISETP.GE.AND P5, PT, R15, RZ, PT ;  /* 0x000000ff0f00720c */ /* 0x000fe40003fa6270 */
[----:B------:R-:W-:Y:S01]  /*1c60*/  SHF.R.U32.HI R11, RZ, 0x1, R17 ;  /* 0x00000001ff0b7819 */ /* 0x000fe20000011611 */
[----:B------:R-:W4:Y:S01]  /*1c70*/  LDL.LU R29, [R1+0x4] ;  /* 0x00000400011d7983 */ /* 0x000f220000300800 */
[----:B------:R-:W-:Y:S02]  /*1c80*/  SHF.R.S32.HI R15, RZ, 0x1f, R18 ;  /* 0x0000001fff0f7819 */ /* 0x000fe40000011412 */
[----:B------:R-:W-:Y:S01]  /*1c90*/  LOP3.LUT R17, R17, 0x3f, RZ, 0xc0, !PT ;  /* 0x0000003f11117812 */ /* 0x000fe200078ec0ff */
[--C-:B------:R-:W-:Y:S01]  /*1ca0*/  @!P4 IMAD.IADD R3, R3, 0x1, -R2.reuse ;  /* 0x000000010303c824 */ /* 0x100fe200078e0a02 */
[----:B------:R-:W-:Y:S01]  /*1cb0*/  LEA.HI R15, R15, R18, RZ, 0x6 ;  /* 0x000000120f0f7211 */ /* 0x000fe200078f30ff */
[----:B------:R-:W-:Y:S01]  /*1cc0*/  @!P6 IMAD.IADD R20, R20, 0x1, -R2 ;  /* 0x000000011414e824 */ /* 0x000fe200078e0a02 */
[----:B0-----:R-:W5:Y:S01]  /*1cd0*/  LDL.LU R28, [R1+0x8] ;  /* 0x00000800011c7983 */ /* 0x001f620000300800 */
[----:B------:R-:W-:-:S03]  /*1ce0*/  IMAD R2, R17, UR4, RZ ;  /* 0x0000000411027c24 */ /* 0x000fc6000f8e02ff */
[----:B------:R-:W4:Y:S04]  /*1cf0*/  LDL.LU R18, [R1+0xc] ;  /* 0x00000c0001127983 */ /* 0x000f280000300800 */
[----:B------:R-:W5:Y:S01]  /*1d00*/  LDL.LU R17, [R1+0x10] ;  /* 0x0000100001117983 */ /* 0x000f620000300800 */
[----:B------:R-:W-:Y:S02]  /*1d10*/  ISETP.GE.AND P4, PT, R16, RZ, PT ;  /* 0x000000ff1000720c */ /* 0x000fe40003f86270 */
[----:B------:R-:W-:Y:S01]  /*1d20*/  ISETP.GE.AND P1, PT, R14, RZ, PT ;  /* 0x000000ff0e00720c */ /* 0x000fe20003f26270 */
[----:B------:R-:W-:Y:S02]  /*1d30*/  @!P5 IMAD.MOV R3, RZ, RZ, -R3 ;  /* 0x000000ffff03d224 */ /* 0x000fe400078e0a03 */
[----:B------:R-:W-:-:S02]  /*1d40*/  @!P3 IMAD.MOV R26, RZ, RZ, -R26 ;  /* 0x000000ffff1ab224 */ /* 0x000fc400078e0a1a */
[----:B------:R-:W-:Y:S02]  /*1d50*/  @!P2 IMAD.MOV R19, RZ, RZ, -R19 ;  /* 0x000000ffff13a224 */ /* 0x000fe400078e0a13 */
[----:B------:R-:W-:-:S04]  /*1d60*/  @!P0 IMAD.MOV R20, RZ, RZ, -R20 ;  /* 0x000000ffff148224 */ /* 0x000fc800078e0a14 */
[----:B------:R-:W-:Y:S02]  /*1d70*/  @!P4 IMAD.MOV R4, RZ, RZ, -R4 ;  /* 0x000000ffff04c224 */ /* 0x000fe400078e0a04 */
[----:B------:R-:W-:Y:S01]  /*1d80*/  @!P1 IMAD.MOV R27, RZ, RZ, -R27 ;  /* 0x000000ffff1b9224 */ /* 0x000fe200078e0a1b */
[----:B------:R-:W-:Y:S01]  /*1d90*/  LOP3.LUT R0, R0, 0x10, R11, 0xf8, !PT ;  /* 0x0000001000007812 */ /* 0x000fe200078ef80b */
[----:B------:R-:W-:-:S04]  /*1da0*/  UIMAD UR48, UR21, 0x3f, URZ ;  /* 0x0000003f153078a4 */ /* 0x000fc8000f8e023f */
[----:B------:R-:W-:Y:S02]  /*1db0*/  USHF.R.S32.HI UR38, URZ, 0x1f, UR48 ;  /* 0x0000001f3f267899 */ /* 0x000fe40008011430 */
[----:B------:R-:W-:Y:S02]  /*1dc0*/  UIMAD UR49, UR21, 0x3e, URZ ;  /* 0x0000003e153178a4 */ /* 0x000fe4000f8e023f */
[----:B------:R-:W-:Y:S02]  /*1dd0*/  UIMAD UR50, UR21, 0x3d, URZ ;  /* 0x0000003d153278a4 */ /* 0x000fe4000f8e023f */
[----:B------:R-:W-:Y:S02]  /*1de0*/  UIMAD UR51, UR21, 0x3c, URZ ;  /* 0x0000003c153378a4 */ /* 0x000fe4000f8e023f */
[----:B------:R-:W-:Y:S02]  /*1df0*/  UIMAD UR52, UR21, 0x3b, URZ ;  /* 0x0000003b153478a4 */ /* 0x000fe4000f8e023f */
[----:B------:R-:W-:-:S02]  /*1e00*/  UIMAD UR53, UR21, 0x3a, URZ ;  /* 0x0000003a153578a4 */ /* 0x000fc4000f8e023f */
[----:B------:R-:W-:Y:S01]  /*1e10*/  UIMAD UR54, UR21, 0x39, URZ ;  /* 0x00000039153678a4 */ /* 0x000fe2000f8e023f */
[----:B--2---:R-:W-:Y:S02]  /*1e20*/  ISETP.NE.AND P4, PT, R5, RZ, PT ;  /* 0x000000ff0500720c */ /* 0x004fe40003f85270 */
[----:B-1----:R-:W-:Y:S02]  /*1e30*/  LOP3.LUT R8, RZ, R5, RZ, 0x33, !PT ;  /* 0x00000005ff087212 */ /* 0x002fe400078e33ff */
[----:B------:R-:W-:Y:S01]  /*1e40*/  IADD3 R5, P6, R2, UR6, RZ ;  /* 0x0000000602057c10 */ /* 0x000fe2000ffde0ff */
[----:B------:R-:W-:Y:S01]  /*1e50*/  ULDC UR6, c[0x0][0x234] ;  /* 0x00008d0000067ab9 */ /* 0x000fe20000000800 */
[C---:B------:R-:W-:Y:S02]  /*1e60*/  SEL R21, R8.reuse, R21, !P4 ;  /* 0x0000001508157207 */ /* 0x040fe40006000000 */
[C---:B---3--:R-:W-:Y:S02]  /*1e70*/  SEL R9, R8.reuse, R9, !P4 ;  /* 0x0000000908097207 */ /* 0x048fe40006000000 */
[----:B------:R-:W-:-:S02]  /*1e80*/  SEL R10, R8, R10, !P4 ;  /* 0x0000000a080a7207 */ /* 0x000fc40006000000 */
[C---:B------:R-:W-:Y:S02]  /*1e90*/  SEL R7, R8.reuse, R7, !P4 ;  /* 0x0000000708077207 */ /* 0x040fe40006000000 */
[C---:B------:R-:W-:Y:S02]  /*1ea0*/  SEL R12, R8.reuse, R12, !P4 ;  /* 0x0000000c080c7207 */ /* 0x040fe40006000000 */
[C---:B------:R-:W-:Y:S02]  /*1eb0*/  SEL R24, R8.reuse, R24, !P4 ;  /* 0x0000001808187207 */ /* 0x040fe40006000000 */
[C---:B------:R-:W-:Y:S02]  /*1ec0*/  SEL R23, R8.reuse, R23, !P4 ;  /* 0x0000001708177207 */ /* 0x040fe40006000000 */
[C---:B------:R-:W-:Y:S02]  /*1ed0*/  SEL R22, R8.reuse, R22, !P4 ;  /* 0x0000001608167207 */ /* 0x040fe40006000000 */
[----:B------:R-:W-:-:S02]  /*1ee0*/  SEL R25, R8, R25, !P4 ;  /* 0x0000001908197207 */ /* 0x000fc40006000000 */
[C---:B------:R-:W-:Y:S02]  /*1ef0*/  SEL R11, R8.reuse, R6, !P4 ;  /* 0x00000006080b7207 */ /* 0x040fe40006000000 */
[C---:B------:R-:W-:Y:S02]  /*1f00*/  SEL R13, R8.reuse, R4, !P4 ;  /* 0x00000004080d7207 */ /* 0x040fe40006000000 */
[C---:B------:R-:W-:Y:S02]  /*1f10*/  SEL R14, R8.reuse, R3, !P4 ;  /* 0x00000003080e7207 */ /* 0x040fe40006000000 */
[C---:B------:R-:W-:Y:S02]  /*1f20*/  SEL R26, R8.reuse, R26, !P4 ;  /* 0x0000001a081a7207 */ /* 0x040fe40006000000 */
[C---:B------:R-:W-:Y:S02]  /*1f30*/  SEL R27, R8.reuse, R27, !P4 ;  /* 0x0000001b081b7207 */ /* 0x040fe40006000000 */
[----:B------:R-:W-:-:S02]  /*1f40*/  SEL R19, R8, R19, !P4 ;  /* 0x0000001308137207 */ /* 0x000fc40006000000 */
[----:B------:R-:W-:Y:S02]  /*1f50*/  SEL R20, R8, R20, !P4 ;  /* 0x0000001408147207 */ /* 0x000fe40006000000 */
[----:B------:R-:W-:Y:S01]  /*1f60*/  LEA.HI.X.SX32 R8, R2, UR7, 0x1, P6 ;  /* 0x0000000702087c11 */ /* 0x000fe2000b0f0eff */
[----:B------:R-:W-:Y:S02]  /*1f70*/  ULDC UR7, c[0x0][0x240] ;  /* 0x0000900000077ab9 */ /* 0x000fe40000000800 */
[----:B------:R-:W-:Y:S02]  /*1f80*/  IMAD R9, R9, UR7, RZ ;  /* 0x0000000709097c24 */ /* 0x000fe4000f8e02ff */
[----:B------:R-:W-:Y:S02]  /*1f90*/  IMAD R21, R21, UR7, RZ ;  /* 0x0000000715157c24 */ /* 0x000fe4000f8e02ff */
[----:B-----5:R-:W-:Y:S01]  /*1fa0*/  IMAD R2, R17, UR6, RZ ;  /* 0x0000000611027c24 */ /* 0x020fe2000f8e02ff */
[-C--:B------:R-:W-:Y:S01]  /*1fb0*/  IADD3 R16, P2, R9, R5.reuse, RZ ;  /* 0x0000000509107210 */ /* 0x080fe20007f5e0ff */
[----:B------:R-:W-:Y:S01]  /*1fc0*/  IMAD R10, R10, UR7, RZ ;  /* 0x000000070a0a7c24 */ /* 0x000fe2000f8e02ff */
[----:B------:R-:W-:Y:S01]  /*1fd0*/  IADD3 R17, P1, R21, R5, RZ ;  /* 0x0000000515117210 */ /* 0x000fe20007f3e0ff */
[----:B------:R-:W-:-:S02]  /*1fe0*/  IMAD R7, R7, UR7, RZ ;  /* 0x0000000707077c24 */ /* 0x000fc4000f8e02ff */
[----:B------:R-:W-:Y:S01]  /*1ff0*/  IMAD R12, R12, UR7, RZ ;  /* 0x000000070c0c7c24 */ /* 0x000fe2000f8e02ff */
[----:B------:R0:W-:Y:S01]  /*2000*/  STL [R1+0xd94], R16 ;  /* 0x000d941001007387 */ /* 0x0001e20000100800 */
[----:B----4-:R-:W-:Y:S01]  /*2010*/  IMAD R3, R18, UR6, RZ ;  /* 0x0000000612037c24 */ /* 0x010fe2000f8e02ff */
[-C--:B------:R-:W-:Y:S01]  /*2020*/  IADD3 R18, P0, R10, R5.reuse, RZ ;  /* 0x000000050a127210 */ /* 0x080fe20007f1e0ff */
[----:B------:R-:W-:Y:S01]  /*2030*/  IMAD R24, R24, UR7, RZ ;  /* 0x0000000718187c24 */ /* 0x000fe2000f8e02ff */
[----:B------:R1:W-:Y:S01]  /*2040*/  STL [R1+0xd98], R17 ;  /* 0x000d981101007387 */ /* 0x0003e20000100800 */
[----:B------:R-:W-:Y:S02]  /*2050*/  IMAD R23, R23, UR7, RZ ;  /* 0x0000000717177c24 */ /* 0x000fe4000f8e02ff */
[----:B------:R-:W-:Y:S01]  /*2060*/  IMAD R22, R22, UR7, RZ ;  /* 0x0000000716167c24 */ /* 0x000fe2000f8e02ff */
[-C--:B0-----:R-:W-:Y:S01]  /*2070*/  IADD3 R16, P4, R7, R5.reuse, RZ ;  /* 0x0000000507107210 */ /* 0x081fe20007f9e0ff */
[----:B------:R0:W-:Y:S01]  /*2080*/  STL [R1+0xd9c], R18 ;  /* 0x000d9c1201007387 */ /* 0x0001e20000100800 */
[----:B-1----:R-:W-:-:S03]  /*2090*/  IADD3 R17, P6, R12, R5, RZ ;  /* 0x000000050c117210 */ /* 0x002fc60007fde0ff */
[----:B------:R1:W-:Y:S01]  /*20a0*/  STL [R1+0xda0], R16 ;  /* 0x000da01001007387 */ /* 0x0003e20000100800 */
[----:B------:R-:W-:-:S03]  /*20b0*/  IMAD R25, R25, UR7, RZ ;  /* 0x0000000719197c24 */ /* 0x000fc6000f8e02ff */
[----:B------:R2:W-:Y:S01]  /*20c0*/  STL [R1+0xda4], R17 ;  /* 0x000da41101007387 */ /* 0x0005e20000100800 */
[-C--:B0-----:R-:W-:Y:S02]  /*20d0*/  IADD3 R18, P5, R24, R5.reuse, RZ ;  /* 0x0000000518127210 */ /* 0x081fe40007fbe0ff */
[----:B-1----:R-:W-:-:S03]  /*20e0*/  IADD3 R16, P3, R23, R5, RZ ;  /* 0x0000000517107210 */ /* 0x002fc60007f7e0ff */
[----:B------:R-:W-:Y:S01]  /*20f0*/  STL [R1+0xda8], R18 ;  /* 0x000da81201007387 */ /* 0x000fe20000100800 */
[----:B--2---:R-:W-:Y:S02]  /*2100*/  LEA.HI.X.SX32 R17, R9, R8, 0x1, P2 ;  /* 0x0000000809117211 */ /* 0x004fe400010f0eff */
[----:B------:R-:W-:Y:S01]  /*2110*/  IADD3 R9, P2, R22, R5, RZ ;  /* 0x0000000516097210 */ /* 0x000fe20007f5e0ff */
[----:B------:R0:W-:Y:S01]  /*2120*/  STL [R1+0xdac], R16 ;  /* 0x000dac1001007387 */ /* 0x0001e20000100800 */
[----:B------:R-:W-:-:S03]  /*2130*/  IMAD R11, R11, UR7, RZ ;  /* 0x000000070b0b7c24 */ /* 0x000fc6000f8e02ff */
[----:B------:R1:W-:Y:S01]  /*2140*/  STL [R1+0xd8c], R17 ;  /* 0x000d8c1101007387 */ /* 0x0003e20000100800 */
[----:B------:R-:W-:-:S03]  /*2150*/  IMAD R13, R13, UR7, RZ ;  /* 0x000000070d0d7c24 */ /* 0x000fc6000f8e02ff */
[----:B------:R2:W-:Y:S01]  /*2160*/  STL [R1+0xd90], R9 ;  /* 0x000d900901007387 */ /* 0x0005e20000100800 */
[----:B0-----:R-:W-:Y:S02]  /*2170*/  LEA.HI.X.SX32 R16, R21, R8, 0x1, P1 ;  /* 0x0000000815107211 */ /* 0x001fe400008f0eff */
[----:B-1----:R-:W-:-:S03]  /*2180*/  IADD3 R17, P1, R25, R5, RZ ;  /* 0x0000000519117210 */ /* 0x002fc60007f3e0ff */
[----:B------:R0:W-:Y:S01]  /*2190*/  STL [R1+0xd84], R16 ;  /* 0x000d841001007387 */ /* 0x0001e20000100800 */
[----:B--2---:R-:W-:-:S03]  /*21a0*/  LEA.HI.X.SX32 R9, R10, R8, 0x1, P0 ;  /* 0x000000080a097211 */ /* 0x004fc600000f0eff */
[----:B------:R-:W-:Y:S01]  /*21b0*/  STL [R1+0xd88], R17 ;  /* 0x000d881101007387 */ /* 0x000fe20000100800 */
[-C--:B------:R-:W-:Y:S01]  /*21c0*/  LEA.HI.X.SX32 R10, R7, R8.reuse, 0x1, P4 ;  /* 0x00000008070a7211 */ /* 0x080fe200020f0eff */
[----:B------:R-:W-:Y:S02]  /*21d0*/  IMAD R14, R14, UR7, RZ ;  /* 0x000000070e0e7c24 */ /* 0x000fe4000f8e02ff */
[----:B------:R1:W-:Y:S01]  /*21e0*/  STL [R1+0xd7c], R9 ;  /* 0x000d7c0901007387 */ /* 0x0003e20000100800 */
[----:B0-----:R-:W-:Y:S01]  /*21f0*/  IADD3 R16, P0, R11, R5, RZ ;  /* 0x000000050b107210 */ /* 0x001fe20007f1e0ff */
[----:B------:R-:W-:Y:S01]  /*2200*/  IMAD R26, R26, UR7, RZ ;  /* 0x000000071a1a7c24 */ /* 0x000fe2000f8e02ff */
[----:B------:R-:W-:-:S03]  /*2210*/  LEA.HI.X.SX32 R7, R12, R8, 0x1, P6 ;  /* 0x000000080c077211 */ /* 0x000fc600030f0eff */
[----:B------:R-:W-:Y:S01]  /*2220*/  STL [R1+0xd80], R16 ;  /* 0x000d801001007387 */ /* 0x000fe20000100800 */
[----:B-1----:R-:W-:-:S03]  /*2230*/  IADD3 R9, P4, R13, R5, RZ ;  /* 0x000000050d097210 */ /* 0x002fc60007f9e0ff */
[----:B------:R0:W-:Y:S01]  /*2240*/  STL [R1+0xd74], R10 ;  /* 0x000d740a01007387 */ /* 0x0001e20000100800 */
[----:B------:R-:W-:-:S03]  /*2250*/  IMAD R27, R27, UR7, RZ ;  /* 0x000000071b1b7c24 */ /* 0x000fc6000f8e02ff */
[----:B------:R1:W-:Y:S04]  /*2260*/  STL [R1+0xd78], R9 ;  /* 0x000d780901007387 */ /* 0x0003e80000100800 */
[----:B------:R2:W-:Y:S01]  /*2270*/  STL [R1+0xd6c], R7 ;  /* 0x000d6c0701007387 */ /* 0x0005e20000100800 */
[----:B0-----:R-:W-:Y:S02]  /*2280*/  IADD3 R10, P6, R14, R5, RZ ;  /* 0x000000050e0a7210 */ /* 0x001fe40007fde0ff */
[----:B-1----:R-:W-:-:S03]  /*2290*/  LEA.HI.X.SX32 R9, R24, R8, 0x1, P5 ;  /* 0x0000000818097211 */ /* 0x002fc600028f0eff */
[----:B------:R0:W-:Y:S01]  /*22a0*/  STL [R1+0xd70], R10 ;  /* 0x000d700a01007387 */ /* 0x0001e20000100800 */
[----:B--2---:R-:W-:-:S03]  /*22b0*/  IADD3 R7, P5, R26, R5, RZ ;  /* 0x000000051a077210 */ /* 0x004fc60007fbe0ff */
[----:B------:R1:W-:Y:S01]  /*22c0*/  STL [R1+0xd64], R9 ;  /* 0x000d640901007387 */ /* 0x0003e20000100800 */
[----:B------:R-:W-:-:S03]  /*22d0*/  IMAD R19, R19, UR7, RZ ;  /* 0x0000000713137c24 */ /* 0x000fc6000f8e02ff */
[----:B------:R2:W-:Y:S01]  /*22e0*/  STL [R1+0xd68], R7 ;  /* 0x000d680701007387 */ /* 0x0005e20000100800 */
[-C--:B0-----:R-:W-:Y:S01]  /*22f0*/  LEA.HI.X.SX32 R10, R23, R8.reuse, 0x1, P3 ;  /* 0x00000008170a7211 */ /* 0x081fe200018f0eff */
[----:B------:R-:W-:Y:S01]  /*2300*/  IMAD R20, R20, UR7, RZ ;  /* 0x0000000714147c24 */ /* 0x000fe2000f8e02ff */
[----:B------:R-:W-:Y:S01]  /*2310*/  UIMAD UR55, UR21, 0x38, URZ ;  /* 0x00000038153778a4 */ /* 0x000fe2000f8e023f */
[----:B-1----:R-:W-:Y:S02]  /*2320*/  IADD3 R9, P3, R27, R5, RZ ;  /* 0x000000051b097210 */ /* 0x002fe40007f7e0ff */
[----:B------:R0:W-:Y:S01]  /*2330*/  STL [R1+0xd5c], R10 ;  /* 0x000d5c0a01007387 */ /* 0x0001e20000100800 */
[----:B------:R-:W-:Y:S01]  /*2340*/  IMAD R6, R29, UR6, RZ ;  /* 0x000000061d067c24 */ /* 0x000fe2000f8e02ff */
[----:B------:R-:W-:Y:S01]  /*2350*/  UIMAD UR56, UR21, 0x37, URZ ;  /* 0x00000037153878a4 */ /* 0x000fe2000f8e023f */
[----:B--2---:R-:W-:Y:S01]  /*2360*/  LEA.HI.X.SX32 R7, R22, R8, 0x1, P2 ;  /* 0x0000000816077211 */ /* 0x004fe200010f0eff */
[----:B------:R1:W-:Y:S01]  /*2370*/  STL [R1+0xd60], R9 ;  /* 0x000d600901007387 */ /* 0x0003e20000100800 */
[----:B------:R-:W-:Y:S01]  /*2380*/  IMAD R4, R28, UR6, RZ ;  /* 0x000000061c047c24 */ /* 0x000fe2000f8e02ff */
[----:B------:R-:W-:-:S02]  /*2390*/  UIMAD UR57, UR21, 0x36, URZ ;  /* 0x00000036153978a4 */ /* 0x000fc4000f8e023f */
[----:B------:R2:W-:Y:S01]  /*23a0*/  STL [R1+0xd54], R7 ;  /* 0x000d540701007387 */ /* 0x0005e20000100800 */
[----:B------:R-:W-:Y:S01]  /*23b0*/  UIMAD UR58, UR21, 0x35, URZ ;  /* 0x00000035153a78a4 */ /* 0x000fe2000f8e023f */
[-C--:B0-----:R-:W-:Y:S01]  /*23c0*/  IADD3 R10, P2, R19, R5.reuse, RZ ;  /* 0x00000005130a7210 */ /* 0x081fe20007f5e0ff */
[----:B------:R-:W-:Y:S02]  /*23d0*/  UIMAD UR59, UR21, 0x34, URZ ;  /* 0x00000034153b78a4 */ /* 0x000fe4000f8e023f */
[----:B------:R-:W-:Y:S01]  /*23e0*/  UIMAD UR60, UR21, 0x33, URZ ;  /* 0x00000033153c78a4 */ /* 0x000fe2000f8e023f */
[-C--:B-1----:R-:W-:Y:S01]  /*23f0*/  LEA.HI.X.SX32 R9, R25, R8.reuse, 0x1, P1 ;  /* 0x0000000819097211 */ /* 0x082fe200008f0eff */
[----:B------:R-:W-:Y:S01]  /*2400*/  STL [R1+0xd58], R10 ;  /* 0x000d580a01007387 */ /* 0x000fe20000100800 */
[----:B------:R-:W-:Y:S01]  /*2410*/  UIMAD UR61, UR21, 0x32, URZ ;  /* 0x00000032153d78a4 */ /* 0x000fe2000f8e023f */
[----:B--2---:R-:W-:Y:S01]  /*2420*/  IADD3 R7, P1, R20, R5, RZ ;  /* 0x0000000514077210 */ /* 0x004fe20007f3e0ff */
[----:B------:R-:W-:Y:S01]  /*2430*/  UIMAD UR20, UR21, 0x31, URZ ;  /* 0x00000031151478a4 */ /* 0x000fe2000f8e023f */
[----:B------:R-:W-:Y:S01]  /*2440*/  LEA.HI.X.SX32 R5, R11, R8, 0x1, P0 ;  /* 0x000000080b057211 */ /* 0x000fe200000f0eff */
[----:B------:R0:W-:Y:S01]  /*2450*/  STL [R1+0xd50], R9 ;  /* 0x000d500901007387 */ /* 0x0001e20000100800 */
[----:B------:R-:W-:-:S02]  /*2460*/  UIMAD UR43, UR21, 0x30, URZ ;  /* 0x00000030152b78a4 */ /* 0x000fc4000f8e023f */
[----:B------:R-:W-:Y:S01]  /*2470*/  UIMAD UR44, UR21, 0x2f, URZ ;  /* 0x0000002f152c78a4 */ /* 0x000fe2000f8e023f */
[----:B------:R1:W-:Y:S01]  /*2480*/  STL [R1+0xd4c], R7 ;  /* 0x000d4c0701007387 */ /* 0x0003e20000100800 */
[----:B------:R-:W-:Y:S02]  /*2490*/  UIMAD UR45, UR21, 0x2e, URZ ;  /* 0x0000002e152d78a4 */ /* 0x000fe4000f8e023f */
[----:B------:R-:W-:Y:S01]  /*24a0*/  UIMAD UR46, UR21, 0x2d, URZ ;  /* 0x0000002d152e78a4 */ /* 0x000fe2000f8e023f */
[----:B------:R2:W-:Y:S01]  /*24b0*/  STL [R1+0x550], R5 ;  /* 0x0005500501007387 */ /* 0x0005e20000100800 */
[----:B------:R-:W-:Y:S01]  /*24c0*/  UIMAD UR47, UR21, 0x2c, URZ ;  /* 0x0000002c152f78a4 */ /* 0x000fe2000f8e023f */
[-C--:B0-----:R-:W-:Y:S01]  /*24d0*/  LEA.HI.X.SX32 R9, R13, R8.reuse, 0x1, P4 ;  /* 0x000000080d097211 */ /* 0x081fe200020f0eff */
[----:B------:R-:W-:Y:S02]  /*24e0*/  UIMAD UR22, UR22, 0x1c, URZ ;  /* 0x0000001c161678a4 */ /* 0x000fe4000f8e023f */
[----:B------:R-:W-:Y:S01]  /*24f0*/  UIMAD UR23, UR23, 0x1b, URZ ;  /* 0x0000001b171778a4 */ /* 0x000fe2000f8e023f */
[-C--:B-1----:R-:W-:Y:S01]  /*2500*/  LEA.HI.X.SX32 R7, R14, R8.reuse, 0x1, P6 ;  /* 0x000000080e077211 */ /* 0x082fe200030f0eff */
[----:B------:R0:W-:Y:S01]  /*2510*/  STL [R1+0x554], R9 ;  /* 0x0005540901007387 */ /* 0x0001e20000100800 */
[----:B------:R-:W-:Y:S01]  /*2520*/  UIMAD UR24, UR24, 0x1a, URZ ;  /* 0x0000001a181878a4 */ /* 0x000fe2000f8e023f */
[----:B--2---:R-:W-:-:S02]  /*2530*/  LEA.HI.X.SX32 R5, R26, R8, 0x1, P5 ;  /* 0x000000081a057211 */ /* 0x004fc400028f0eff */
[----:B------:R1:W-:Y:S01]  /*2540*/  STL [R1+0x558], R7 ;  /* 0x0005580701007387 */ /* 0x0003e20000100800 */
[----:B------:R-:W-:Y:S01]  /*2550*/  IADD3 R11, P0, R6, UR8, RZ ;  /* 0x00000008060b7c10 */ /* 0x000fe2000ff1e0ff */
[----:B------:R-:W-:Y:S02]  /*2560*/  UIMAD UR25, UR25, 0x19, URZ ;  /* 0x00000019191978a4 */ /* 0x000fe4000f8e023f */
        /* <DEDUP_REMOVED lines=11> */
[----:B------:R-:W-:Y:S01]  /*2620*/  UIMAD UR30, UR30, 0x14, URZ ;  /* 0x000000141e1e78a4 */ /* 0x000fe2000f8e023f */
[C---:B------:R-:W-:Y:S01]  /*2630*/  IADD3 R13, P2, R3.reuse, UR8, RZ ;  /* 0x00000008030d7c10 */ /* 0x040fe2000ff5e0ff */
[----:B------:R2:W-:Y:S01]  /*2640*/  STL [R1+0x568], R5 ;  /* 0x0005680501007387 */ /* 0x0005e20000100800 */
[----:B------:R-:W-:Y:S01]  /*2650*/  IADD3 R14, P3, R2, UR8, RZ ;  /* 0x00000008020e7c10 */ /* 0x000fe2000ff7e0ff */
[----:B------:R-:W-:Y:S01]  /*2660*/  UIMAD UR31, UR31, 0x13, URZ ;  /* 0x000000131f1f78a4 */ /* 0x000fe2000f8e023f */
[----:B0-----:R-:W-:Y:S01]  /*2670*/  LEA.HI.X.SX32 R9, R3, UR9, 0x1, P2 ;  /* 0x0000000903097c11 */ /* 0x001fe200090f0eff */
[----:B------:R-:W-:Y:S01]  /*2680*/  STL [R1+0x34c], R11 ;  /* 0x00034c0b01007387 */ /* 0x000fe20000100800 */
[----:B------:R-:W-:Y:S01]  /*2690*/  UIMAD UR34, UR34, 0x12, URZ ;  /* 0x00000012222278a4 */ /* 0x000fe2000f8e023f */
[----:B-1----:R-:W-:Y:S01]  /*26a0*/  LEA.HI.X.SX32 R7, R4, UR9, 0x1, P1 ;  /* 0x0000000904077c11 */ /* 0x002fe200088f0eff */
[----:B------:R-:W-:Y:S01]  /*26b0*/  UIMAD UR35, UR35, 0x11, URZ ;  /* 0x00000011232378a4 */ /* 0x000fe2000f8e023f */
[----:B------:R-:W-:Y:S01]  /*26c0*/  STL [R1+0x354], R12 ;  /* 0x0003540c01007387 */ /* 0x000fe20000100800 */
[----:B------:R-:W-:Y:S01]  /*26d0*/  USHF.L.U32 UR36, UR36, 0x4, URZ ;  /* 0x0000000424247899 */ /* 0x000fe2000800063f */
[----:B--2---:R-:W-:Y:S01]  /*26e0*/  LEA.HI.X.SX32 R5, R6, UR9, 0x1, P0 ;  /* 0x0000000906057c11 */ /* 0x004fe200080f0eff */
[----:B------:R-:W-:Y:S01]  /*26f0*/  UIMAD UR37, UR37, 0xf, URZ ;  /* 0x0000000f252578a4 */ /* 0x000fe2000f8e023f */
[----:B------:R-:W-:Y:S01]  /*2700*/  STL [R1+0x35c], R13 ;  /* 0x00035c0d01007387 */ /* 0x000fe20000100800 */
[----:B------:R-:W-:Y:S01]  /*2710*/  LEA.HI.X.SX32 R10, R2, UR9, 0x1, P3 ;  /* 0x00000009020a7c11 */ /* 0x000fe200098f0eff */
[----:B------:R-:W-:Y:S01]  /*2720*/  ULDC UR6, c[0x0][0x238] ;  /* 0x00008e0000067ab9 */ /* 0x000fe20000000800 */
[----:B------:R-:W-:Y:S01]  /*2730*/  ULDC UR7, c[0x0][0x238] ;  /* 0x00008e0000077ab9 */ /* 0x000fe20000000800 */
[----:B------:R-:W-:Y:S01]  /*2740*/  STL [R1+0x364], R14 ;  /* 0x0003640e01007387 */ /* 0x000fe20000100800 */
[----:B------:R-:W-:Y:S01]  /*2750*/  IADD3 R3, P0, R14, UR48, RZ ;  /* 0x000000300e037c10 */ /* 0x000fe2000ff1e0ff */
[----:B------:R-:W-:Y:S01]  /*2760*/  ULDC UR8, c[0x0][0x238] ;  /* 0x00008e0000087ab9 */ /* 0x000fe20000000800 */
[----:B------:R-:W-:Y:S01]  /*2770*/  IADD3 R4, P1, R13, UR48, RZ ;  /* 0x000000300d047c10 */ /* 0x000fe2000ff3e0ff */
[----:B------:R-:W-:Y:S01]  /*2780*/  STL [R1+0x348], R5 ;  /* 0x0003480501007387 */ /* 0x000fe20000100800 */
[----:B------:R-:W-:Y:S01]  /*2790*/  IADD3 R2, P2, R12, UR48, RZ ;  /* 0x000000300c027c10 */ /* 0x000fe2000ff5e0ff */
[----:B------:R-:W-:-:S02]  /*27a0*/  ULDC UR9, c[0x0][0x238] ;  /* 0x00008e0000097ab9 */ /* 0x000fc40000000800 */
[----:B------:R-:W-:Y:S04]  /*27b0*/  STL [R1+0x350], R7 ;  /* 0x0003500701007387 */ /* 0x000fe80000100800 */
[----:B------:R-:W-:Y:S04]  /*27c0*/  STL [R1+0x358], R9 ;  /* 0x0003580901007387 */ /* 0x000fe80000100800 */
[----:B------:R-:W-:Y:S04]  /*27d0*/  STL [R1+0x360], R10 ;  /* 0x0003600a01007387 */ /* 0x000fe80000100800 */
[----:B------:R-:W-:Y:S04]  /*27e0*/  STL [R1+0x4dc], RZ ;  /* 0x0004dcff01007387 */ /* 0x000fe80000100800 */
        /* <DEDUP_REMOVED lines=35> */
[----:B------:R0:W-:Y:S04]  /*2a20*/  STL [R1+0x570], R3 ;  /* 0x0005700301007387 */ /* 0x0001e80000100800 */
[----:B------:R1:W-:Y:S04]  /*2a30*/  STL [R1+0x578], R4 ;  /* 0x0005780401007387 */ /* 0x0003e80000100800 */
[----:B------:R2:W-:Y:S01]  /*2a40*/  STL [R1+0x580], R2 ;  /* 0x0005800201007387 */ /* 0x0005e20000100800 */
[----:B0-----:R-:W-:-:S02]  /*2a50*/  IADD3 R3, P3, R11, UR48, RZ ;  /* 0x000000300b037c10 */ /* 0x001fc4000ff7e0ff */
[----:B-1----:R-:W-:-:S03]  /*2a60*/  IADD3.X R4, R9, UR38, RZ, P1, !PT ;  /* 0x0000002609047c10 */ /* 0x002fc60008ffe4ff */
[----:B------:R0:W-:Y:S01]  /*2a70*/  STL [R1+0x588], R3 ;  /* 0x0005880301007387 */ /* 0x0001e20000100800 */
[----:B--2---:R-:W-:-:S05]  /*2a80*/  IADD3.X R2, R10, UR38, RZ, P0, !PT ;  /* 0x000000260a027c10 */ /* 0x004fca00087fe4ff */
[----:B------:R1:W-:Y:S01]  /*2a90*/  STL [R1+0x56c], R2 ;  /* 0x00056c0201007387 */ /* 0x0003e20000100800 */
[----:B0-----:R-:W-:-:S03]  /*2aa0*/  IADD3.X R3, R7, UR38, RZ, P2, !PT ;  /* 0x0000002607037c10 */ /* 0x001fc600097fe4ff */
[----:B------:R0:W-:Y:S01]  /*2ab0*/  STL [R1+0x574], R4 ;  /* 0x0005740401007387 */ /* 0x0001e20000100800 */
[----:B-1----:R-:W-:-:S03]  /*2ac0*/  IADD3.X R2, R5, UR38, RZ, P3, !PT ;  /* 0x0000002605027c10 */ /* 0x002fc60009ffe4ff */
[----:B------:R1:W-:Y:S01]  /*2ad0*/  STL [R1+0x57c], R3 ;  /* 0x00057c0301007387 */ /* 0x0003e20000100800 */
[----:B------:R-:W-:Y:S02]  /*2ae0*/  USHF.R.S32.HI UR38, URZ, 0x1f, UR49 ;  /* 0x0000001f3f267899 */ /* 0x000fe40008011431 */
[----:B0-----:R-:W-:Y:S01]  /*2af0*/  IADD3 R4, P1, R13, UR49, RZ ;  /* 0x000000310d047c10 */ /* 0x001fe2000ff3e0ff */
[----:B------:R0:W-:Y:S01]  /*2b00*/  STL [R1+0x584], R2 ;  /* 0x0005840201007387 */ /* 0x0001e20000100800 */
[----:B-1----:R-:W-:Y:S02]  /*2b10*/  IADD3 R3, P0, R14, UR49, RZ ;  /* 0x000000310e037c10 */ /* 0x002fe4000ff1e0ff */
[----:B0-----:R-:W-:-:S03]  /*2b20*/  IADD3 R2, P2, R12, UR49, RZ ;  /* 0x000000310c027c10 */ /* 0x001fc6000ff5e0ff */
[----:B------:R0:W-:Y:S04]  /*2b30*/  STL [R1+0x590], R3 ;  /* 0x0005900301007387 */ /* 0x0001e80000100800 */
[----:B------:R1:W-:Y:S04]  /*2b40*/  STL [R1+0x598], R4 ;  /* 0x0005980401007387 */ /* 0x0003e80000100800 */
[----:B------:R2:W-:Y:S01]  /*2b50*/  STL [R1+0x5a0], R2 ;  /* 0x0005a00201007387 */ /* 0x0005e20000100800 */
[----:B0-----:R-:W-:Y:S02]  /*2b60*/  IADD3 R3, P3, R11, UR49, RZ ;  /* 0x000000310b037c10 */ /* 0x001fe4000ff7e0ff */
        /* <DEDUP_REMOVED lines=204> */
[----:B-1----:R-:W-:-:S02]  /*3830*/  IADD3.X R4, R9, UR38, RZ, P1, !PT ;  /* 0x0000002609047c10 */ /* 0x002fc40008ffe4ff */
[----:B--2---:R-:W-:Y:S01]  /*3840*/  IADD3.X R2, R10, UR38, RZ, P0, !PT ;  /* 0x000000260a027c10 */ /* 0x004fe200087fe4ff */
[----:B------:R0:W-:Y:S04]  /*3850*/  STL [R1+0x728], R3 ;  /* 0x0007280301007387 */ /* 0x0001e80000100800 */
[----:B------:R1:W-:Y:S01]  /*3860*/  STL [R1+0x70c], R2 ;  /* 0x00070c0201007387 */ /* 0x0003e20000100800 */
[----:B0-----:R-:W-:-:S03]  /*3870*/  IADD3.X R3, R7, UR38, RZ, P2, !PT ;  /* 0x0000002607037c10 */ /* 0x001fc600097fe4ff */
[----:B------:R-:W-:Y:S01]  /*3880*/  STL [R1+0x714], R4 ;  /* 0x0007140401007387 */ /* 0x000fe20000100800 */
[----:B-1----:R-:W-:-:S03]  /*3890*/  IADD3.X R2, R5, UR38, RZ, P3, !PT ;  /* 0x0000002605027c10 */ /* 0x002fc60009ffe4ff */
[----:B------:R-:W-:Y:S04]  /*38a0*/  STL [R1+0x71c], R3 ;  /* 0x00071c0301007387 */ /* 0x000fe80000100800 */
[----:B------:R0:W-:Y:S04]  /*38b0*/  STL [R1+0x724], R2 ;  /* 0x0007240201007387 */ /* 0x0001e80000100800 */
        /* <DEDUP_REMOVED lines=17> */
[----:B------:R-:W-:Y:S01]  /*39d0*/  STL [R1+0x1a0], RZ ;  /* 0x0001a0ff01007387 */ /* 0x000fe20000100800 */
[----:B0-----:R-:W-:-:S03]  /*39e0*/  IADD3 R2, P0, R14, UR20, RZ ;  /* 0x000000140e027c10 */ /* 0x001fc6000ff1e0ff */
[----:B------:R-:W-:Y:S04]  /*39f0*/  STL [R1+0x1a4], RZ ;  /* 0x0001a4ff01007387 */ /* 0x000fe80000100800 */
[----:B------:R-:W-:Y:S04]  /*3a00*/  STL [R1+0x1a8], RZ ;  /* 0x0001a8ff01007387 */ /* 0x000fe80000100800 */
[----:B------:R-:W-:Y:S04]  /*3a10*/  STL [R1+0x1ac], RZ ;  /* 0x0001acff01007387 */ /* 0x000fe80000100800 */
[----:B------:R-:W-:Y:S04]  /*3a20*/  STL [R1+0x1f0], RZ ;  /* 0x0001f0ff01007387 */ /* 0x000fe80000100800 */
[----:B------:R-:W-:Y:S01]  /*3a30*/  STL [R1+0x1f4], RZ ;  /* 0x0001f4ff01007387 */ /* 0x000fe20000100800 */
[----:B------:R-:W-:-:S03]  /*3a40*/  IADD3 R4, P1, R13, UR20, RZ ;  /* 0x000000140d047c10 */ /* 0x000fc6000ff3e0ff */
[----:B------:R-:W-:Y:S01]  /*3a50*/  STL [R1+0x1f8], RZ ;  /* 0x0001f8ff01007387 */ /* 0x000fe20000100800 */
[----:B------:R-:W-:-:S03]  /*3a60*/  IADD3 R3, P2, R12, UR20, RZ ;  /* 0x000000140c037c10 */ /* 0x000fc6000ff5e0ff */
[----:B------:R-:W-:Y:S04]  /*3a70*/  STL [R1+0x1fc], RZ ;  /* 0x0001fcff01007387 */ /* 0x000fe80000100800 */
[----:B------:R-:W-:Y:S04]  /*3a80*/  STL [R1+0x1e0], RZ ;  /* 0x0001e0ff01007387 */ /* 0x000fe80000100800 */
[----:B------:R0:W-:Y:S04]  /*3a90*/  STL [R1+0x730], R2 ;  /* 0x0007300201007387 */ /* 0x0001e80000100800 */
[----:B------:R1:W-:Y:S01]  /*3aa0*/  STL [R1+0x738], R4 ;  /* 0x0007380401007387 */ /* 0x0003e20000100800 */
[----:B0-----:R-:W-:Y:S01]  /*3ab0*/  IADD3 R2, P3, R11, UR20, RZ ;  /* 0x000000140b027c10 */ /* 0x001fe2000ff7e0ff */
[----:B------:R-:W-:-:S02]  /*3ac0*/  USHF.R.S32.HI UR20, URZ, 0x1f, UR20 ;  /* 0x0000001f3f147899 */ /* 0x000fc40008011414 */
[----:B------:R0:W-:Y:S04]  /*3ad0*/  STL [R1+0x740], R3 ;  /* 0x0007400301007387 */ /* 0x0001e80000100800 */
[----:B------:R2:W-:Y:S01]  /*3ae0*/  STL [R1+0x748], R2 ;  /* 0x0007480201007387 */ /* 0x0005e20000100800 */
[----:B-1----:R-:W-:-:S03]  /*3af0*/  IADD3.X R4, R9, UR20, RZ, P1, !PT ;  /* 0x0000001409047c10 */ /* 0x002fc60008ffe4ff */
[----:B------:R-:W-:Y:S01]  /*3b00*/  STL [R1+0x1e4], RZ ;  /* 0x0001e4ff01007387 */ /* 0x000fe20000100800 */
[----:B0-----:R-:W-:Y:S02]  /*3b10*/  IADD3.X R3, R7, UR20, RZ, P2, !PT ;  /* 0x0000001407037c10 */ /* 0x001fe400097fe4ff */
[----:B--2---:R-:W-:Y:S01]  /*3b20*/  IADD3.X R2, R10, UR20, RZ, P0, !PT ;  /* 0x000000140a027c10 */ /* 0x004fe200087fe4ff */
[----:B------:R-:W-:Y:S04]  /*3b30*/  STL [R1+0x1e8], RZ ;  /* 0x0001e8ff01007387 */ /* 0x000fe80000100800 */
[----:B------:R-:W-:Y:S04]  /*3b40*/  STL [R1+0x1ec], RZ ;  /* 0x0001ecff01007387 */ /* 0x000fe80000100800 */
[----:B------:R0:W-:Y:S04]  /*3b50*/  STL [R1+0x72c], R2 ;  /* 0x00072c0201007387 */ /* 0x0001e80000100800 */
[----:B------:R1:W-:Y:S01]  /*3b60*/  STL [R1+0x734], R4 ;  /* 0x0007340401007387 */ /* 0x0003e20000100800 */
[----:B0-----:R-:W-:-:S03]  /*3b70*/  IADD3.X R2, R5, UR20, RZ, P3, !PT ;  /* 0x0000001405027c10 */ /* 0x001fc60009ffe4ff */
[----:B------:R0:W-:Y:S01]  /*3b80*/  STL [R1+0x73c], R3 ;  /* 0x00073c0301007387 */ /* 0x0001e20000100800 */
[----:B------:R-:W-:Y:S02]  /*3b90*/  USHF.R.S32.HI UR20, URZ, 0x1f, UR43 ;  /* 0x0000001f3f147899 */ /* 0x000fe4000801142b */
[----:B-1----:R-:W-:Y:S01]  /*3ba0*/  IADD3 R4, P1, R13, UR43, RZ ;  /* 0x0000002b0d047c10 */ /* 0x002fe2000ff3e0ff */
[----:B------:R1:W-:Y:S01]  /*3bb0*/  STL [R1+0x744], R2 ;  /* 0x0007440201007387 */ /* 0x0003e20000100800 */
[----:B0-----:R-:W-:Y:S02]  /*3bc0*/  IADD3 R3, P0, R14, UR43, RZ ;  /* 0x0000002b0e037c10 */ /* 0x001fe4000ff1e0ff */
[----:B-1----:R-:W-:-:S03]  /*3bd0*/  IADD3 R2, P2, R12, UR43, RZ ;  /* 0x0000002b0c027c10 */ /* 0x002fc6000ff5e0ff */
        /* <DEDUP_REMOVED lines=71> */
[----:B0-----:R-:W-:Y:S01]  /*4050*/  IADD3 R3, P3, R11, UR47, RZ ;  /* 0x0000002f0b037c10 */ /* 0x001fe2000ff7e0ff */
[----:B------:R-:W-:Y:S01]  /*4060*/  UIMAD UR48, UR21, 0x2b, URZ ;  /* 0x0000002b153078a4 */ /* 0x000fe2000f8e023f */
        /* <DEDUP_REMOVED lines=197> */
[----:B------:R-:W-:Y:S01]  /*4cc0*/  USHF.L.U32 UR59, UR21, 0x5, URZ ;  /* 0x00000005153b7899 */ /* 0x000fe2000800063f */
        /* <DEDUP_REMOVED lines=53> */
[----:B------:R-:W-:-:S02]  /*5020*/  USHF.L.U32 UR38, UR21, 0x6, URZ ;  /* 0x0000000615267899 */ /* 0x000fc4000800063f */
[----:B------:R-:W-:Y:S01]  /*5030*/  UIMAD UR21, UR21, 0x1d, URZ ;  /* 0x0000001d151578a4 */ /* 0x000fe2000f8e023f */
[----:B-1----:R-:W-:Y:S01]  /*5040*/  IADD3.X R4, R9, UR44, RZ, P1, !PT ;  /* 0x0000002c09047c10 */ /* 0x002fe20008ffe4ff */
        /* <DEDUP_REMOVED lines=72> */
[----:B------:R0:W-:Y:S01]  /*54d0*/  STL [R1+0xa14], R4 ;  /* 0x000a140401007387 */ /* 0x0001e20000100800 */
[----:B-1----:R-:W-:-:S03]  /*54e0*/  IADD3.X R2, R5, UR43, RZ, P3, !PT ;  /* 0x0000002b05027c10 */ /* 0x002fc60009ffe4ff */
[----:B------:R1:W-:Y:S01]  /*54f0*/  STL [R1+0xa1c], R3 ;  /* 0x000a1c0301007387 */ /* 0x0003e20000100800 */
[----:B------:R-:W-:-:S03]  /*5500*/  USHF.R.S32.HI UR54, URZ, 0x1f, UR25 ;  /* 0x0000001f3f367899 */ /* 0x000fc60008011419 */
[----:B------:R2:W-:Y:S01]  /*5510*/  STL [R1+0xa24], R2 ;  /* 0x000a240201007387 */ /* 0x0005e20000100800 */
[----:B0-----:R-:W-:Y:S02]  /*5520*/  IADD3 R4, P1, R13, UR25, RZ ;  /* 0x000000190d047c10 */ /* 0x001fe4000ff3e0ff */
[----:B-1----:R-:W-:Y:S02]  /*5530*/  SHF.R.S32.HI R3, RZ, 0x6, R15 ;  /* 0x00000006ff037819 */ /* 0x002fe4000001140f */
[----:B------:R-:W-:Y:S02]  /*5540*/  IADD3 R3, P2, R12, UR25, RZ ;  /* 0x000000190c037c10 */ /* 0x000fe4000ff5e0ff */
[----:B--2---:R-:W-:-:S05]  /*5550*/  IADD3 R2, P0, R14, UR25, RZ ;  /* 0x000000190e027c10 */ /* 0x004fca000ff1e0ff */
        /* <DEDUP_REMOVED lines=11> */
[----:B------:R1:W-:Y:S04]  /*5610*/  STL [R1+0xa3c], R2 ;  /* 0x000a3c0201007387 */ /* 0x0003e80000100800 */
[----:B------:R2:W-:Y:S01]  /*5620*/  STL [R1+0xa44], R3 ;  /* 0x000a440301007387 */ /* 0x0005e20000100800 */
[C---:B0-----:R-:W-:Y:S02]  /*5630*/  LOP3.LUT R4, R0.reuse, 0x20, RZ, 0x3c, !PT ;  /* 0x0000002000047812 */ /* 0x041fe400078e3cff */
[C---:B-1----:R-:W-:Y:S02]  /*5640*/  LOP3.LUT R2, R0.reuse, 0x210, RZ, 0x3c, !PT ;  /* 0x0000021000027812 */ /* 0x042fe400078e3cff */
[C---:B------:R-:W-:Y:S02]  /*5650*/  LOP3.LUT R2, R0.reuse, 0x40, RZ, 0x3c, !PT ;  /* 0x0000004000027812 */ /* 0x040fe400078e3cff */
[C---:B--2---:R-:W-:Y:S01]  /*5660*/  LOP3.LUT R3, R0.reuse, 0x230, RZ, 0x3c, !PT ;  /* 0x0000023000037812 */ /* 0x044fe200078e3cff */
[----:B------:R0:W-:Y:S04]  /*5670*/  STL [R1+0xdd4], R4 ;  /* 0x000dd40401007387 */ /* 0x0001e80000100800 */
[----:B------:R1:W-:Y:S04]  /*5680*/  STL [R1+0xdd0], R3 ;  /* 0x000dd00301007387 */ /* 0x0003e80000100800 */
[----:B------:R2:W-:Y:S01]  /*5690*/  STL [R1+0xdcc], R2 ;  /* 0x000dcc0201007387 */ /* 0x0005e20000100800 */
[----:B0-----:R-:W-:-:S02]  /*56a0*/  LOP3.LUT R4, R0, 0x250, RZ, 0x3c, !PT ;  /* 0x0000025000047812 */ /* 0x001fc400078e3cff */
[----:B-1----:R-:W-:-:S03]  /*56b0*/  LOP3.LUT R3, R0, 0x60, RZ, 0x3c, !PT ;  /* 0x0000006000037812 */ /* 0x002fc600078e3cff */
[----:B------:R0:W-:Y:S01]  /*56c0*/  STL [R1+0xdc8], R4 ;  /* 0x000dc80401007387 */ /* 0x0001e20000100800 */
[----:B--2---:R-:W-:-:S03]  /*56d0*/  LOP3.LUT R2, R0, 0x270, RZ, 0x3c, !PT ;  /* 0x0000027000027812 */ /* 0x004fc600078e3cff */
[----:B------:R1:W-:Y:S04]  /*56e0*/  STL [R1+0xdc4], R3 ;  /* 0x000dc40301007387 */ /* 0x0003e80000100800 */
[----:B------:R2:W-:Y:S01]  /*56f0*/  STL [R1+0xdc0], R2 ;  /* 0x000dc00201007387 */ /* 0x0005e20000100800 */
[----:B0-----:R-:W-:Y:S02]  /*5700*/  IADD3 R4, P3, R14, UR26, RZ ;  /* 0x0000001a0e047c10 */ /* 0x001fe4000ff7e0ff */
[----:B-1----:R-:W-:-:S03]  /*5710*/  IADD3 R3, P2, R13, UR26, RZ ;  /* 0x0000001a0d037c10 */ /* 0x002fc6000ff5e0ff */
[----:B------:R0:W-:Y:S01]  /*5720*/  STL [R1+0xa50], R4 ;  /* 0x000a500401007387 */ /* 0x0001e20000100800 */
[----:B--2---:R-:W-:-:S03]  /*5730*/  IADD3 R2, P6, R12, UR26, RZ ;  /* 0x0000001a0c027c10 */ /* 0x004fc6000ffde0ff */
[----:B------:R1:W-:Y:S01]  /*5740*/  STL [R1+0xa58], R3 ;  /* 0x000a580301007387 */ /* 0x0003e20000100800 */
[----:B------:R-:W-:-:S03]  /*5750*/  USHF.R.S32.HI UR48, URZ, 0x1f, UR26 ;  /* 0x0000001f3f307899 */ /* 0x000fc6000801141a */
[----:B------:R2:W-:Y:S01]  /*5760*/  STL [R1+0xa60], R2 ;  /* 0x000a600201007387 */ /* 0x0005e20000100800 */
[----:B0-----:R-:W-:Y:S02]  /*5770*/  IADD3 R4, P5, R11, UR26, RZ ;  /* 0x0000001a0b047c10 */ /* 0x001fe4000ffbe0ff */
[----:B-1----:R-:W-:-:S03]  /*5780*/  IADD3 R3, P1, R14, UR27, RZ ;  /* 0x0000001b0e037c10 */ /* 0x002fc6000ff3e0ff */
[----:B------:R0:W-:Y:S01]  /*5790*/  STL [R1+0xa68], R4 ;  /* 0x000a680401007387 */ /* 0x0001e20000100800 */
[----:B--2---:R-:W-:-:S03]  /*57a0*/  IADD3 R2, P0, R13, UR27, RZ ;  /* 0x0000001b0d027c10 */ /* 0x004fc6000ff1e0ff */
[----:B------:R1:W-:Y:S04]  /*57b0*/  STL [R1+0xa70], R3 ;  /* 0x000a700301007387 */ /* 0x0003e80000100800 */
[----:B------:R2:W-:Y:S01]  /*57c0*/  STL [R1+0xa78], R2 ;  /* 0x000a780201007387 */ /* 0x0005e20000100800 */
[----:B0-----:R-:W-:Y:S02]  /*57d0*/  IADD3 R4, P4, R12, UR27, RZ ;  /* 0x0000001b0c047c10 */ /* 0x001fe4000ff9e0ff */
[----:B-1----:R-:W-:-:S03]  /*57e0*/  IADD3.X R3, R10, UR48, RZ, P3, !PT ;  /* 0x000000300a037c10 */ /* 0x002fc60009ffe4ff */
[----:B------:R0:W-:Y:S01]  /*57f0*/  STL [R1+0xa80], R4 ;  /* 0x000a800401007387 */ /* 0x0001e20000100800 */
[----:B--2---:R-:W-:-:S03]  /*5800*/  IADD3 R2, P3, R11, UR27, RZ ;  /* 0x0000001b0b027c10 */ /* 0x004fc6000ff7e0ff */
[----:B------:R1:W-:Y:S04]  /*5810*/  STL [R1+0xa4c], R3 ;  /* 0x000a4c0301007387 */ /* 0x0003e80000100800 */
[----:B------:R2:W-:Y:S01]  /*5820*/  STL [R1+0xa88], R2 ;  /* 0x000a880201007387 */ /* 0x0005e20000100800 */
[----:B0-----:R-:W-:Y:S02]  /*5830*/  IADD3.X R4, R9, UR48, RZ, P2, !PT ;  /* 0x0000003009047c10 */ /* 0x001fe400097fe4ff */
[----:B-1----:R-:W-:-:S03]  /*5840*/  IADD3 R3, P2, R14, UR28, RZ ;  /* 0x0000001c0e037c10 */ /* 0x002fc6000ff5e0ff */
[----:B------:R0:W-:Y:S01]  /*5850*/  STL [R1+0xa54], R4 ;  /* 0x000a540401007387 */ /* 0x0001e20000100800 */
[----:B--2---:R-:W-:Y:S01]  /*5860*/  IADD3.X R2, R7, UR48, RZ, P6, !PT ;  /* 0x0000003007027c10 */ /* 0x004fe2000b7fe4ff */
[----:B------:R-:W-:Y:S02]  /*5870*/  USHF.R.S32.HI UR55, URZ, 0x1f, UR27 ;  /* 0x0000001f3f377899 */ /* 0x000fe4000801141b */
        /* <DEDUP_REMOVED lines=11> */
[----:B--2---:R-:W-:-:S03]  /*5930*/  IADD3.X R2, R9, UR55, RZ, P0, !PT ;  /* 0x0000003709027c10 */ /* 0x004fc600087fe4ff */
[----:B------:R1:W-:Y:S01]  /*5940*/  STL [R1+0xaa8], R3 ;  /* 0x000aa80301007387 */ /* 0x0003e20000100800 */
[----:B------:R-:W-:-:S03]  /*5950*/  USHF.R.S32.HI UR45, URZ, 0x1f, UR28 ;  /* 0x0000001f3f2d7899 */ /* 0x000fc6000801141c */
        /* <DEDUP_REMOVED lines=11> */
[----:B------:R1:W-:Y:S04]  /*5a10*/  STL [R1+0xac0], R3 ;  /* 0x000ac00301007387 */ /* 0x0003e80000100800 */
[----:B------:R2:W-:Y:S01]  /*5a20*/  STL [R1+0xa8c], R2 ;  /* 0x000a8c0201007387 */ /* 0x0005e20000100800 */
[----:B0-----:R-:W-:Y:S02]  /*5a30*/  IADD3 R4, P2, R11, UR29, RZ ;  /* 0x0000001d0b047c10 */ /* 0x001fe4000ff5e0ff */
[----:B-1----:R-:W-:-:S03]  /*5a40*/  IADD3.X R3, R9, UR45, RZ, P6, !PT ;  /* 0x0000002d09037c10 */ /* 0x002fc6000b7fe4ff */
[----:B------:R0:W-:Y:S01]  /*5a50*/  STL [R1+0xac8], R4 ;  /* 0x000ac80401007387 */ /* 0x0001e20000100800 */
[----:B--2---:R-:W-:-:S03]  /*5a60*/  IADD3 R2, P6, R14, UR30, RZ ;  /* 0x0000001e0e027c10 */ /* 0x004fc6000ffde0ff */
[----:B------:R1:W-:Y:S01]  /*5a70*/  STL [R1+0xa94], R3 ;  /* 0x000a940301007387 */ /* 0x0003e20000100800 */
[----:B------:R-:W-:-:S03]  /*5a80*/  USHF.R.S32.HI UR56, URZ, 0x1f, UR29 ;  /* 0x0000001f3f387899 */ /* 0x000fc6000801141d */
        /* <DEDUP_REMOVED lines=88> */
[----:B------:R1:W-:Y:S01]  /*6010*/  STL [R1+0xb3c], R3 ;  /* 0x000b3c0301007387 */ /* 0x0003e20000100800 */
[----:B------:R-:W-:-:S03]  /*6020*/  UIMAD UR6, UR6, 0xe, URZ ;  /* 0x0000000e060678a4 */ /* 0x000fc6000f8e023f */
        /* <DEDUP_REMOVED lines=18> */
[----:B------:R1:W-:Y:S01]  /*6150*/  STL [R1+0xb98], R3 ;  /* 0x000b980301007387 */ /* 0x0003e20000100800 */
[----:B------:R-:W-:-:S03]  /*6160*/  UIMAD UR7, UR7, 0xd, URZ ;  /* 0x0000000d070778a4 */ /* 0x000fc6000f8e023f */
        /* <DEDUP_REMOVED lines=17> */
[----:B--2---:R-:W-:Y:S01]  /*6280*/  IADD3 R2, P1, R12, UR7, RZ ;  /* 0x000000070c027c10 */ /* 0x004fe2000ff3e0ff */
[----:B------:R-:W-:Y:S02]  /*6290*/  UIMAD UR8, UR8, 0xc, URZ ;  /* 0x0000000c080878a4 */ /* 0x000fe4000f8e023f */
        /* <DEDUP_REMOVED lines=68> */
[----:B------:R-:W-:-:S03]  /*66e0*/  USHF.L.U32 UR12, UR12, 0x3, URZ ;  /* 0x000000030c0c7899 */ /* 0x000fc6000800063f */
        /* <DEDUP_REMOVED lines=73> */
[----:B------:R-:W-:-:S03]  /*6b80*/  USHF.L.U32 UR16, UR16, 0x2, URZ ;  /* 0x0000000210107899 */ /* 0x000fc6000800063f */
        /* <DEDUP_REMOVED lines=80> */
[----:B0-----:R-:W-:Y:S02]  /*7090*/  IADD3.X R4, R7, UR43, RZ, P4, !PT ;  /* 0x0000002b07047c10 */ /* 0x001fe4000a7fe4ff */
[----:B-1----:R-:W-:-:S03]  /*70a0*/  IADD3.X R3, R5, UR43, RZ, P3, !PT ;  /* 0x0000002b05037c10 */ /* 0x002fc60009ffe4ff */
[----:B------:R0:W-:Y:S01]  /*70b0*/  STL [R1+0xd1c], R4 ;  /* 0x000d1c0401007387 */ /* 0x0001e20000100800 */
[----:B--2---:R-:W-:-:S03]  /*70c0*/  IADD3.X R2, R10, UR19, RZ, P2, !PT ;  /* 0x000000130a027c10 */ /* 0x004fc600097fe4ff */
[----:B------:R1:W-:Y:S04]  /*70d0*/  STL [R1+0xd24], R3 ;  /* 0x000d240301007387 */ /* 0x0003e80000100800 */
[----:B------:R2:W-:Y:S01]  /*70e0*/  STL [R1+0xd2c], R2 ;  /* 0x000d2c0201007387 */ /* 0x0005e20000100800 */
[----:B0-----:R-:W-:Y:S02]  /*70f0*/  IADD3.X R4, R9, UR19, RZ, P6, !PT ;  /* 0x0000001309047c10 */ /* 0x001fe4000b7fe4ff */
[----:B-1----:R-:W-:Y:S02]  /*7100*/  IADD3.X R3, R7, UR19, RZ, P5, !PT ;  /* 0x0000001307037c10 */ /* 0x002fe4000affe4ff */
[----:B--2---:R-:W-:Y:S01]  /*7110*/  IADD3.X R2, R5, UR19, RZ, P1, !PT ;  /* 0x0000001305027c10 */ /* 0x004fe20008ffe4ff */
[----:B------:R0:W-:Y:S04]  /*7120*/  STL [R1+0xd34], R4 ;  /* 0x000d340401007387 */ /* 0x0001e80000100800 */
[----:B------:R0:W-:Y:S04]  /*7130*/  STL [R1+0xd44], R2 ;  /* 0x000d440201007387 */ /* 0x0001e80000100800 */
[----:B------:R0:W-:Y:S01]  /*7140*/  STL [R1+0xd3c], R3 ;  /* 0x000d3c0301007387 */ /* 0x0001e20000100800 */
[----:B------:R-:W-:-:S02]  /*7150*/  USHF.L.U32 UR4, UR4, 0x6, URZ ;  /* 0x0000000604047899 */ /* 0x000fc4000800063f */
[----:B------:R-:W-:Y:S02]  /*7160*/  USHF.R.S32.HI UR25, URZ, 0x1f, UR38 ;  /* 0x0000001f3f197899 */ /* 0x000fe40008011426 */
[----:B------:R-:W-:-:S12]  /*7170*/  USHF.R.S32.HI UR54, URZ, 0x1f, UR4 ;  /* 0x0000001f3f367899 */ /* 0x000fd80008011404 */
.L_x_2:
[----:B-1----:R-:W2:Y:S01]  /*7180*/  LDL R5, [R1+0x348] ;  /* 0x0003480001057983 */ /* 0x002ea20000100800 */
[----:B0-----:R-:W0:Y:S03]  /*7190*/  LDC R2, c[0x0][0x230] ;  /* 0x00008c00ff027b82 */ /* 0x001e260000000800 */
[----:B--2---:R1:W-:Y:S04]  /*71a0*/  STL [R1+0x15dc], R5 ;  /* 0x0015dc0501007387 */ /* 0x0043e80000100800 */
[----:B------:R-:W2:Y:S04]  /*71b0*/  LDL R4, [R1+0x34c] ;  /* 0x00034c0001047983 */ /* 0x000ea80000100800 */
[----:B-1----:R-:W0:Y:S04]  /*71c0*/  LDL R5, [R1+0x4dc] ;  /* 0x0004dc0001057983 */ /* 0x002e280000100800 */
[----:B------:R-:W-:Y:S04]  /*71d0*/  STL [R1+0x12cc], R7 ;  /* 0x0012cc0701007387 */ /* 0x000fe80000100800 */
        /* <DEDUP_REMOVED lines=195> */
[----:B------:R1:W-:Y:S04]  /*7e10*/  STL [R1+0x15d8], R9 ;  /* 0x0015d80901007387 */ /* 0x0003e80000100800 */
        /* <DEDUP_REMOVED lines=19> */
[----:B------:R-:W-:Y:S01]  /*7f50*/  STL [R1+0x1278], R23 ;  /* 0x0012781701007387 */ /* 0x000fe20000100800 */
[----:B0-----:R-:W-:-:S03]  /*7f60*/  IMAD R2, R5, -0x40, R2 ;  /* 0xffffffc005027824 */ /* 0x001fc600078e0202 */
[----:B------:R-:W-:Y:S04]  /*7f70*/  STL [R1+0x1274], R25 ;  /* 0x0012741901007387 */ /* 0x000fe80000100800 */
[----:B------:R-:W-:Y:S04]  /*7f80*/  STL [R1+0x1270], R27 ;  /* 0x0012701b01007387 */ /* 0x000fe80000100800 */
[----:B------:R-:W-:Y:S04]  /*7f90*/  STL [R1+0x126c], R29 ;  /* 0x00126c1d01007387 */ /* 0x000fe80000100800 */
[----:B-----5:R-:W-:Y:S04]  /*7fa0*/  STL [R1+0x11a8], R0 ;  /* 0x0011a80001007387 */ /* 0x020fe80000100800 */
[----:B------:R-:W2:Y:S01]  /*7fb0*/  LDL.LU R5, [R1+0x15dc] ;  /* 0x0015dc0001057983 */ /* 0x000ea20000300800 */
[----:B------:R-:W-:-:S02]  /*7fc0*/  ISETP.GT.AND P0, PT, R2, RZ, PT ;  /* 0x000000ff0200720c */ /* 0x000fc40003f04270 */
[----:B-1----:R-:W-:-:S11]  /*7fd0*/  PRMT R9, RZ, 0x7610, R9 ;  /* 0x00007610ff097816 */ /* 0x002fd60000000009 */
[----:B--2---:R-:W2:Y:S04]  /*7fe0*/  @P0 LDG.E.U8 R9, desc[UR32][R4.64] ;  /* 0x0000002004090981 */ /* 0x004ea8000c1e1100 */
[----:B--2---:R0:W-:Y:S04]  /*7ff0*/  STL [R1+0x4b8], R9 ;  /* 0x0004b80901007387 */ /* 0x0041e80000100800 */
[----:B0-----:R-:W2:Y:S04]  /*8000*/  LDL.LU R9, [R1+0x15d8] ;  /* 0x0015d80001097983 */ /* 0x001ea80000300800 */
[----:B------:R-:W3:Y:S04]  /*8010*/  LDL R4, [R1+0x350] ;  /* 0x0003500001047983 */ /* 0x000ee80000100800 */
[----:B------:R-:W3:Y:S01]  /*8020*/  LDL R5, [R1+0x354] ;  /* 0x0003540001057983 */ /* 0x000ee20000100800 */
[----:B------:R-:W-:-:S02]  /*8030*/  PRMT R7, RZ, 0x7610, R7 ;  /* 0x00007610ff077816 */ /* 0x000fc40000000007 */
[----:B---3--:R-:W-:-:S04]  /*8040*/  @P0 LOP3.LUT R5, R5, R4, RZ, 0x3c, !PT ;  /* 0x0000000405050212 */ /* 0x008fc800078e3cff */
[----:B------:R-:W-:-:S04]  /*8050*/  @P0 LOP3.LUT R4, R5, R4, RZ, 0x3c, !PT ;  /* 0x0000000405040212 */ /* 0x000fc800078e3cff */
[----:B------:R-:W-:-:S05]  /*8060*/  @P0 LOP3.LUT R5, R5, R4, RZ, 0x3c, !PT ;  /* 0x0000000405050212 */ /* 0x000fca00078e3cff */
[----:B------:R-:W3:Y:S04]  /*8070*/  @P0 LDG.E.U8 R7, desc[UR32][R4.64] ;  /* 0x0000002004070981 */ /* 0x000ee8000c1e1100 */
[----:B---3--:R0:W-:Y:S04]  /*8080*/  STL [R1+0x4b4], R7 ;  /* 0x0004b40701007387 */ /* 0x0081e80000100800 */
[----:B0-----:R-:W3:Y:S04]  /*8090*/  LDL.LU R7, [R1+0x15d4] ;  /* 0x0015d40001077983 */ /* 0x001ee80000300800 */
[----:B------:R-:W4:Y:S04]  /*80a0*/  LDL R4, [R1+0x358] ;  /* 0x0003580001047983 */ /* 0x000f280000100800 */
[----:B------:R-:W4:Y:S01]  /*80b0*/  LDL R5, [R1+0x35c] ;  /* 0x00035c0001057983 */ /* 0x000f220000100800 */
[----:B--2---:R-:W-:-:S02]  /*80c0*/  PRMT R9, RZ, 0x7610, R9 ;  /* 0x00007610ff097816 */ /* 0x004fc40000000009 */
[----:B----4-:R-:W-:-:S04]  /*80d0*/  @P0 LOP3.LUT R5, R5, R4, RZ, 0x3c, !PT ;  /* 0x0000000405050212 */ /* 0x010fc800078e3cff */
[----:B------:R-:W-:-:S04]  /*80e0*/  @P0 LOP3.LUT R4, R5, R4, RZ, 0x3c, !PT ;  /* 0x0000000405040212 */ /* 0x000fc800078e3cff */
[----:B------:R-:W-:-:S05]  /*80f0*/  @P0 LOP3.LUT R5, R5, R4, RZ, 0x3c, !PT ;  /* 0x0000000405050212 */ /* 0x000fca00078e3cff */
[----:B------:R-:W2:Y:S04]  /*8100*/  @P0 LDG.E.U8 R9, desc[UR32][R4.64] ;  /* 0x0000002004090981 */ /* 0x000ea8000c1e1100 */
[----:B--2---:R0:W-:Y:S04]  /*8110*/  STL [R1+0x4b0], R9 ;  /* 0x0004b00901007387 */ /* 0x0041e80000100800 */
[----:B0-----:R-:W2:Y:S04]  /*8120*/  LDL.LU R9, [R1+0x15d0] ;  /* 0x0015d00001097983 */ /* 0x001ea80000300800 */
[----:B------:R-:W4:Y:S04]  /*8130*/  LDL R4, [R1+0x360] ;  /* 0x0003600001047983 */ /* 0x000f280000100800 */
[----:B------:R-:W4:Y:S01]  /*8140*/  LDL R5, [R1+0x364] ;  /* 0x0003640001057983 */ /* 0x000f220000100800 */
[----:B---3--:R-:W-:-:S02]  /*8150*/  PRMT R7, RZ, 0x7610, R7 ;  /* 0x00007610ff077816 */ /* 0x008fc40000000007 */
[----:B----4-:R-:W-:-:S04]  /*8160*/  @P0 LOP3.LUT R5, R5, R4, RZ, 0x3c, !PT ;  /* 0x0000000405050212 */ /* 0x010fc800078e3cff */
[----:B------:R-:W-:-:S04]  /*8170*/  @P0 LOP3.LUT R4, R5, R4, RZ, 0x3c, !PT ;  /* 0x0000000405040212 */ /* 0x000fc800078e3cff */
[----:B------:R-:W-:-:S05]  /*8180*/  @P0 LOP3.LUT R5, R5, R4, RZ, 0x3c, !PT ;  /* 0x0000000405050212 */ /* 0x000fca00078e3cff */
[----:B------:R-:W3:Y:S01]  /*8190*/  @P0 LDG.E.U8 R7, desc[UR32][R4.64] ;  /* 0x0000002004070981 */ /* 0x000ee2000c1e1100 */
[----:B------:R-:W-:-:S03]  /*81a0*/  ISETP.GT.AND P1, PT, R2, 0x1, PT ;  /* 0x000000010200780c */ /* 0x000fc60003f24270 */
        /* <DEDUP_REMOVED lines=1789> */
[----:B------:R-:W-:-:S02]  /*f180*/  PRMT R6, RZ, 0x7610, R6 ;  /* 0x00007610ff067816 */ /* 0x000fc40000000006 */
[----:B----4-:R-:W-:-:S04]  /*f190*/  @P1 LOP3.LUT R5, R5, R4, RZ, 0x3c, !PT ;  /* 0x0000000405051212 */ /* 0x010fc800078e3cff */
[----:B------:R-:W-:-:S04]  /*f1a0*/  @P1 LOP3.LUT R4, R5, R4, RZ, 0x3c, !PT ;  /* 0x0000000405041212 */ /* 0x000fc800078e3cff */
[----:B------:R-:W-:-:S05]  /*f1b0*/  @P1 LOP3.LUT R5, R5, R4, RZ, 0x3c, !PT ;  /* 0x0000000405051212 */ /* 0x000fca00078e3cff */
[----:B------:R-:W4:Y:S04]  /*f1c0*/  @P1 LDG.E.U8 R6, desc[UR32][R4.64] ;  /* 0x0000002004061981 */ /* 0x000f28000c1e1100 */
[----:B----4-:R0:W-:Y:S04]  /*f1d0*/  STL [R1+0xd4], R6 ;  /* 0x0000d40601007387 */ /* 0x0101e80000100800 */
[----:B0-----:R-:W4:Y:S04]  /*f1e0*/  LDL.LU R6, [R1+0x12c4] ;  /* 0x0012c40001067983 */ /* 0x001f280000300800 */
        /* <DEDUP_REMOVED lines=9> */
[----:B------:R-:W2:Y:S04]  /*f280*/  LDL R4, [R1+0x72c] ;  /* 0x00072c0001047983 */ /* 0x000ea80000100800 */
[----:B------:R-:W2:Y:S01]  /*f290*/  LDL R5, [R1+0x730] ;  /* 0x0007300001057983 */ /* 0x000ea20000100800 */
[----:B------:R-:W-:-:S02]  /*f2a0*/  PRMT R11, RZ, 0x7610, R11 ;  /* 0x00007610ff0b7816 */ /* 0x000fc4000000000b */
[----:B--2---:R-:W-:-:S04]  /*f2b0*/  @P1 LOP3.LUT R5, R5, R4, RZ, 0x3c, !PT ;  /* 0x0000000405051212 */ /* 0x004fc800078e3cff */
[----:B------:R-:W-:-:S04]  /*f2c0*/  @P1 LOP3.LUT R4, R5, R4, RZ, 0x3c, !PT ;  /* 0x0000000405041212 */ /* 0x000fc800078e3cff */
[----:B------:R-:W-:-:S05]  /*f2d0*/  @P1 LOP3.LUT R5, R5, R4, RZ, 0x3c, !PT ;  /* 0x0000000405051212 */ /* 0x000fca00078e3cff */
[----:B------:R-:W2:Y:S01]  /*f2e0*/  @P1 LDG.E.U8 R11, desc[UR32][R4.64] ;  /* 0x00000020040b1981 */ /* 0x000ea2000c1e1100 */
[----:B------:R-:W-:-:S03]  /*f2f0*/  ISETP.GT.AND P0, PT, R2, 0x32, PT ;  /* 0x000000320200780c */ /* 0x000fc60003f04270 */
        /* <DEDUP_REMOVED lines=35> */
[----:B------:R-:W4:Y:S01]  /*f530*/  @P0 LDG.E.U8 R28, desc[UR32][R4.64] ;  /* 0x00000020041c0981 */ /* 0x000f22000c1e1100 */
[----:B------:R-:W-:-:S03]  /*f540*/  ISETP.GT.AND P1, PT, R2, 0x33, PT ;  /* 0x000000330200780c */ /* 0x000fc60003f24270 */
        /* <DEDUP_REMOVED lines=35> */
[----:B------:R-:W3:Y:S01]  /*f780*/  @P1 LDG.E.U8 R22, desc[UR32][R4.64] ;  /* 0x0000002004161981 */ /* 0x000ee2000c1e1100 */
[----:B------:R-:W-:-:S03]  /*f790*/  ISETP.GT.AND P0, PT, R2, 0x34, PT ;  /* 0x000000340200780c */ /* 0x000fc60003f04270 */
        /* <DEDUP_REMOVED lines=45> */
[----:B------:R0:W4:Y:S04]  /*fa70*/  @P1 LDG.E.U8 R7, desc[UR32][R4.64] ;  /* 0x0000002004071981 */ /* 0x000128000c1e1100 */
[----:B------:R-:W0:Y:S04]  /*fa80*/  LDL R4, [R1+0x6bc] ;  /* 0x0006bc0001047983 */ /* 0x000e280000100800 */
[----:B------:R-:W0:Y:S01]  /*fa90*/  LDL R5, [R1+0x6c0] ;  /* 0x0006c00001057983 */ /* 0x000e220000100800 */
[----:B------:R-:W-:Y:S02]  /*faa0*/  PRMT R9, RZ, 0x7610, R9 ;  /* 0x00007610ff097816 */ /* 0x000fe40000000009 */
[----:B0-----:R-:W-:-:S04]  /*fab0*/  @P1 LOP3.LUT R5, R5, R4, RZ, 0x3c, !PT ;  /* 0x0000000405051212 */ /* 0x001fc800078e3cff */
[----:B------:R-:W-:-:S04]  /*fac0*/  @P1 LOP3.LUT R4, R5, R4, RZ, 0x3c, !PT ;  /* 0x0000000405041212 */ /* 0x000fc800078e3cff */
[----:B------:R-:W-:Y:S01]  /*fad0*/  @P1 LOP3.LUT R5, R5, R4, RZ, 0x3c, !PT ;  /* 0x0000000405051212 */ /* 0x000fe200078e3cff */
[----:B----4-:R0:W-:Y:S04]  /*fae0*/  STL [R1+0x68], R7 ;  /* 0x0000680701007387 */ /* 0x0101e80000100800 */
[----:B------:R1:W4:Y:S01]  /*faf0*/  @P1 LDG.E.U8 R9, desc[UR32][R4.64] ;  /* 0x0000002004091981 */ /* 0x000322000c1e1100 */
[----:B------:R-:W-:-:S03]  /*fb00*/  PRMT R20, RZ, 0x7610, R20 ;  /* 0x00007610ff147816 */ /* 0x000fc60000000014 */
[----:B0-----:R-:W3:Y:S04]  /*fb10*/  LDL R7, [R1+0x660] ;  /* 0x0006600001077983 */ /* 0x001ee80000100800 */
[----:B------:R-:W1:Y:S04]  /*fb20*/  LDL R4, [R1+0x6b4] ;  /* 0x0006b40001047983 */ /* 0x000e680000100800 */
[----:B------:R-:W1:Y:S02]  /*fb30*/  LDL R5, [R1+0x6b8] ;  /* 0x0006b80001057983 */ /* 0x000e640000100800 */
[----:B-1----:R-:W-:-:S04]  /*fb40*/  @P1 LOP3.LUT R5, R5, R4, RZ, 0x3c, !PT ;  /* 0x0000000405051212 */ /* 0x002fc800078e3cff */
[----:B------:R-:W-:-:S04]  /*fb50*/  @P1 LOP3.LUT R4, R5, R4, RZ, 0x3c, !PT ;  /* 0x0000000405041212 */ /* 0x000fc800078e3cff */
[----:B------:R-:W-:-:S05]  /*fb60*/  @P1 LOP3.LUT R5, R5, R4, RZ, 0x3c, !PT ;  /* 0x0000000405051212 */ /* 0x000fca00078e3cff */
[----:B------:R-:W2:Y:S04]  /*fb70*/  @P1 LDG.E.U8 R20, desc[UR32][R4.64] ;  /* 0x0000002004141981 */ /* 0x000ea8000c1e1100 */
[----:B----4-:R0:W-:Y:S04]  /*fb80*/  STL [R1+0x64], R9 ;  /* 0x0000640901007387 */ /* 0x0101e80000100800 */
[----:B0-----:R-:W4:Y:S04]  /*fb90*/  LDL R9, [R1+0x658] ;  /* 0x0006580001097983 */ /* 0x001f280000100800 */
        /* <DEDUP_REMOVED lines=22> */
[----:B------:R-:W2:Y:S04]  /*fd00*/  LDL R4, [R1+0x664] ;  /* 0x0006640001047983 */ /* 0x000ea80000100800 */
[----:B------:R-:W2:Y:S01]  /*fd10*/  LDL R5, [R1+0x668] ;  /* 0x0006680001057983 */ /* 0x000ea20000100800 */
[----:B------:R-:W-:-:S02]  /*fd20*/  PRMT R21, RZ, 0x7610, R21 ;  /* 0x00007610ff157816 */ /* 0x000fc40000000015 */
[----:B--2---:R-:W-:-:S04]  /*fd30*/  @P2 LOP3.LUT R5, R5, R4, RZ, 0x3c, !PT ;  /* 0x0000000405052212 */ /* 0x004fc800078e3cff */
[----:B------:R-:W-:-:S04]  /*fd40*/  @P2 LOP3.LUT R4, R5, R4, RZ, 0x3c, !PT ;  /* 0x0000000405042212 */ /* 0x000fc800078e3cff */
[----:B------:R-:W-:-:S05]  /*fd50*/  @P2 LOP3.LUT R5, R5, R4, RZ, 0x3c, !PT ;  /* 0x0000000405052212 */ /* 0x000fca00078e3cff */
[----:B------:R-:W2:Y:S01]  /*fd60*/  @P2 LDG.E.U8 R21, desc[UR32][R4.64] ;  /* 0x0000002004152981 */ /* 0x000ea2000c1e1100 */
[----:B------:R-:W-:-:S03]  /*fd70*/  PRMT R6, RZ, 0x7610, R6 ;  /* 0x00007610ff067816 */ /* 0x000fc60000000006 */
[----:B--2---:R0:W-:Y:S04]  /*fd80*/  STL [R1+0x34], R21 ;  /* 0x0000341501007387 */ /* 0x0041e80000100800 */
[----:B0-----:R-:W2:Y:S04]  /*fd90*/  LDL.LU R21, [R1+0x127c] ;  /* 0x00127c0001157983 */ /* 0x001ea80000300800 */
[----:B------:R-:W3:Y:S01]  /*fda0*/  LDL R5, [R1+0x65c] ;  /* 0x00065c0001057983 */ /* 0x000ee20000100800 */
[----:B------:R-:W-:Y:S01]  /*fdb0*/  @P2 IMAD.MOV.U32 R4, RZ, RZ, R7 ;  /* 0x000000ffff042224 */ /* 0x000fe200078e0007 */
[----:B------:R-:W-:-:S02]  /*fdc0*/  PRMT R8, RZ, 0x7610, R8 ;  /* 0x00007610ff087816 */ /* 0x000fc40000000008 */
[----:B------:R-:W4:Y:S04]  /*fdd0*/  LDL R7, [R1+0x63c] ;  /* 0x00063c0001077983 */ /* 0x000f280000100800 */
[----:B---3--:R0:W3:Y:S04]  /*fde0*/  @P2 LDG.E.U8 R6, desc[UR32][R4.64] ;  /* 0x0000002004062981 */ /* 0x0080e8000c1e1100 */
[----:B------:R-:W2:Y:S01]  /*fdf0*/  LDL R5, [R1+0x654] ;  /* 0x0006540001057983 */ /* 0x000ea20000100800 */
[----:B0-----:R-:W-:-:S03]  /*fe00*/  @P2 IMAD.MOV.U32 R4, RZ, RZ, R9 ;  /* 0x000000ffff042224 */ /* 0x001fc600078e0009 */
[----:B---3--:R0:W-:Y:S01]  /*fe10*/  STL [R1+0x30], R6 ;  /* 0x0000300601007387 */ /* 0x0081e20000100800 */
[----:B------:R-:W-:-:S03]  /*fe20*/  PRMT R11, RZ, 0x7610, R11 ;  /* 0x00007610ff0b7816 */ /* 0x000fc6000000000b */
[----:B------:R-:W3:Y:S04]  /*fe30*/  LDL R9, [R1+0x634] ;  /* 0x0006340001097983 */ /* 0x000ee80000100800 */
[----:B--2---:R1:W2:Y:S04]  /*fe40*/  @P2 LDG.E.U8 R8, desc[UR32][R4.64] ;  /* 0x0000002004082981 */ /* 0x0042a8000c1e1100 */
[----:B0-----:R-:W4:Y:S04]  /*fe50*/  LDL R6, [R1+0x640] ;  /* 0x0006400001067983 */ /* 0x001f280000100800 */
[----:B------:R-:W1:Y:S04]  /*fe60*/  LDL R4, [R1+0x64c] ;  /* 0x00064c0001047983 */ /* 0x000e680000100800 */
[----:B------:R-:W1:Y:S02]  /*fe70*/  LDL R5, [R1+0x650] ;  /* 0x0006500001057983 */ /* 0x000e640000100800 */
[----:B-1----:R-:W-:-:S04]  /*fe80*/  @P2 LOP3.LUT R5, R5, R4, RZ, 0x3c, !PT ;  /* 0x0000000405052212 */ /* 0x002fc800078e3cff */
[----:B------:R-:W-:-:S04]  /*fe90*/  @P2 LOP3.LUT R4, R5, R4, RZ, 0x3c, !PT ;  /* 0x0000000405042212 */ /* 0x000fc800078e3cff */
[----:B------:R-:W-:Y:S01]  /*fea0*/  @P2 LOP3.LUT R5, R5, R4, RZ, 0x3c, !PT ;  /* 0x0000000405052212 */ /* 0x000fe200078e3cff */
[----:B--2---:R0:W-:Y:S04]  /*feb0*/  STL [R1+0x2c], R8 ;  /* 0x00002c0801007387 */ /* 0x0041e80000100800 */
[----:B------:R1:W2:Y:S01]  /*fec0*/  @P2 LDG.E.U8 R11, desc[UR32][R4.64] ;  /* 0x00000020040b2981 */ /* 0x0002a2000c1e1100 */
[----:B------:R-:W-:-:S03]  /*fed0*/  PRMT R23, RZ, 0x7610, R23 ;  /* 0x00007610ff177816 */ /* 0x000fc60000000017 */
[----:B0-----:R-:W3:Y:S04]  /*fee0*/  LDL R8, [R1+0x638] ;  /* 0x0006380001087983 */ /* 0x001ee80000100800 */
[----:B------:R-:W1:Y:S04]  /*fef0*/  LDL R4, [R1+0x69c] ;  /* 0x00069c0001047983 */ /* 0x000e680000100800 */
[----:B------:R-:W1:Y:S02]  /*ff00*/  LDL R5, [R1+0x6a0] ;  /* 0x0006a00001057983 */ /* 0x000e640000100800 */
[----:B-1----:R-:W-:-:S04]  /*ff10*/  @P0 LOP3.LUT R5, R5, R4, RZ, 0x3c, !PT ;  /* 0x0000000405050212 */ /* 0x002fc800078e3cff */
[----:B------:R-:W-:-:S04]  /*ff20*/  @P0 LOP3.LUT R4, R5, R4, RZ, 0x3c, !PT ;  /* 0x0000000405040212 */ /* 0x000fc800078e3cff */
[----:B------:R-:W-:-:S05]  /*ff30*/  @P0 LOP3.LUT R5, R5, R4, RZ, 0x3c, !PT ;  /* 0x0000000405050212 */ /* 0x000fca00078e3cff */
[----:B------:R-:W4:Y:S04]  /*ff40*/  @P0 LDG.E.U8 R23, desc[UR32][R4.64] ;  /* 0x0000002004170981 */ /* 0x000f28000c1e1100 */
[----:B--2---:R0:W-:Y:S04]  /*ff50*/  STL [R1+0x24], R11 ;  /* 0x0000240b01007387 */ /* 0x0041e80000100800 */
[----:B0-----:R-:W2:Y:S04]  /*ff60*/  LDL R11, [R1+0x630] ;  /* 0x00063000010b7983 */ /* 0x001ea80000100800 */
[----:B----4-:R0:W-:Y:S04]  /*ff70*/  STL [R1+0x28], R23 ;  /* 0x0000281701007387 */ /* 0x0101e80000100800 */
[----:B0-----:R-:W4:Y:S04]  /*ff80*/  LDL.LU R23, [R1+0x1278] ;  /* 0x0012780001177983 */ /* 0x001f280000300800 */
[----:B------:R-:W3:Y:S04]  /*ff90*/  LDL R4, [R1+0x644] ;  /* 0x0006440001047983 */ /* 0x000ee80000100800 */
[----:B------:R-:W3:Y:S01]  /*ffa0*/  LDL R5, [R1+0x648] ;  /* 0x0006480001057983 */ /* 0x000ee20000100800 */
[----:B------:R-:W-:-:S02]  /*ffb0*/  ISETP.GT.AND P1, PT, R2, 0x39, PT ;  /* 0x000000390200780c */ /* 0x000fc40003f24270 */
[----:B------:R-:W-:Y:S02]  /*ffc0*/  PRMT R25, RZ, 0x7610, R25 ;  /* 0x00007610ff197816 */ /* 0x000fe40000000019 */
[----:B------:R-:W-:Y:S02]  /*ffd0*/  PRMT R27, RZ, 0x7610, R27 ;  /* 0x00007610ff1b7816 */ /* 0x000fe4000000001b */
[----:B------:R-:W-:-:S07]  /*ffe0*/  PRMT R29, RZ, 0x7610, R29 ;  /* 0x00007610ff1d7816 */ /* 0x000fce000000001d */
[----:B---3--:R-:W-:-:S04]  /*fff0*/  @P1 LOP3.LUT R5, R5, R4, RZ, 0x3c, !PT ;  /* 0x0000000405051212 */ /* 0x008fc800078e3cff */
[----:B------:R-:W-:-:S04]  /*10000*/  @P1 LOP3.LUT R4, R5, R4, RZ, 0x3c, !PT ;  /* 0x0000000405041212 */ /* 0x000fc800078e3cff */
[----:B------:R-:W-:-:S05]  /*10010*/  @P1 LOP3.LUT R5, R5, R4, RZ, 0x3c, !PT ;  /* 0x0000000405051212 */ /* 0x000fca00078e3cff */
[----:B------:R0:W3:Y:S02]  /*10020*/  @P1 LDG.E.U8 R25, desc[UR32][R4.64] ;  /* 0x0000002004191981 */ /* 0x0000e4000c1e1100 */
[----:B0-----:R-:W-:Y:S02]  /*10030*/  @P1 IMAD.MOV.U32 R4, RZ, RZ, R6 ;  /* 0x000000ffff041224 */ /* 0x001fe400078e0006 */
[----:B------:R-:W-:-:S05]  /*10040*/  @P1 IMAD.MOV.U32 R5, RZ, RZ, R7 ;  /* 0x000000ffff051224 */ /* 0x000fca00078e0007 */
[----:B------:R0:W2:Y:S02]  /*10050*/  @P1 LDG.E.U8 R27, desc[UR32][R4.64] ;  /* 0x00000020041b1981 */ /* 0x0000a4000c1e1100 */
[----:B0-----:R-:W-:Y:S02]  /*10060*/  @P1 IMAD.MOV.U32 R4, RZ, RZ, R8 ;  /* 0x000000ffff041224 */ /* 0x001fe400078e0008 */
[----:B------:R-:W-:-:S05]  /*10070*/  @P1 IMAD.MOV.U32 R5, RZ, RZ, R9 ;  /* 0x000000ffff051224 */ /* 0x000fca00078e0009 */
[----:B------:R-:W4:Y:S04]  /*10080*/  @P1 LDG.E.U8 R29, desc[UR32][R4.64] ;  /* 0x00000020041d1981 */ /* 0x000f28000c1e1100 */
[----:B---3--:R0:W-:Y:S04]  /*10090*/  STL [R1+0x20], R25 ;  /* 0x0000201901007387 */ /* 0x0081e80000100800 */
[----:B0-----:R-:W3:Y:S04]  /*100a0*/  LDL.LU R25, [R1+0x1274] ;  /* 0x0012740001197983 */ /* 0x001ee80000300800 */
[----:B------:R-:W3:Y:S04]  /*100b0*/  LDL R7, [R1+0x624] ;  /* 0x0006240001077983 */ /* 0x000ee80000100800 */
[----:B------:R-:W3:Y:S04]  /*100c0*/  LDL R6, [R1+0x628] ;  /* 0x0006280001067983 */ /* 0x000ee80000100800 */
[----:B--2---:R0:W-:Y:S04]  /*100d0*/  STL [R1+0x1c], R27 ;  /* 0x00001c1b01007387 */ /* 0x0041e80000100800 */
[----:B0-----:R-:W2:Y:S04]  /*100e0*/  LDL.LU R27, [R1+0x1270] ;  /* 0x00127000011b7983 */ /* 0x001ea80000300800 */
[----:B------:R-:W2:Y:S04]  /*100f0*/  LDL R9, [R1+0x61c] ;  /* 0x00061c0001097983 */ /* 0x000ea80000100800 */
[----:B------:R-:W2:Y:S04]  /*10100*/  LDL R8, [R1+0x620] ;  /* 0x0006200001087983 */ /* 0x000ea80000100800 */
[----:B----4-:R0:W-:Y:S04]  /*10110*/  STL [R1+0xc], R29 ;  /* 0x00000c1d01007387 */ /* 0x0101e80000100800 */
[----:B0-----:R-:W4:Y:S04]  /*10120*/  LDL.LU R29, [R1+0x126c] ;  /* 0x00126c00011d7983 */ /* 0x001f280000300800 */
[----:B------:R-:W3:Y:S01]  /*10130*/  LDL R5, [R1+0x62c] ;  /* 0x00062c0001057983 */ /* 0x000ee20000100800 */
[----:B------:R-:W-:Y:S01]  /*10140*/  PRMT R10, RZ, 0x7610, R10 ;  /* 0x00007610ff0a7816 */ /* 0x000fe2000000000a */
[----:B------:R-:W-:Y:S01]  /*10150*/  @P1 IMAD.MOV.U32 R4, RZ, RZ, R11 ;  /* 0x000000ffff041224 */ /* 0x000fe200078e000b */
[----:B------:R-:W-:-:S02]  /*10160*/  PRMT R15, RZ, 0x7610, R15 ;  /* 0x00007610ff0f7816 */ /* 0x000fc4000000000f */
[----:B------:R-:W-:Y:S01]  /*10170*/  PRMT R14, RZ, 0x7610, R14 ;  /* 0x00007610ff0e7816 */ /* 0x000fe2000000000e */
[----:B------:R-:W4:Y:S04]  /*10180*/  LDL R11, [R1+0x614] ;  /* 0x00061400010b7983 */ /* 0x000f280000100800 */
[----:B---3--:R0:W3:Y:S04]  /*10190*/  @P1 LDG.E.U8 R10, desc[UR32][R4.64] ;  /* 0x00000020040a1981 */ /* 0x0080e8000c1e1100 */
[----:B------:R-:W0:Y:S04]  /*101a0*/  LDL R4, [R1+0x694] ;  /* 0x0006940001047983 */ /* 0x000e280000100800 */
[----:B------:R-:W0:Y:S01]  /*101b0*/  LDL R5, [R1+0x698] ;  /* 0x0006980001057983 */ /* 0x000e220000100800 */
[----:B------:R-:W-:-:S02]  /*101c0*/  ISETP.GT.AND P1, PT, R2, 0x3a, PT ;  /* 0x0000003a0200780c */ /* 0x000fc40003f24270 */
[----:B------:R-:W-:Y:S02]  /*101d0*/  PRMT R28, RZ, 0x7610, R28 ;  /* 0x00007610ff1c7816 */ /* 0x000fe4000000001c */
[----:B0-----:R-:W-:-:S04]  /*101e0*/  @P0 LOP3.LUT R5, R5, R4, RZ, 0x3c, !PT ;  /* 0x0000000405050212 */ /* 0x001fc800078e3cff */
[----:B------:R-:W-:-:S04]  /*101f0*/  @P0 LOP3.LUT R4, R5, R4, RZ, 0x3c, !PT ;  /* 0x0000000405040212 */ /* 0x000fc800078e3cff */
[----:B------:R-:W-:Y:S01]  /*10200*/  @P0 LOP3.LUT R5, R5, R4, RZ, 0x3c, !PT ;  /* 0x0000000405050212 */ /* 0x000fe200078e3cff */
[----:B---3--:R0:W-:Y:S04]  /*10210*/  STL [R1+0x8], R10 ;  /* 0x0000080a01007387 */ /* 0x0081e80000100800 */
[----:B------:R1:W3:Y:S04]  /*10220*/  @P0 LDG.E.U8 R15, desc[UR32][R4.64] ;  /* 0x00000020040f0981 */ /* 0x0002e8000c1e1100 */
[----:B0-----:R-:W3:Y:S01]  /*10230*/  LDL R10, [R1+0x618] ;  /* 0x00061800010a7983 */ /* 0x001ee20000100800 */
[----:B-1----:R-:W-:-:S02]  /*10240*/  @P1 IMAD.MOV.U32 R4, RZ, RZ, R6 ;  /* 0x000000ffff041224 */ /* 0x002fc400078e0006 */
[----:B------:R-:W-:Y:S01]  /*10250*/  @P1 IMAD.MOV.U32 R5, RZ, RZ, R7 ;  /* 0x000000ffff051224 */ /* 0x000fe200078e0007 */
[----:B------:R-:W3:Y:S04]  /*10260*/  LDL R6, [R1+0x610] ;  /* 0x0006100001067983 */ /* 0x000ee80000100800 */
[----:B------:R-:W3:Y:S04]  /*10270*/  LDL R7, [R1+0x60c] ;  /* 0x00060c0001077983 */ /* 0x000ee80000100800 */
[----:B------:R2:W3:Y:S02]  /*10280*/  @P1 LDG.E.U8 R14, desc[UR32][R4.64] ;  /* 0x00000020040e1981 */ /* 0x0004e4000c1e1100 */
[----:B--2---:R-:W-:-:S02]  /*10290*/  @P1 IMAD.MOV.U32 R4, RZ, RZ, R8 ;  /* 0x000000ffff041224 */ /* 0x004fc400078e0008 */
[----:B------:R-:W-:-:S05]  /*102a0*/  @P1 IMAD.MOV.U32 R5, RZ, RZ, R9 ;  /* 0x000000ffff051224 */ /* 0x000fca00078e0009 */
[----:B------:R4:W2:Y:S01]  /*102b0*/  @P1 LDG.E.U8 R28, desc[UR32][R4.64] ;  /* 0x00000020041c1981 */ /* 0x0008a2000c1e1100 */
[----:B------:R-:W-:Y:S01]  /*102c0*/  PRMT R26, RZ, 0x7610, R26 ;  /* 0x00007610ff1a7816 */ /* 0x000fe2000000001a */
[----:B----4-:R-:W-:Y:S02]  /*102d0*/  @P1 IMAD.MOV.U32 R5, RZ, RZ, R11 ;  /* 0x000000ffff051224 */ /* 0x010fe400078e000b */
[----:B---3--:R0:W-:Y:S01]  /*102e0*/  STL [R1+0x18], R15 ;  /* 0x0000180f01007387 */ /* 0x0081e20000100800 */
[----:B------:R-:W-:-:S03]  /*102f0*/  @P1 IMAD.MOV.U32 R4, RZ, RZ, R10 ;  /* 0x000000ffff041224 */ /* 0x000fc600078e000a */
[----:B0-----:R-:W3:Y:S04]  /*10300*/  LDL R15, [R1+0x68c] ;  /* 0x00068c00010f7983 */ /* 0x001ee80000100800 */
[----:B------:R0:W4:Y:S04]  /*10310*/  @P1 LDG.E.U8 R26, desc[UR32][R4.64] ;  /* 0x00000020041a1981 */ /* 0x000128000c1e1100 */
[----:B------:R1:W-:Y:S04]  /*10320*/  STL [R1+0x4], R14 ;  /* 0x0000040e01007387 */ /* 0x0003e80000100800 */
[----:B------:R-:W4:Y:S04]  /*10330*/  LDL R9, [R1+0x604] ;  /* 0x0006040001097983 */ /* 0x000f280000100800 */
[----:B------:R-:W4:Y:S04]  /*10340*/  LDL R8, [R1+0x608] ;  /* 0x0006080001087983 */ /* 0x000f280000100800 */
[----:B-1----:R-:W4:Y:S04]  /*10350*/  LDL R14, [R1+0x690] ;  /* 0x00069000010e7983 */ /* 0x002f280000100800 */
[----:B--2---:R-:W-:Y:S04]  /*10360*/  STL [R1+0x1248], R28 ;  /* 0x0012481c01007387 */ /* 0x004fe80000100800 */
[----:B------:R-:W2:Y:S04]  /*10370*/  LDL R11, [R1+0x5fc] ;  /* 0x0005fc00010b7983 */ /* 0x000ea80000100800 */
[----:B------:R-:W2:Y:S01]  /*10380*/  LDL R10, [R1+0x600] ;  /* 0x00060000010a7983 */ /* 0x000ea20000100800 */
[----:B------:R-:W-:Y:S01]  /*10390*/  PRMT R24, RZ, 0x7610, R24 ;  /* 0x00007610ff187816 */ /* 0x000fe20000000018 */
[----:B0-----:R-:W-:-:S02]  /*103a0*/  @P1 IMAD.MOV.U32 R4, RZ, RZ, R6 ;  /* 0x000000ffff041224 */ /* 0x001fc400078e0006 */
[----:B------:R-:W-:-:S05]  /*103b0*/  @P1 IMAD.MOV.U32 R5, RZ, RZ, R7 ;  /* 0x000000ffff051224 */ /* 0x000fca00078e0007 */
[----:B------:R3:W2:Y:S01]  /*103c0*/  @P1 LDG.E.U8 R24, desc[UR32][R4.64] ;  /* 0x0000002004181981 */ /* 0x0006a2000c1e1100 */
[----:B------:R-:W-:Y:S02]  /*103d0*/  ISETP.GT.AND P1, PT, R2, 0x3b, PT ;  /* 0x0000003b0200780c */ /* 0x000fe40003f24270 */
[----:B------:R-:W-:Y:S02]  /*103e0*/  PRMT R12, RZ, 0x7610, R12 ;  /* 0x00007610ff0c7816 */ /* 0x000fe4000000000c */
[----:B------:R-:W-:Y:S02]  /*103f0*/  PRMT R22, RZ, 0x7610, R22 ;  /* 0x00007610ff167816 */ /* 0x000fe40000000016 */
[----:B------:R-:W-:Y:S01]  /*10400*/  PRMT R18, RZ, 0x7610, R18 ;  /* 0x00007610ff127816 */ /* 0x000fe20000000012 */
[----:B---3--:R-:W-:Y:S01]  /*10410*/  @P0 IMAD.MOV.U32 R5, RZ, RZ, R15 ;  /* 0x000000ffff050224 */ /* 0x008fe200078e000f */
[----:B----4-:R-:W-:Y:S04]  /*10420*/  STL [R1+0x124c], R26 ;  /* 0x00124c1a01007387 */ /* 0x010fe80000100800 */
[----:B------:R-:W3:Y:S04]  /*10430*/  LDL R7, [R1+0x5f4] ;  /* 0x0005f40001077983 */ /* 0x000ee80000100800 */
[----:B------:R-:W4:Y:S01]  /*10440*/  LDL R6, [R1+0x5f8] ;  /* 0x0005f80001067983 */ /* 0x000f220000100800 */
[----:B------:R-:W-:-:S05]  /*10450*/  @P0 IMAD.MOV.U32 R4, RZ, RZ, R14 ;  /* 0x000000ffff040224 */ /* 0x000fca00078e000e */
[----:B------:R0:W4:Y:S02]  /*10460*/  @P0 LDG.E.U8 R12, desc[UR32][R4.64] ;  /* 0x00000020040c0981 */ /* 0x000124000c1e1100 */
[----:B0-----:R-:W-:Y:S02]  /*10470*/  @P1 IMAD.MOV.U32 R4, RZ, RZ, R8 ;  /* 0x000000ffff041224 */ /* 0x001fe400078e0008 */
[----:B------:R-:W-:-:S05]  /*10480*/  @P1 IMAD.MOV.U32 R5, RZ, RZ, R9 ;  /* 0x000000ffff051224 */ /* 0x000fca00078e0009 */
[----:B------:R2:W4:Y:S02]  /*10490*/  @P1 LDG.E.U8 R22, desc[UR32][R4.64] ;  /* 0x0000002004161981 */ /* 0x000524000c1e1100 */
[----:B--2---:R-:W-:Y:S02]  /*104a0*/  @P1 IMAD.MOV.U32 R4, RZ, RZ, R10 ;  /* 0x000000ffff041224 */ /* 0x004fe400078e000a */
[----:B------:R-:W-:-:S05]  /*104b0*/  @P1 IMAD.MOV.U32 R5, RZ, RZ, R11 ;  /* 0x000000ffff051224 */ /* 0x000fca00078e000b */
[----:B------:R3:W2:Y:S01]  /*104c0*/  @P1 LDG.E.U8 R18, desc[UR32][R4.64] ;  /* 0x0000002004121981 */ /* 0x0006a2000c1e1100 */
[----:B------:R-:W-:-:S03]  /*104d0*/  PRMT R16, RZ, 0x7610, R16 ;  /* 0x00007610ff107816 */ /* 0x000fc60000000010 */
[----:B------:R-:W-:Y:S04]  /*104e0*/  STL [R1+0x1250], R24 ;  /* 0x0012501801007387 */ /* 0x000fe80000100800 */
[----:B------:R-:W2:Y:S04]  /*104f0*/  LDL R9, [R1+0x5ec] ;  /* 0x0005ec0001097983 */ /* 0x000ea80000100800 */
[----:B------:R-:W2:Y:S01]  /*10500*/  LDL R8, [R1+0x5f0] ;  /* 0x0005f00001087983 */ /* 0x000ea20000100800 */
[----:B---3--:R-:W-:Y:S02]  /*10510*/  @P1 IMAD.MOV.U32 R5, RZ, RZ, R7 ;  /* 0x000000ffff051224 */ /* 0x008fe400078e0007 */
[----:B----4-:R-:W-:-:S05]  /*10520*/  @P1 IMAD.MOV.U32 R4, RZ, RZ, R6 ;  /* 0x000000ffff041224 */ /* 0x010fca00078e0006 */
[----:B------:R0:W3:Y:S04]  /*10530*/  @P1 LDG.E.U8 R16, desc[UR32][R4.64] ;  /* 0x0000002004101981 */ /* 0x0000e8000c1e1100 */
[----:B------:R-:W-:Y:S04]  /*10540*/  STL [R1+0x1234], R22 ;  /* 0x0012341601007387 */ /* 0x000fe80000100800 */
[----:B------:R-:W4:Y:S04]  /*10550*/  LDL R14, [R1+0x684] ;  /* 0x00068400010e7983 */ /* 0x000f280000100800 */
[----:B------:R1:W-:Y:S04]  /*10560*/  STL [R1+0x14], R12 ;  /* 0x0000140c01007387 */ /* 0x0003e80000100800 */
[----:B-1----:R-:W4:Y:S04]  /*10570*/  LDL R12, [R1+0x688] ;  /* 0x00068800010c7983 */ /* 0x002f280000100800 */
[----:B--2---:R-:W-:Y:S04]  /*10580*/  STL [R1+0x1238], R18 ;  /* 0x0012381201007387 */ /* 0x004fe80000100800 */
[----:B------:R-:W2:Y:S04]  /*10590*/  LDL R7, [R1+0x5e4] ;  /* 0x0005e40001077983 */ /* 0x000ea80000100800 */
[----:B------:R-:W2:Y:S04]  /*105a0*/  LDL R6, [R1+0x5e8] ;  /* 0x0005e80001067983 */ /* 0x000ea80000100800 */
[----:B------:R-:W2:Y:S04]  /*105b0*/  LDL R11, [R1+0x5dc] ;  /* 0x0005dc00010b7983 */ /* 0x000ea80000100800 */
[----:B------:R-:W2:Y:S01]  /*105c0*/  LDL R10, [R1+0x5e0] ;  /* 0x0005e000010a7983 */ /* 0x000ea20000100800 */
[----:B------:R-:W-:-:S02]  /*105d0*/  ISETP.GT.AND P0, PT, R2, 0x37, PT ;  /* 0x000000370200780c */ /* 0x000fc40003f04270 */
[----:B------:R-:W-:Y:S01]  /*105e0*/  PRMT R3, RZ, 0x7610, R3 ;  /* 0x00007610ff037816 */ /* 0x000fe20000000003 */
[----:B0-----:R-:W-:Y:S02]  /*105f0*/  @P1 IMAD.MOV.U32 R4, RZ, RZ, R8 ;  /* 0x000000ffff041224 */ /* 0x001fe400078e0008 */
[----:B------:R-:W-:-:S05]  /*10600*/  @P1 IMAD.MOV.U32 R5, RZ, RZ, R9 ;  /* 0x000000ffff051224 */ /* 0x000fca00078e0009 */
[----:B------:R4:W2:Y:S01]  /*10610*/  @P1 LDG.E.U8 R3, desc[UR32][R4.64] ;  /* 0x0000002004031981 */ /* 0x0008a2000c1e1100 */
[----:B------:R-:W-:Y:S02]  /*10620*/  ISETP.GT.AND P1, PT, R2, 0x3c, PT ;  /* 0x0000003c0200780c */ /* 0x000fe40003f24270 */
[----:B------:R-:W-:Y:S01]  /*10630*/  PRMT R13, RZ, 0x7610, R13 ;  /* 0x00007610ff0d7816 */ /* 0x000fe2000000000d */
[----:B---3--:R-:W-:Y:S04]  /*10640*/  STL [R1+0x123c], R16 ;  /* 0x00123c1001007387 */ /* 0x008fe80000100800 */
[----:B------:R-:W3:Y:S04]  /*10650*/  LDL R9, [R1+0x5d4] ;  /* 0x0005d40001097983 */ /* 0x000ee80000100800 */
[----:B------:R-:W3:Y:S01]  /*10660*/  LDL R8, [R1+0x5d8] ;  /* 0x0005d80001087983 */ /* 0x000ee20000100800 */
[----:B----4-:R-:W-:-:S02]  /*10670*/  @P0 IMAD.MOV.U32 R5, RZ, RZ, R14 ;  /* 0x000000ffff050224 */ /* 0x010fc400078e000e */
[----:B------:R-:W-:-:S05]  /*10680*/  @P0 IMAD.MOV.U32 R4, RZ, RZ, R12 ;  /* 0x000000ffff040224 */ /* 0x000fca00078e000c */
[----:B------:R0:W4:Y:S02]  /*10690*/  @P0 LDG.E.U8 R13, desc[UR32][R4.64] ;  /* 0x00000020040d0981 */ /* 0x000124000c1e1100 */
[----:B0-----:R-:W-:-:S06]  /*106a0*/  PRMT R4, RZ, 0x7610, R4 ;  /* 0x00007610ff047816 */ /* 0x001fcc0000000004 */
[----:B--2---:R0:W2:Y:S01]  /*106b0*/  @P1 LDG.E.U8 R4, desc[UR32][R6.64] ;  /* 0x0000002006041981 */ /* 0x0040a2000c1e1100 */
[----:B------:R-:W-:Y:S01]  /*106c0*/  PRMT R5, RZ, 0x7610, R5 ;  /* 0x00007610ff057816 */ /* 0x000fe20000000005 */
[----:B0-----:R-:W-:Y:S02]  /*106d0*/  @P1 IMAD.MOV.U32 R6, RZ, RZ, R10 ;  /* 0x000000ffff061224 */ /* 0x001fe400078e000a */
[----:B------:R-:W-:-:S05]  /*106e0*/  @P1 IMAD.MOV.U32 R7, RZ, RZ, R11 ;  /* 0x000000ffff071224 */ /* 0x000fca00078e000b */
[----:B------:R0:W4:Y:S04]  /*106f0*/  @P1 LDG.E.U8 R5, desc[UR32][R6.64] ;  /* 0x0000002006051981 */ /* 0x000128000c1e1100 */
[----:B------:R1:W-:Y:S04]  /*10700*/  STL [R1+0x1240], R3 ;  /* 0x0012400301007387 */ /* 0x0003e80000100800 */
[----:B------:R-:W4:Y:S01]  /*10710*/  LDL R12, [R1+0x5cc] ;  /* 0x0005cc00010c7983 */ /* 0x000f220000100800 */
[----:B0-----:R-:W-:-:S03]  /*10720*/  PRMT R6, RZ, 0x7610, R6 ;  /* 0x00007610ff067816 */ /* 0x001fc60000000006 */
[----:B-1----:R-:W4:Y:S04]  /*10730*/  LDL R3, [R1+0x5d0] ;  /* 0x0005d00001037983 */ /* 0x002f280000100800 */
[----:B---3--:R0:W3:Y:S04]  /*10740*/  @P1 LDG.E.U8 R6, desc[UR32][R8.64] ;  /* 0x0000002008061981 */ /* 0x0080e8000c1e1100 */
[----:B--2---:R1:W-:Y:S04]  /*10750*/  STL [R1+0x1220], R4 ;  /* 0x0012200401007387 */ /* 0x0043e80000100800 */
[----:B------:R-:W2:Y:S04]  /*10760*/  LDL R14, [R1+0x67c] ;  /* 0x00067c00010e7983 */ /* 0x000ea80000100800 */
[----:B-1----:R-:W2:Y:S04]  /*10770*/  LDL R4, [R1+0x680] ;  /* 0x0006800001047983 */ /* 0x002ea80000100800 */
[----:B----4-:R-:W-:Y:S04]  /*10780*/  STL [R1+0x1224], R5 ;  /* 0x0012240501007387 */ /* 0x010fe80000100800 */
[----:B------:R-:W4:Y:S04]  /*10790*/  LDL R11, [R1+0x5c4] ;  /* 0x0005c400010b7983 */ /* 0x000f280000100800 */
[----:B------:R-:W4:Y:S01]  /*107a0*/  LDL R10, [R1+0x5c8] ;  /* 0x0005c800010a7983 */ /* 0x000f220000100800 */
[----:B0-----:R-:W-:Y:S01]  /*107b0*/  @P1 IMAD.MOV.U32 R9, RZ, RZ, R12 ;  /* 0x000000ffff091224 */ /* 0x001fe200078e000c */
[----:B------:R-:W-:Y:S01]  /*107c0*/  PRMT R7, RZ, 0x7610, R7 ;  /* 0x00007610ff077816 */ /* 0x000fe20000000007 */
[----:B------:R-:W-:Y:S01]  /*107d0*/  @P1 IMAD.MOV.U32 R8, RZ, RZ, R3 ;  /* 0x000000ffff081224 */ /* 0x000fe200078e0003 */
[----:B------:R-:W-:-:S04]  /*107e0*/  PRMT R0, RZ, 0x7610, R0 ;  /* 0x00007610ff007816 */ /* 0x000fc80000000000 */
[----:B------:R2:W4:Y:S01]  /*107f0*/  @P1 LDG.E.U8 R7, desc[UR32][R8.64] ;  /* 0x0000002008071981 */ /* 0x000522000c1e1100 */
[----:B------:R-:W-:-:S03]  /*10800*/  ISETP.GT.AND P1, PT, R2, 0x3d, PT ;  /* 0x0000003d0200780c */ /* 0x000fc60003f24270 */
[----:B---3--:R0:W-:Y:S04]  /*10810*/  STL [R1+0x1228], R6 ;  /* 0x0012280601007387 */ /* 0x0081e80000100800 */
[----:B------:R1:W-:Y:S04]  /*10820*/  STL [R1+0x10], R13 ;  /* 0x0000100d01007387 */ /* 0x0003e80000100800 */
[----:B------:R-:W3:Y:S04]  /*10830*/  LDL R12, [R1+0x5c0] ;  /* 0x0005c000010c7983 */ /* 0x000ee80000100800 */
[----:B------:R-:W3:Y:S04]  /*10840*/  LDL R3, [R1+0x5b8] ;  /* 0x0005b80001037983 */ /* 0x000ee80000100800 */
[----:B0-----:R-:W3:Y:S04]  /*10850*/  LDL R6, [R1+0x5b4] ;  /* 0x0005b40001067983 */ /* 0x001ee80000100800 */
[----:B-1----:R-:W3:Y:S01]  /*10860*/  LDL R13, [R1+0x5bc] ;  /* 0x0005bc00010d7983 */ /* 0x002ee20000100800 */
[----:B--2---:R-:W-:-:S02]  /*10870*/  @P0 IMAD.MOV.U32 R9, RZ, RZ, R14 ;  /* 0x000000ffff090224 */ /* 0x004fc400078e000e */
[----:B------:R-:W-:-:S05]  /*10880*/  @P0 IMAD.MOV.U32 R8, RZ, RZ, R4 ;  /* 0x000000ffff080224 */ /* 0x000fca00078e0004 */
[----:B------:R0:W2:Y:S02]  /*10890*/  @P0 LDG.E.U8 R0, desc[UR32][R8.64] ;  /* 0x0000002008000981 */ /* 0x0000a4000c1e1100 */
[----:B0-----:R-:W-:-:S06]  /*108a0*/  PRMT R8, RZ, 0x7610, R8 ;  /* 0x00007610ff087816 */ /* 0x001fcc0000000008 */
[----:B----4-:R3:W4:Y:S01]  /*108b0*/  @P1 LDG.E.U8 R8, desc[UR32][R10.64] ;  /* 0x000000200a081981 */ /* 0x010722000c1e1100 */
[----:B------:R-:W-:-:S03]  /*108c0*/  PRMT R9, RZ, 0x7610, R9 ;  /* 0x00007610ff097816 */ /* 0x000fc60000000009 */
[----:B------:R-:W-:Y:S04]  /*108d0*/  STL [R1+0x122c], R7 ;  /* 0x00122c0701007387 */ /* 0x000fe80000100800 */
[----:B------:R-:W4:Y:S04]  /*108e0*/  LDL R5, [R1+0x5ac] ;  /* 0x0005ac0001057983 */ /* 0x000f280000100800 */
[----:B------:R-:W4:Y:S01]  /*108f0*/  LDL R4, [R1+0x5b0] ;  /* 0x0005b00001047983 */ /* 0x000f220000100800 */
[----:B---3--:R-:W-:Y:S02]  /*10900*/  @P1 IMAD.MOV.U32 R10, RZ, RZ, R12 ;  /* 0x000000ffff0a1224 */ /* 0x008fe400078e000c */
[----:B------:R-:W-:-:S02]  /*10910*/  @P1 IMAD.MOV.U32 R12, RZ, RZ, R3 ;  /* 0x000000ffff0c1224 */ /* 0x000fc400078e0003 */
[----:B------:R-:W-:Y:S02]  /*10920*/  @P1 IMAD.MOV.U32 R11, RZ, RZ, R13 ;  /* 0x000000ffff0b1224 */ /* 0x000fe400078e000d */
[----:B------:R-:W-:-:S03]  /*10930*/  @P1 IMAD.MOV.U32 R13, RZ, RZ, R6 ;  /* 0x000000ffff0d1224 */ /* 0x000fc600078e0006 */
[----:B------:R0:W3:Y:S02]  /*10940*/  @P1 LDG.E.U8 R9, desc[UR32][R10.64] ;  /* 0x000000200a091981 */ /* 0x0000e4000c1e1100 */
[----:B0-----:R-:W-:-:S06]  /*10950*/  PRMT R10, RZ, 0x7610, R10 ;  /* 0x00007610ff0a7816 */ /* 0x001fcc000000000a */
[----:B------:R0:W3:Y:S04]  /*10960*/  @P1 LDG.E.U8 R10, desc[UR32][R12.64] ;  /* 0x000000200c0a1981 */ /* 0x0000e8000c1e1100 */
[----:B--2---:R-:W-:Y:S04]  /*10970*/  STL [R1+0x11ac], R0 ;  /* 0x0011ac0001007387 */ /* 0x004fe80000100800 */
[----:B----4-:R1:W-:Y:S04]  /*10980*/  STL [R1+0x1204], R8 ;  /* 0x0012040801007387 */ /* 0x0103e80000100800 */
[----:B------:R-:W2:Y:S04]  /*10990*/  LDL R14, [R1+0x674] ;  /* 0x00067400010e7983 */ /* 0x000ea80000100800 */
[----:B-1----:R-:W4:Y:S01]  /*109a0*/  LDL R8, [R1+0x678] ;  /* 0x0006780001087983 */ /* 0x002f220000100800 */
[----:B------:R-:W-:Y:S01]  /*109b0*/  PRMT R11, RZ, 0x7610, R11 ;  /* 0x00007610ff0b7816 */ /* 0x000fe2000000000b */
[----:B0-----:R-:W-:-:S02]  /*109c0*/  @P1 IMAD.MOV.U32 R12, RZ, RZ, R4 ;  /* 0x000000ffff0c1224 */ /* 0x001fc400078e0004 */
[----:B------:R-:W-:Y:S01]  /*109d0*/  @P1 IMAD.MOV.U32 R13, RZ, RZ, R5 ;  /* 0x000000ffff0d1224 */ /* 0x000fe200078e0005 */
[----:B------:R-:W-:-:S04]  /*109e0*/  PRMT R20, RZ, 0x7610, R20 ;  /* 0x00007610ff147816 */ /* 0x000fc80000000014 */
[----:B------:R2:W4:Y:S04]  /*109f0*/  @P1 LDG.E.U8 R11, desc[UR32][R12.64] ;  /* 0x000000200c0b1981 */ /* 0x000528000c1e1100 */
[----:B---3--:R-:W-:Y:S04]  /*10a00*/  STL [R1+0x1208], R9 ;  /* 0x0012080901007387 */ /* 0x008fe80000100800 */
[----:B------:R-:W3:Y:S04]  /*10a10*/  LDL R3, [R1+0x5a4] ;  /* 0x0005a40001037983 */ /* 0x000ee80000100800 */
[----:B------:R-:W3:Y:S04]  /*10a20*/  LDL R0, [R1+0x5a8] ;  /* 0x0005a80001007983 */ /* 0x000ee80000100800 */
[----:B------:R-:W-:Y:S04]  /*10a30*/  STL [R1+0x120c], R10 ;  /* 0x00120c0a01007387 */ /* 0x000fe80000100800 */
[----:B------:R-:W3:Y:S04]  /*10a40*/  LDL R7, [R1+0x59c] ;  /* 0x00059c0001077983 */ /* 0x000ee80000100800 */
[----:B------:R-:W3:Y:S04]  /*10a50*/  LDL R6, [R1+0x5a0] ;  /* 0x0005a00001067983 */ /* 0x000ee80000100800 */
[----:B------:R-:W3:Y:S04]  /*10a60*/  LDL R5, [R1+0x594] ;  /* 0x0005940001057983 */ /* 0x000ee80000100800 */
[----:B------:R-:W3:Y:S01]  /*10a70*/  LDL R4, [R1+0x598] ;  /* 0x0005980001047983 */ /* 0x000ee20000100800 */
[----:B--2---:R-:W-:-:S02]  /*10a80*/  @P0 IMAD.MOV.U32 R13, RZ, RZ, R14 ;  /* 0x000000ffff0d0224 */ /* 0x004fc400078e000e */
[----:B----4-:R-:W-:-:S05]  /*10a90*/  @P0 IMAD.MOV.U32 R12, RZ, RZ, R8 ;  /* 0x000000ffff0c0224 */ /* 0x010fca00078e0008 */
[----:B------:R0:W2:Y:S01]  /*10aa0*/  @P0 LDG.E.U8 R20, desc[UR32][R12.64] ;  /* 0x000000200c140981 */ /* 0x0000a2000c1e1100 */
[----:B------:R-:W-:Y:S02]  /*10ab0*/  ISETP.GT.AND P1, PT, R2, 0x3e, PT ;  /* 0x0000003e0200780c */ /* 0x000fe40003f24270 */
[----:B0-----:R-:W-:Y:S02]  /*10ac0*/  PRMT R12, RZ, 0x7610, R12 ;  /* 0x00007610ff0c7816 */ /* 0x001fe4000000000c */
[----:B------:R-:W-:Y:S02]  /*10ad0*/  PRMT R13, RZ, 0x7610, R13 ;  /* 0x00007610ff0d7816 */ /* 0x000fe4000000000d */
[----:B------:R-:W-:Y:S01]  /*10ae0*/  PRMT R17, RZ, 0x7610, R17 ;  /* 0x00007610ff117816 */ /* 0x000fe20000000011 */
[----:B------:R0:W-:Y:S06]  /*10af0*/  STL [R1+0x1210], R11 ;  /* 0x0012100b01007387 */ /* 0x0001ec0000100800 */
[----:B---3--:R-:W-:-:S02]  /*10b00*/  @P1 IMAD.MOV.U32 R15, RZ, RZ, R3 ;  /* 0x000000ffff0f1224 */ /* 0x008fc400078e0003 */
[----:B------:R-:W-:-:S05]  /*10b10*/  @P1 IMAD.MOV.U32 R14, RZ, RZ, R0 ;  /* 0x000000ffff0e1224 */ /* 0x000fca00078e0000 */
[----:B------:R1:W3:Y:S02]  /*10b20*/  @P1 LDG.E.U8 R12, desc[UR32][R14.64] ;  /* 0x000000200e0c1981 */ /* 0x0002e4000c1e1100 */
[----:B-1----:R-:W-:Y:S02]  /*10b30*/  @P1 IMAD.MOV.U32 R15, RZ, RZ, R7 ;  /* 0x000000ffff0f1224 */ /* 0x002fe400078e0007 */
[----:B------:R-:W-:-:S05]  /*10b40*/  @P1 IMAD.MOV.U32 R14, RZ, RZ, R6 ;  /* 0x000000ffff0e1224 */ /* 0x000fca00078e0006 */
[----:B------:R1:W4:Y:S02]  /*10b50*/  @P1 LDG.E.U8 R13, desc[UR32][R14.64] ;  /* 0x000000200e0d1981 */ /* 0x000324000c1e1100 */
[----:B-1----:R-:W-:Y:S02]  /*10b60*/  @P1 IMAD.MOV.U32 R14, RZ, RZ, R4 ;  /* 0x000000ffff0e1224 */ /* 0x002fe400078e0004 */
[----:B------:R-:W-:-:S05]  /*10b70*/  @P1 IMAD.MOV.U32 R15, RZ, RZ, R5 ;  /* 0x000000ffff0f1224 */ /* 0x000fca00078e0005 */
[----:B------:R-:W4:Y:S04]  /*10b80*/  @P1 LDG.E.U8 R17, desc[UR32][R14.64] ;  /* 0x000000200e111981 */ /* 0x000f28000c1e1100 */
[----:B--2---:R1:W-:Y:S04]  /*10b90*/  STL [R1+0x11b0], R20 ;  /* 0x0011b01401007387 */ /* 0x0043e80000100800 */
[----:B------:R-:W2:Y:S04]  /*10ba0*/  LDL R3, [R1+0x58c] ;  /* 0x00058c0001037983 */ /* 0x000ea80000100800 */
[----:B------:R-:W2:Y:S04]  /*10bb0*/  LDL R0, [R1+0x590] ;  /* 0x0005900001007983 */ /* 0x000ea80000100800 */
[----:B---3--:R-:W-:Y:S04]  /*10bc0*/  STL [R1+0x11ec], R12 ;  /* 0x0011ec0c01007387 */ /* 0x008fe80000100800 */
[----:B0-----:R-:W3:Y:S04]  /*10bd0*/  LDL R11, [R1+0x66c] ;  /* 0x00066c00010b7983 */ /* 0x001ee80000100800 */
[----:B------:R-:W3:Y:S04]  /*10be0*/  LDL R10, [R1+0x670] ;  /* 0x00067000010a7983 */ /* 0x000ee80000100800 */
[----:B----4-:R-:W-:Y:S04]  /*10bf0*/  STL [R1+0x11f0], R13 ;  /* 0x0011f00d01007387 */ /* 0x010fe80000100800 */
[----:B------:R-:W4:Y:S04]  /*10c00*/  LDL R9, [R1+0x584] ;  /* 0x0005840001097983 */ /* 0x000f280000100800 */
[----:B------:R-:W4:Y:S04]  /*10c10*/  LDL R8, [R1+0x588] ;  /* 0x0005880001087983 */ /* 0x000f280000100800 */
[----:B------:R-:W4:Y:S04]  /*10c20*/  LDL R7, [R1+0x57c] ;  /* 0x00057c0001077983 */ /* 0x000f280000100800 */
[----:B------:R-:W4:Y:S04]  /*10c30*/  LDL R6, [R1+0x580] ;  /* 0x0005800001067983 */ /* 0x000f280000100800 */
[----:B------:R-:W4:Y:S04]  /*10c40*/  LDL R4, [R1+0x578] ;  /* 0x0005780001047983 */ /* 0x000f280000100800 */
[----:B------:R-:W-:Y:S04]  /*10c50*/  STL [R1+0x11f4], R17 ;  /* 0x0011f41101007387 */ /* 0x000fe80000100800 */
[----:B------:R-:W4:Y:S01]  /*10c60*/  LDL R5, [R1+0x574] ;  /* 0x0005740001057983 */ /* 0x000f220000100800 */
[----:B--2---:R-:W-:-:S02]  /*10c70*/  @P1 IMAD.MOV.U32 R15, RZ, RZ, R3 ;  /* 0x000000ffff0f1224 */ /* 0x004fc400078e0003 */
[----:B------:R-:W-:Y:S01]  /*10c80*/  @P1 IMAD.MOV.U32 R14, RZ, RZ, R0 ;  /* 0x000000ffff0e1224 */ /* 0x000fe200078e0000 */
[----:B------:R-:W2:Y:S04]  /*10c90*/  LDL R3, [R1+0x56c] ;  /* 0x00056c0001037983 */ /* 0x000ea80000100800 */
[----:B------:R-:W2:Y:S01]  /*10ca0*/  LDL R0, [R1+0x570] ;  /* 0x0005700001007983 */ /* 0x000ea20000100800 */
[----:B------:R-:W-:Y:S02]  /*10cb0*/  PRMT R19, RZ, 0x7610, R19 ;  /* 0x00007610ff137816 */ /* 0x000fe40000000013 */
[----:B------:R-:W-:Y:S02]  /*10cc0*/  PRMT R21, RZ, 0x7610, R21 ;  /* 0x00007610ff157816 */ /* 0x000fe40000000015 */
[----:B------:R-:W-:-:S02]  /*10cd0*/  PRMT R23, RZ, 0x7610, R23 ;  /* 0x00007610ff177816 */ /* 0x000fc40000000017 */
[----:B------:R-:W-:Y:S02]  /*10ce0*/  PRMT R25, RZ, 0x7610, R25 ;  /* 0x00007610ff197816 */ /* 0x000fe40000000019 */
[----:B------:R-:W-:Y:S02]  /*10cf0*/  PRMT R27, RZ, 0x7610, R27 ;  /* 0x00007610ff1b7816 */ /* 0x000fe4000000001b */
[----:B------:R-:W-:Y:S01]  /*10d00*/  PRMT R29, RZ, 0x7610, R29 ;  /* 0x00007610ff1d7816 */ /* 0x000fe2000000001d */
[----:B------:R3:W2:Y:S01]  /*10d10*/  @P1 LDG.E.U8 R19, desc[UR32][R14.64] ;  /* 0x000000200e131981 */ /* 0x0006a2000c1e1100 */
[----:B------:R-:W-:Y:S01]  /*10d20*/  ISETP.GT.AND P1, PT, R2, 0x3f, PT ;  /* 0x0000003f0200780c */ /* 0x000fe20003f24270 */
[----:B-1----:R-:W0:Y:S02]  /*10d30*/  S2R R20, SR_TID.X ;  /* 0x0000000000147919 */ /* 0x002e240000002100 */
[----:B------:R-:W2:Y:S01]  /*10d40*/  LDL.LU R26, [R1+0x4b8] ;  /* 0x0004b800011a7983 */ /* 0x000ea20000300800 */
[----:B---3--:R-:W-:-:S02]  /*10d50*/  @P0 IMAD.MOV.U32 R15, RZ, RZ, R11 ;  /* 0x000000ffff0f0224 */ /* 0x008fc400078e000b */
[----:B------:R-:W-:-:S05]  /*10d60*/  @P0 IMAD.MOV.U32 R14, RZ, RZ, R10 ;  /* 0x000000ffff0e0224 */ /* 0x000fca00078e000a */
[----:B------:R4:W3:Y:S02]  /*10d70*/  @P0 LDG.E.U8 R21, desc[UR32][R14.64] ;  /* 0x000000200e150981 */ /* 0x0008e4000c1e1100 */
[----:B----4-:R-:W-:Y:S02]  /*10d80*/  @P1 IMAD.MOV.U32 R15, RZ, RZ, R9 ;  /* 0x000000ffff0f1224 */ /* 0x010fe400078e0009 */
[----:B------:R-:W-:-:S05]  /*10d90*/  @P1 IMAD.MOV.U32 R14, RZ, RZ, R8 ;  /* 0x000000ffff0e1224 */ /* 0x000fca00078e0008 */
[----:B------:R1:W4:Y:S02]  /*10da0*/  @P1 LDG.E.U8 R23, desc[UR32][R14.64] ;  /* 0x000000200e171981 */ /* 0x000324000c1e1100 */
[----:B-1----:R-:W-:Y:S02]  /*10db0*/  @P1 IMAD.MOV.U32 R14, RZ, RZ, R6 ;  /* 0x000000ffff0e1224 */ /* 0x002fe400078e0006 */
[----:B------:R-:W-:-:S05]  /*10dc0*/  @P1 IMAD.MOV.U32 R15, RZ, RZ, R7 ;  /* 0x000000ffff0f1224 */ /* 0x000fca00078e0007 */
[----:B------:R1:W4:Y:S02]  /*10dd0*/  @P1 LDG.E.U8 R25, desc[UR32][R14.64] ;  /* 0x000000200e191981 */ /* 0x000324000c1e1100 */
[----:B-1----:R-:W-:Y:S02]  /*10de0*/  @P1 IMAD.MOV.U32 R14, RZ, RZ, R4 ;  /* 0x000000ffff0e1224 */ /* 0x002fe400078e0004 */
[----:B------:R-:W-:-:S05]  /*10df0*/  @P1 IMAD.MOV.U32 R15, RZ, RZ, R5 ;  /* 0x000000ffff0f1224 */ /* 0x000fca00078e0005 */
[----:B------:R2:W4:Y:S02]  /*10e00*/  @P1 LDG.E.U8 R27, desc[UR32][R14.64] ;  /* 0x000000200e1b1981 */ /* 0x000524000c1e1100 */
[----:B--2---:R-:W-:Y:S02]  /*10e10*/  @P1 IMAD.MOV.U32 R15, RZ, RZ, R3 ;  /* 0x000000ffff0f1224 */ /* 0x004fe400078e0003 */
[----:B------:R-:W-:-:S05]  /*10e20*/  @P1 IMAD.MOV.U32 R14, RZ, RZ, R0 ;  /* 0x000000ffff0e1224 */ /* 0x000fca00078e0000 */
[----:B------:R1:W2:Y:S04]  /*10e30*/  @P1 LDG.E.U8 R29, desc[UR32][R14.64] ;  /* 0x000000200e1d1981 */ /* 0x0002a8000c1e1100 */
[----:B------:R-:W-:Y:S01]  /*10e40*/  STL [R1+0x11f8], R19 ;  /* 0x0011f81301007387 */ /* 0x000fe20000100800 */
[----:B0-----:R-:W-:Y:S01]  /*10e50*/  LOP3.LUT R0, R20, 0x3f, RZ, 0xc0, !PT ;  /* 0x0000003f14007812 */ /* 0x001fe200078ec0ff */
[----:B------:R-:W-:Y:S06]  /*10e60*/  BAR.SYNC.DEFER_BLOCKING 0x0 ;  /* 0x0000000000007b1d */ /* 0x000fec0000010000 */
[----:B-1----:R-:W0:Y:S02]  /*10e70*/  S2R R14, SR_TID.X ;  /* 0x00000000000e7919 */ /* 0x002e240000002100 */
[----:B0-----:R-:W-:-:S04]  /*10e80*/  LOP3.LUT R14, R14, 0x3f, RZ, 0xc0, !PT ;  /* 0x0000003f0e0e7812 */ /* 0x001fc800078ec0ff */
[----:B------:R-:W-:Y:S01]  /*10e90*/  ISETP.GE.AND P0, PT, R14, R2, PT ;  /* 0x000000020e00720c */ /* 0x000fe20003f06270 */
[----:B---3--:R-:W-:Y:S04]  /*10ea0*/  STL [R1+0x11b4], R21 ;  /* 0x0011b41501007387 */ /* 0x008fe80000100800 */
[----:B----4-:R-:W-:Y:S04]  /*10eb0*/  STL [R1+0x11b8], R23 ;  /* 0x0011b81701007387 */ /* 0x010fe80000100800 */
[----:B------:R-:W-:Y:S04]  /*10ec0*/  STL [R1+0x11bc], R25 ;  /* 0x0011bc1901007387 */ /* 0x000fe80000100800 */
[----:B------:R-:W-:Y:S04]  /*10ed0*/  STL [R1+0x11c0], R27 ;  /* 0x0011c01b01007387 */ /* 0x000fe80000100800 */
[----:B------:R-:W3:Y:S04]  /*10ee0*/  LDL.LU R28, [R1+0x4b4] ;  /* 0x0004b400011c7983 */ /* 0x000ee80000300800 */
[----:B--2---:R-:W-:Y:S04]  /*10ef0*/  STL [R1+0x11c4], R29 ;  /* 0x0011c41d01007387 */ /* 0x004fe80000100800 */
[----:B------:R-:W-:Y:S04]  /*10f00*/  STL [R1+0x1214], R20 ;  /* 0x0012141401007387 */ /* 0x000fe80000100800 */
[----:B------:R-:W2:Y:S04]  /*10f10*/  LDL.LU R14, [R1+0x438] ;  /* 0x00043800010e7983 */ /* 0x000ea80000300800 */
[----:B--2---:R0:W-:Y:S04]  /*10f20*/  STL [R1+0x1264], R14 ;  /* 0x0012640e01007387 */ /* 0x0041e80000100800 */
[----:B0-----:R-:W2:Y:S04]  /*10f30*/  LDL.LU R14, [R1+0x4ac] ;  /* 0x0004ac00010e7983 */ /* 0x001ea80000300800 */
[----:B------:R-:W-:Y:S04]  /*10f40*/  STS.U8 [R0+UR5], R26 ;  /* 0x0000001a00007988 */ /* 0x000fe80008000005 */
[----:B--2---:R0:W-:Y:S04]  /*10f50*/  STL [R1+0x1268], R14 ;  /* 0x0012680e01007387 */ /* 0x0041e80000100800 */
[----:B0-----:R-:W2:Y:S04]  /*10f60*/  LDL.LU R14, [R1+0x4b0] ;  /* 0x0004b000010e7983 */ /* 0x001ea80000300800 */
[----:B------:R-:W4:Y:S04]  /*10f70*/  LDL.LU R2, [R1+0x434] ;  /* 0x0004340001027983 */ /* 0x000f280000300800 */
        /* <DEDUP_REMOVED lines=24> */
[----:B---3--:R0:W-:Y:S04]  /*11100*/  STS.U8 [R0+UR5+0x40], R28 ;  /* 0x0000401c00007988 */ /* 0x0081e80008000005 */
[----:B------:R-:W3:Y:S04]  /*11110*/  LDL.LU R26, [R1+0x2c] ;  /* 0x00002c00011a7983 */ /* 0x000ee80000300800 */
[----:B0-----:R-:W3:Y:S04]  /*11120*/  LDL.LU R28, [R1+0x24] ;  /* 0x00002400011c7983 */ /* 0x001ee80000300800 */
[----:B--2---:R0:W-:Y:S04]  /*11130*/  STS.U8 [R0+UR5+0x80], R14 ;  /* 0x0000800e00007988 */ /* 0x0041e80008000005 */
[----:B0-----:R-:W2:Y:S04]  /*11140*/  LDL.LU R14, [R1+0x1268] ;  /* 0x00126800010e7983 */ /* 0x001ea80000300800 */
[----:B--2---:R0:W-:Y:S04]  /*11150*/  STS.U8 [R0+UR5+0xc0], R14 ;  /* 0x0000c00e00007988 */ /* 0x0041e80008000005 */
[----:B0-----:R-:W2:Y:S04]  /*11160*/  LDL.LU R14, [R1+0x1264] ;  /* 0x00126400010e7983 */ /* 0x001ea80000300800 */
[----:B--2---:R-:W-:Y:S04]  /*11170*/  STS.U8 [R0+UR5+0x840], R14 ;  /* 0x0008400e00007988 */ /* 0x004fe80008000005 */
[----:B----4-:R-:W-:Y:S04]  /*11180*/  STS.U8 [R0+UR5+0x800], R2 ;  /* 0x0008000200007988 */ /* 0x010fe80008000005 */
[----:B------:R-:W-:Y:S04]  /*11190*/  STS.U8 [R0+UR5+0x8c0], R20 ;  /* 0x0008c01400007988 */ /* 0x000fe80008000005 */
        /* <DEDUP_REMOVED lines=23> */
[----:B---3--:R-:W-:Y:S04]  /*11310*/  STS.U8 [R0+UR5+0x38c0], R26 ;  /* 0x0038c01a00007988 */ /* 0x008fe80008000005 */
[----:B------:R0:W-:Y:S04]  /*11320*/  STS.U8 [R0+UR5+0x3880], R28 ;  /* 0x0038801c00007988 */ /* 0x0001e80008000005 */
[----:B0-----:R-:W2:Y:S04]  /*11330*/  LDL.LU R28, [R1+0x4a8] ;  /* 0x0004a800011c7983 */ /* 0x001ea80000300800 */
[----:B------:R-:W3:Y:S01]  /*11340*/  LDL.LU R14, [R1+0x49c] ;  /* 0x00049c00010e7983 */ /* 0x000ee20000300800 */
[----:B------:R-:W0:Y:S03]  /*11350*/  S2R R24, SR_TID.X ;  /* 0x0000000000187919 */ /* 0x000e260000002100 */
[----:B---3--:R1:W-:Y:S04]  /*11360*/  STL [R1+0x1260], R14 ;  /* 0x0012600e01007387 */ /* 0x0083e80000100800 */
[----:B-1----:R-:W3:Y:S04]  /*11370*/  LDL.LU R14, [R1+0x4a4] ;  /* 0x0004a400010e7983 */ /* 0x002ee80000300800 */
        /* <DEDUP_REMOVED lines=13> */
[----:B------:R-:W4:Y:S01]  /*11450*/  LDL.LU R9, [R1+0x284] ;  /* 0x0002840001097983 */ /* 0x000f220000300800 */
[----:B0-----:R-:W-:-:S03]  /*11460*/  LOP3.LUT R24, R24, 0x3f, RZ, 0xc0, !PT ;  /* 0x0000003f18187812 */ /* 0x001fc600078ec0ff */
[----:B------:R-:W4:Y:S04]  /*11470*/  LDL.LU R8, [R1+0x280] ;  /* 0x0002800001087983 */ /* 0x000f280000300800 */
[----:B------:R-:W4:Y:S04]  /*11480*/  LDL.LU R7, [R1+0x27c] ;  /* 0x00027c0001077983 */ /* 0x000f280000300800 */
[----:B------:R-:W4:Y:S04]  /*11490*/  LDL.LU R6, [R1+0x158] ;  /* 0x0001580001067983 */ /* 0x000f280000300800 */
[----:B------:R-:W4:Y:S04]  /*114a0*/  LDL.LU R5, [R1+0x154] ;  /* 0x0001540001057983 */ /* 0x000f280000300800 */
[----:B------:R-:W4:Y:S01]  /*114b0*/  LDL.LU R4, [R1+0x150] ;  /* 0x0001500001047983 */ /* 0x000f220000300800 */
[----:B------:R-:W-:-:S03]  /*114c0*/  LOP3.LUT R2, R24, 0x8, RZ, 0x3c, !PT ;  /* 0x0000000818027812 */ /* 0x000fc600078e3cff */
[----:B------:R-:W4:Y:S04]  /*114d0*/  LDL.LU R3, [R1+0x14c] ;  /* 0x00014c0001037983 */ /* 0x000f280000300800 */
[----:B------:R-:W4:Y:S04]  /*114e0*/  LDL.LU R24, [R1+0xd8] ;  /* 0x0000d80001187983 */ /* 0x000f280000300800 */
[----:B------:R-:W4:Y:S04]  /*114f0*/  LDL.LU R16, [R1+0xd4] ;  /* 0x0000d40001107983 */ /* 0x000f280000300800 */
[----:B------:R-:W4:Y:S04]  /*11500*/  LDL.LU R18, [R1+0xd0] ;  /* 0x0000d00001127983 */ /* 0x000f280000300800 */
[----:B------:R-:W4:Y:S04]  /*11510*/  LDL.LU R22, [R1+0xcc] ;  /* 0x0000cc0001167983 */ /* 0x000f280000300800 */
[----:B------:R-:W4:Y:S04]  /*11520*/  LDL.LU R26, [R1+0x20] ;  /* 0x00002000011a7983 */ /* 0x000f280000300800 */
[----:B------:R0:W-:Y:S04]  /*11530*/  STL [R1+0x1218], R0 ;  /* 0x0012180001007387 */ /* 0x0001e80000100800 */
[----:B--2---:R1:W-:Y:S04]  /*11540*/  STS.U8 [R2+UR5+0x100], R28 ;  /* 0x0001001c02007988 */ /* 0x0043e80008000005 */
[----:B0-----:R-:W2:Y:S04]  /*11550*/  LDL.LU R0, [R1+0x4a0] ;  /* 0x0004a00001007983 */ /* 0x001ea80000300800 */
[----:B-1----:R-:W4:Y:S04]  /*11560*/  LDL.LU R28, [R1+0x1c] ;  /* 0x00001c00011c7983 */ /* 0x002f280000300800 */
[----:B---3--:R0:W-:Y:S04]  /*11570*/  STS.U8 [R2+UR5+0x140], R14 ;  /* 0x0001400e02007988 */ /* 0x0081e80008000005 */
[----:B0-----:R-:W3:Y:S04]  /*11580*/  LDL.LU R14, [R1+0x1260] ;  /* 0x00126000010e7983 */ /* 0x001ee80000300800 */
[----:B--2---:R-:W-:Y:S04]  /*11590*/  STS.U8 [R2+UR5+0x180], R0 ;  /* 0x0001800002007988 */ /* 0x004fe80008000005 */
[----:B---3--:R-:W-:Y:S04]  /*115a0*/  STS.U8 [R2+UR5+0x1c0], R14 ;  /* 0x0001c00e02007988 */ /* 0x008fe80008000005 */
        /* <DEDUP_REMOVED lines=20> */
[----:B------:R0:W-:Y:S02]  /*116f0*/  STS.U8 [R2+UR5+0x3100], R24 ;  /* 0x0031001802007988 */ /* 0x0001e40008000005 */
[----:B0-----:R-:W0:Y:S02]  /*11700*/  S2R R24, SR_TID.X ;  /* 0x0000000000187919 */ /* 0x001e240000002100 */
[----:B------:R-:W-:Y:S04]  /*11710*/  STS.U8 [R2+UR5+0x3140], R16 ;  /* 0x0031401002007988 */ /* 0x000fe80008000005 */
[----:B------:R-:W-:Y:S04]  /*11720*/  STS.U8 [R2+UR5+0x3180], R18 ;  /* 0x0031801202007988 */ /* 0x000fe80008000005 */
[----:B------:R1:W-:Y:S04]  /*11730*/  STS.U8 [R2+UR5+0x31c0], R22 ;  /* 0x0031c01602007988 */ /* 0x0003e80008000005 */
[----:B-1----:R-:W2:Y:S01]  /*11740*/  LDL.LU R22, [R1+0xc] ;  /* 0x00000c0001167983 */ /* 0x002ea20000300800 */
[----:B0-----:R-:W-:-:S04]  /*11750*/  LOP3.LUT R18, R24, 0x3f, RZ, 0xc0, !PT ;  /* 0x0000003f18127812 */ /* 0x001fc800078ec0ff */
[----:B------:R-:W-:-:S05]  /*11760*/  LOP3.LUT R0, R18, 0x10, RZ, 0x3c, !PT ;  /* 0x0000001012007812 */ /* 0x000fca00078e3cff */
[----:B------:R0:W-:Y:S04]  /*11770*/  STL [R1+0x1258], R0 ;  /* 0x0012580001007387 */ /* 0x0001e80000100800 */
[----:B0-----:R-:W3:Y:S04]  /*11780*/  LDL.LU R0, [R1+0x8] ;  /* 0x0000080001007983 */ /* 0x001ee80000300800 */
[----:B------:R-:W4:Y:S04]  /*11790*/  LDL.LU R24, [R1+0x494] ;  /* 0x0004940001187983 */ /* 0x000f280000300800 */
[----:B----4-:R0:W-:Y:S04]  /*117a0*/  STL [R1+0x1254], R24 ;  /* 0x0012541801007387 */ /* 0x0101e80000100800 */
[----:B0-----:R-:W4:Y:S04]  /*117b0*/  LDL.LU R24, [R1+0x498] ;  /* 0x0004980001187983 */ /* 0x001f280000300800 */
[----:B------:R0:W-:Y:S04]  /*117c0*/  STS.U8 [R2+UR5+0x3940], R26 ;  /* 0x0039401a02007988 */ /* 0x0001e80008000005 */
[----:B------:R1:W-:Y:S04]  /*117d0*/  STS.U8 [R2+UR5+0x3900], R28 ;  /* 0x0039001c02007988 */ /* 0x0003e80008000005 */
[----:B----4-:R4:W-:Y:S04]  /*117e0*/  STL [R1+0x125c], R24 ;  /* 0x00125c1801007387 */ /* 0x0109e80000100800 */
[----:B0-----:R-:W3:Y:S04]  /*117f0*/  LDL.LU R26, [R1+0x490] ;  /* 0x00049000011a7983 */ /* 0x001ee80000300800 */
[----:B-1----:R-:W3:Y:S04]  /*11800*/  LDL.LU R28, [R1+0x48c] ;  /* 0x00048c00011c7983 */ /* 0x002ee80000300800 */
[----:B------:R-:W3:Y:S04]  /*11810*/  LDL.LU R14, [R1+0x418] ;  /* 0x00041800010e7983 */ /* 0x000ee80000300800 */
        /* <DEDUP_REMOVED lines=16> */
[----:B------:R-:W3:Y:S01]  /*11920*/  LDL.LU R7, [R1+0x144] ;  /* 0x0001440001077983 */ /* 0x000ee20000300800 */
[----:B----4-:R-:W-:-:S03]  /*11930*/  LOP3.LUT R24, R18, 0x8, RZ, 0x3c, !PT ;  /* 0x0000000812187812 */ /* 0x010fc600078e3cff */
[----:B------:R-:W4:Y:S04]  /*11940*/  LDL.LU R3, [R1+0x140] ;  /* 0x0001400001037983 */ /* 0x000f280000300800 */
[----:B------:R-:W4:Y:S04]  /*11950*/  LDL.LU R6, [R1+0x13c] ;  /* 0x00013c0001067983 */ /* 0x000f280000300800 */
[----:B------:R-:W4:Y:S04]  /*11960*/  LDL.LU R5, [R1+0xc8] ;  /* 0x0000c80001057983 */ /* 0x000f280000300800 */
[----:B------:R-:W4:Y:S04]  /*11970*/  LDL.LU R4, [R1+0xc4] ;  /* 0x0000c40001047983 */ /* 0x000f280000300800 */
[----:B------:R-:W4:Y:S04]  /*11980*/  LDL.LU R16, [R1+0xc0] ;  /* 0x0000c00001107983 */ /* 0x000f280000300800 */
[----:B--2---:R0:W-:Y:S04]  /*11990*/  STS.U8 [R24+UR5+0x39c0], R22 ;  /* 0x0039c01618007988 */ /* 0x0041e80008000005 */
[----:B------:R-:W2:Y:S04]  /*119a0*/  LDL.LU R18, [R1+0x9c] ;  /* 0x00009c0001127983 */ /* 0x000ea80000300800 */
[----:B---3--:R1:W-:Y:S04]  /*119b0*/  STS.U8 [R24+UR5+0x3980], R0 ;  /* 0x0039800018007988 */ /* 0x0083e80008000005 */
[----:B0-----:R-:W3:Y:S04]  /*119c0*/  LDL.LU R22, [R1+0x4] ;  /* 0x0000040001167983 */ /* 0x001ee80000300800 */
[----:B-1----:R-:W4:Y:S04]  /*119d0*/  LDL.LU R24, [R1+0x125c] ;  /* 0x00125c0001187983 */ /* 0x002f280000300800 */
[----:B------:R-:W4:Y:S04]  /*119e0*/  LDL.LU R0, [R1+0x1258] ;  /* 0x0012580001007983 */ /* 0x000f280000300800 */
[----:B----4-:R0:W-:Y:S04]  /*119f0*/  STS.U8 [R0+UR5+0x200], R24 ;  /* 0x0002001800007988 */ /* 0x0101e80008000005 */
[----:B0-----:R-:W4:Y:S04]  /*11a00*/  LDL.LU R24, [R1+0x1254] ;  /* 0x0012540001187983 */ /* 0x001f280000300800 */
[----:B----4-:R0:W-:Y:S04]  /*11a10*/  STS.U8 [R0+UR5+0x240], R24 ;  /* 0x0002401800007988 */ /* 0x0101e80008000005 */
[----:B------:R1:W-:Y:S04]  /*11a20*/  STS.U8 [R0+UR5+0x280], R26 ;  /* 0x0002801a00007988 */ /* 0x0003e80008000005 */
[----:B------:R4:W-:Y:S04]  /*11a30*/  STS.U8 [R0+UR5+0x2c0], R28 ;  /* 0x0002c01c00007988 */ /* 0x0009e80008000005 */
[----:B0-----:R-:W3:Y:S04]  /*11a40*/  LDL.LU R24, [R1+0x1250] ;  /* 0x0012500001187983 */ /* 0x001ee80000300800 */
[----:B-1----:R-:W3:Y:S04]  /*11a50*/  LDL.LU R26, [R1+0x124c] ;  /* 0x00124c00011a7983 */ /* 0x002ee80000300800 */
[----:B----4-:R-:W4:Y:S04]  /*11a60*/  LDL.LU R28, [R1+0x1248] ;  /* 0x00124800011c7983 */ /* 0x010f280000300800 */
        /* <DEDUP_REMOVED lines=21> */
[----:B------:R0:W-:Y:S04]  /*11bc0*/  STS.U8 [R0+UR5+0x3200], R5 ;  /* 0x0032000500007988 */ /* 0x0001e80008000005 */
[----:B------:R-:W-:Y:S04]  /*11bd0*/  STS.U8 [R0+UR5+0x3240], R4 ;  /* 0x0032400400007988 */ /* 0x000fe80008000005 */
[----:B------:R-:W-:Y:S04]  /*11be0*/  STS.U8 [R0+UR5+0x3280], R16 ;  /* 0x0032801000007988 */ /* 0x000fe80008000005 */
[----:B--2---:R-:W-:Y:S04]  /*11bf0*/  STS.U8 [R0+UR5+0x32c0], R18 ;  /* 0x0032c01200007988 */ /* 0x004fe80008000005 */
[----:B---3--:R1:W-:Y:S01]  /*11c00*/  STS.U8 [R0+UR5+0x3a40], R22 ;  /* 0x003a401600007988 */ /* 0x0083e20008000005 */
[----:B0-----:R-:W-:-:S04]  /*11c10*/  LOP3.LUT R5, R3, 0x3f, RZ, 0xc0, !PT ;  /* 0x0000003f03057812 */ /* 0x001fc800078ec0ff */
[----:B-1----:R-:W-:-:S05]  /*11c20*/  LOP3.LUT R0, R5, 0x18, RZ, 0x3c, !PT ;  /* 0x0000001805007812 */ /* 0x002fca00078e3cff */
[----:B------:R0:W-:Y:S04]  /*11c30*/  STL [R1+0x1244], R0 ;  /* 0x0012440001007387 */ /* 0x0001e80000100800 */
[----:B------:R-:W2:Y:S04]  /*11c40*/  LDL.LU R3, [R1+0x488] ;  /* 0x0004880001037983 */ /* 0x000ea80000300800 */
        /* <DEDUP_REMOVED lines=19> */
[----:B0-----:R-:W-:-:S03]  /*11d80*/  LOP3.LUT R0, R5, 0x10, RZ, 0x3c, !PT ;  /* 0x0000001005007812 */ /* 0x001fc600078e3cff */
[----:B------:R-:W3:Y:S04]  /*11d90*/  LDL.LU R8, [R1+0x12c] ;  /* 0x00012c0001087983 */ /* 0x000ee80000300800 */
[----:B------:R-:W3:Y:S04]  /*11da0*/  LDL.LU R4, [R1+0x98] ;  /* 0x0000980001047983 */ /* 0x000ee80000300800 */
[----:B------:R-:W3:Y:S04]  /*11db0*/  LDL.LU R7, [R1+0x94] ;  /* 0x0000940001077983 */ /* 0x000ee80000300800 */
[----:B------:R-:W3:Y:S04]  /*11dc0*/  LDL.LU R6, [R1+0x90] ;  /* 0x0000900001067983 */ /* 0x000ee80000300800 */
[----:B------:R-:W3:Y:S04]  /*11dd0*/  LDL.LU R5, [R1+0x7c] ;  /* 0x00007c0001057983 */ /* 0x000ee80000300800 */
[----:B----4-:R0:W-:Y:S04]  /*11de0*/  STS.U8 [R0+UR5+0x3a00], R28 ;  /* 0x003a001c00007988 */ /* 0x0101e80008000005 */
[----:B------:R1:W-:Y:S04]  /*11df0*/  STS.U8 [R0+UR5+0x3ac0], R26 ;  /* 0x003ac01a00007988 */ /* 0x0003e80008000005 */
[----:B------:R4:W-:Y:S04]  /*11e00*/  STS.U8 [R0+UR5+0x3a80], R24 ;  /* 0x003a801800007988 */ /* 0x0009e80008000005 */
[----:B0-----:R-:W3:Y:S04]  /*11e10*/  LDL.LU R28, [R1+0x400] ;  /* 0x00040000011c7983 */ /* 0x001ee80000300800 */
[----:B-1----:R-:W3:Y:S04]  /*11e20*/  LDL.LU R26, [R1+0x404] ;  /* 0x00040400011a7983 */ /* 0x002ee80000300800 */
[----:B----4-:R-:W2:Y:S04]  /*11e30*/  LDL.LU R0, [R1+0x1244] ;  /* 0x0012440001007983 */ /* 0x010ea80000300800 */
[----:B------:R-:W4:Y:S04]  /*11e40*/  LDL.LU R24, [R1+0x408] ;  /* 0x0004080001187983 */ /* 0x000f280000300800 */
[----:B--2---:R0:W-:Y:S04]  /*11e50*/  STS.U8 [R0+UR5+0x300], R3 ;  /* 0x0003000300007988 */ /* 0x0041e80008000005 */
[----:B---3--:R1:W-:Y:S04]  /*11e60*/  STS.U8 [R0+UR5+0x340], R16 ;  /* 0x0003401000007988 */ /* 0x0083e80008000005 */
[----:B------:R2:W-:Y:S04]  /*11e70*/  STS.U8 [R0+UR5+0x380], R18 ;  /* 0x0003801200007988 */ /* 0x0005e80008000005 */
[----:B------:R3:W-:Y:S04]  /*11e80*/  STS.U8 [R0+UR5+0x3c0], R22 ;  /* 0x0003c01600007988 */ /* 0x0007e80008000005 */
[----:B0-----:R-:W4:Y:S04]  /*11e90*/  LDL.LU R3, [R1+0x1240] ;  /* 0x0012400001037983 */ /* 0x001f280000300800 */
[----:B-1----:R-:W4:Y:S04]  /*11ea0*/  LDL.LU R16, [R1+0x123c] ;  /* 0x00123c0001107983 */ /* 0x002f280000300800 */
[----:B--2---:R-:W2:Y:S04]  /*11eb0*/  LDL.LU R18, [R1+0x1238] ;  /* 0x0012380001127983 */ /* 0x004ea80000300800 */
[----:B---3--:R-:W3:Y:S04]  /*11ec0*/  LDL.LU R22, [R1+0x1234] ;  /* 0x0012340001167983 */ /* 0x008ee80000300800 */
        /* <DEDUP_REMOVED lines=24> */
[----:B------:R-:W-:Y:S01]  /*12050*/  STS.U8 [R0+UR5+0x33c0], R5 ;  /* 0x0033c00500007988 */ /* 0x000fe20008000005 */
[----:B0-----:R-:W-:-:S03]  /*12060*/  LOP3.LUT R8, R4, 0x3f, RZ, 0xc0, !PT ;  /* 0x0000003f04087812 */ /* 0x001fc600078ec0ff */
[----:B---3--:R-:W-:Y:S04]  /*12070*/  STS.U8 [R0+UR5+0x3b40], R22 ;  /* 0x003b401600007988 */ /* 0x008fe80008000005 */
[----:B--2---:R0:W-:Y:S04]  /*12080*/  STS.U8 [R0+UR5+0x3b00], R18 ;  /* 0x003b001200007988 */ /* 0x0041e80008000005 */
[----:B------:R1:W-:Y:S01]  /*12090*/  STL [R1+0x11c8], R22 ;  /* 0x0011c81601007387 */ /* 0x0003e20000100800 */
[----:B0-----:R-:W-:-:S05]  /*120a0*/  LOP3.LUT R0, R8, 0x20, RZ, 0x3c, !PT ;  /* 0x0000002008007812 */ /* 0x001fca00078e3cff */
[----:B------:R0:W-:Y:S04]  /*120b0*/  STL [R1+0x1230], R0 ;  /* 0x0012300001007387 */ /* 0x0001e80000100800 */
[----:B------:R-:W2:Y:S04]  /*120c0*/  LDL.LU R7, [R1+0x478] ;  /* 0x0004780001077983 */ /* 0x000ea80000300800 */
[----:B------:R-:W3:Y:S04]  /*120d0*/  LDL.LU R6, [R1+0x474] ;  /* 0x0004740001067983 */ /* 0x000ee80000300800 */
[----:B------:R-:W4:Y:S04]  /*120e0*/  LDL.LU R5, [R1+0x470] ;  /* 0x0004700001057983 */ /* 0x000f280000300800 */
[----:B------:R-:W4:Y:S04]  /*120f0*/  LDL.LU R4, [R1+0x46c] ;  /* 0x00046c0001047983 */ /* 0x000f280000300800 */
[----:B------:R-:W4:Y:S04]  /*12100*/  LDL.LU R18, [R1+0x3f0] ;  /* 0x0003f00001127983 */ /* 0x000f280000300800 */
[----:B-1----:R-:W4:Y:S04]  /*12110*/  LDL.LU R22, [R1+0x3ec] ;  /* 0x0003ec0001167983 */ /* 0x002f280000300800 */
        /* <DEDUP_REMOVED lines=21> */
[----:B------:R-:W-:Y:S04]  /*12270*/  STS.U8 [R0+UR5+0x3bc0], R16 ;  /* 0x003bc01000007988 */ /* 0x000fe80008000005 */
[----:B------:R0:W-:Y:S04]  /*12280*/  STL [R1+0x11cc], R16 ;  /* 0x0011cc1001007387 */ /* 0x0001e80000100800 */
[----:B------:R1:W-:Y:S04]  /*12290*/  STS.U8 [R0+UR5+0x3b80], R3 ;  /* 0x003b800300007988 */ /* 0x0003e80008000005 */
[----:B0-----:R-:W4:Y:S04]  /*122a0*/  LDL.LU R16, [R1+0x3f4] ;  /* 0x0003f40001107983 */ /* 0x001f280000300800 */
[----:B-1----:R-:W2:Y:S04]  /*122b0*/  LDL.LU R0, [R1+0x1230] ;  /* 0x0012300001007983 */ /* 0x002ea80000300800 */
[----:B------:R-:W4:Y:S04]  /*122c0*/  LDL.LU R3, [R1+0x3f8] ;  /* 0x0003f80001037983 */ /* 0x000f280000300800 */
[----:B--2---:R0:W-:Y:S04]  /*122d0*/  STS.U8 [R0+UR5+0x400], R7 ;  /* 0x0004000700007988 */ /* 0x0041e80008000005 */
[----:B---3--:R1:W-:Y:S04]  /*122e0*/  STS.U8 [R0+UR5+0x440], R6 ;  /* 0x0004400600007988 */ /* 0x0083e80008000005 */
[----:B----4-:R2:W-:Y:S04]  /*122f0*/  STS.U8 [R0+UR5+0x480], R5 ;  /* 0x0004800500007988 */ /* 0x0105e80008000005 */
[----:B------:R3:W-:Y:S04]  /*12300*/  STS.U8 [R0+UR5+0x4c0], R4 ;  /* 0x0004c00400007988 */ /* 0x0007e80008000005 */
[----:B0-----:R-:W4:Y:S04]  /*12310*/  LDL.LU R7, [R1+0x122c] ;  /* 0x00122c0001077983 */ /* 0x001f280000300800 */
[----:B-1----:R-:W4:Y:S04]  /*12320*/  LDL.LU R6, [R1+0x1228] ;  /* 0x0012280001067983 */ /* 0x002f280000300800 */
[----:B--2---:R-:W2:Y:S04]  /*12330*/  LDL.LU R5, [R1+0x1224] ;  /* 0x0012240001057983 */ /* 0x004ea80000300800 */
[----:B---3--:R-:W3:Y:S04]  /*12340*/  LDL.LU R4, [R1+0x1220] ;  /* 0x0012200001047983 */ /* 0x008ee80000300800 */
        /* <DEDUP_REMOVED lines=24> */
[----:B------:R-:W-:Y:S01]  /*124d0*/  STS.U8 [R0+UR5+0x34c0], R9 ;  /* 0x0034c00900007988 */ /* 0x000fe20008000005 */
[----:B0-----:R-:W-:-:S04]  /*124e0*/  LOP3.LUT R12, R8, 0x3f, RZ, 0xc0, !PT ;  /* 0x0000003f080c7812 */ /* 0x001fc800078ec0ff */
[C---:B------:R-:W-:Y:S01]  /*124f0*/  LOP3.LUT R2, R12.reuse, 0x28, RZ, 0x3c, !PT ;  /* 0x000000280c027812 */ /* 0x040fe200078e3cff */
[----:B---3--:R-:W-:Y:S04]  /*12500*/  STS.U8 [R0+UR5+0x3c40], R4 ;  /* 0x003c400400007988 */ /* 0x008fe80008000005 */
[----:B------:R-:W-:Y:S04]  /*12510*/  STL [R1+0x11d0], R4 ;  /* 0x0011d00401007387 */ /* 0x000fe80000100800 */
[----:B--2---:R-:W-:Y:S04]  /*12520*/  STS.U8 [R0+UR5+0x3c00], R5 ;  /* 0x003c000500007988 */ /* 0x004fe80008000005 */
[----:B------:R-:W-:Y:S04]  /*12530*/  STL [R1+0x11d4], R5 ;  /* 0x0011d40501007387 */ /* 0x000fe80000100800 */
[----:B----4-:R0:W-:Y:S04]  /*12540*/  STS.U8 [R0+UR5+0x3cc0], R6 ;  /* 0x003cc00600007988 */ /* 0x0101e80008000005 */
[----:B------:R1:W-:Y:S04]  /*12550*/  STL [R1+0x121c], R2 ;  /* 0x00121c0201007387 */ /* 0x0003e80000100800 */
[----:B0-----:R-:W2:Y:S04]  /*12560*/  LDL.LU R0, [R1+0x468] ;  /* 0x0004680001007983 */ /* 0x001ea80000300800 */
[----:B------:R-:W3:Y:S04]  /*12570*/  LDL.LU R20, [R1+0x464] ;  /* 0x0004640001147983 */ /* 0x000ee80000300800 */
        /* <DEDUP_REMOVED lines=21> */
[----:B-1----:R-:W-:-:S03]  /*126d0*/  LOP3.LUT R2, R12, 0x20, RZ, 0x3c, !PT ;  /* 0x000000200c027812 */ /* 0x002fc600078e3cff */
[----:B------:R-:W4:Y:S04]  /*126e0*/  LDL.LU R17, [R1+0x64] ;  /* 0x0000640001117983 */ /* 0x000f280000300800 */
[----:B------:R-:W4:Y:S04]  /*126f0*/  LDL.LU R13, [R1+0x60] ;  /* 0x00006000010d7983 */ /* 0x000f280000300800 */
[----:B------:R-:W4:Y:S04]  /*12700*/  LDL.LU R12, [R1+0x3c] ;  /* 0x00003c00010c7983 */ /* 0x000f280000300800 */
[----:B------:R0:W-:Y:S04]  /*12710*/  STL [R1+0x11d8], R6 ;  /* 0x0011d80601007387 */ /* 0x0001e80000100800 */
[----:B------:R1:W-:Y:S04]  /*12720*/  STS.U8 [R2+UR5+0x3c80], R7 ;  /* 0x003c800702007988 */ /* 0x0003e80008000005 */
[----:B0-----:R-:W4:Y:S04]  /*12730*/  LDL.LU R6, [R1+0x3dc] ;  /* 0x0003dc0001067983 */ /* 0x001f280000300800 */
[----:B-1----:R-:W2:Y:S04]  /*12740*/  LDL.LU R2, [R1+0x121c] ;  /* 0x00121c0001027983 */ /* 0x002ea80000300800 */
[----:B------:R0:W-:Y:S04]  /*12750*/  STL [R1+0x11dc], R7 ;  /* 0x0011dc0701007387 */ /* 0x0001e80000100800 */
[----:B0-----:R-:W4:Y:S04]  /*12760*/  LDL.LU R7, [R1+0x3e0] ;  /* 0x0003e00001077983 */ /* 0x001f280000300800 */
[----:B--2---:R0:W-:Y:S04]  /*12770*/  STS.U8 [R2+UR5+0x500], R0 ;  /* 0x0005000002007988 */ /* 0x0041e80008000005 */
[----:B---3--:R1:W-:Y:S04]  /*12780*/  STS.U8 [R2+UR5+0x540], R20 ;  /* 0x0005401402007988 */ /* 0x0083e80008000005 */
[----:B----4-:R2:W-:Y:S04]  /*12790*/  STS.U8 [R2+UR5+0x580], R11 ;  /* 0x0005800b02007988 */ /* 0x0105e80008000005 */
[----:B------:R3:W-:Y:S04]  /*127a0*/  STS.U8 [R2+UR5+0x5c0], R10 ;  /* 0x0005c00a02007988 */ /* 0x0007e80008000005 */
[----:B------:R4:W-:Y:S04]  /*127b0*/  STS.U8 [R2+UR5+0xd40], R9 ;  /* 0x000d400902007988 */ /* 0x0009e80008000005 */
[----:B------:R4:W-:Y:S04]  /*127c0*/  STS.U8 [R2+UR5+0xd00], R8 ;  /* 0x000d000802007988 */ /* 0x0009e80008000005 */
[----:B0-----:R-:W4:Y:S04]  /*127d0*/  LDL.LU R0, [R1+0x1218] ;  /* 0x0012180001007983 */ /* 0x001f280000300800 */
[----:B-1----:R-:W4:Y:S04]  /*127e0*/  LDL.LU R20, [R1+0x1214] ;  /* 0x0012140001147983 */ /* 0x002f280000300800 */
[----:B--2---:R-:W2:Y:S04]  /*127f0*/  LDL.LU R11, [R1+0x1210] ;  /* 0x00121000010b7983 */ /* 0x004ea80000300800 */
[----:B---3--:R-:W3:Y:S04]  /*12800*/  LDL.LU R10, [R1+0x120c] ;  /* 0x00120c00010a7983 */ /* 0x008ee80000300800 */
[----:B----4-:R-:W4:Y:S04]  /*12810*/  LDL.LU R9, [R1+0x1208] ;  /* 0x0012080001097983 */ /* 0x010f280000300800 */
[----:B------:R-:W2:Y:S04]  /*12820*/  LDL.LU R8, [R1+0x1204] ;  /* 0x0012040001087983 */ /* 0x000ea80000300800 */
        /* <DEDUP_REMOVED lines=18> */
[----:B------:R0:W-:Y:S04]  /*12950*/  STS.U8 [R2+UR5+0x3500], R19 ;  /* 0x0035001302007988 */ /* 0x0001e80008000005 */
[----:B--2---:R-:W-:Y:S04]  /*12960*/  STL [R1+0x11e0], R8 ;  /* 0x0011e00801007387 */ /* 0x004fe80000100800 */
[----:B0-----:R-:W2:Y:S04]  /*12970*/  LDL.LU R19, [R1+0x454] ;  /* 0x0004540001137983 */ /* 0x001ea80000300800 */
[----:B--2---:R0:W-:Y:S04]  /*12980*/  STL [R1+0x11fc], R19 ;  /* 0x0011fc1301007387 */ /* 0x0041e80000100800 */
[----:B0-----:R-:W2:Y:S04]  /*12990*/  LDL.LU R19, [R1+0x458] ;  /* 0x0004580001137983 */ /* 0x001ea80000300800 */
[----:B------:R0:W-:Y:S04]  /*129a0*/  STS.U8 [R2+UR5+0x3540], R17 ;  /* 0x0035401102007988 */ /* 0x0001e80008000005 */
[----:B------:R1:W-:Y:S04]  /*129b0*/  STS.U8 [R2+UR5+0x3580], R13 ;  /* 0x0035800d02007988 */ /* 0x0003e80008000005 */
[----:B------:R3:W-:Y:S04]  /*129c0*/  STS.U8 [R2+UR5+0x35c0], R12 ;  /* 0x0035c00c02007988 */ /* 0x0007e80008000005 */
[----:B------:R3:W-:Y:S04]  /*129d0*/  STS.U8 [R2+UR5+0x3d40], R8 ;  /* 0x003d400802007988 */ /* 0x0007e80008000005 */
[----:B----4-:R4:W-:Y:S01]  /*129e0*/  STS.U8 [R2+UR5+0x3d00], R9 ;  /* 0x003d000902007988 */ /* 0x0109e20008000005 */
[----:B------:R-:W-:-:S03]  /*129f0*/  LOP3.LUT R24, R20, 0x3f, RZ, 0xc0, !PT ;  /* 0x0000003f14187812 */ /* 0x000fc600078ec0ff */
[----:B--2---:R2:W-:Y:S04]  /*12a00*/  STL [R1+0x1200], R19 ;  /* 0x0012001301007387 */ /* 0x0045e80000100800 */
[----:B0-----:R-:W2:Y:S04]  /*12a10*/  LDL.LU R17, [R1+0x450] ;  /* 0x0004500001117983 */ /* 0x001ea80000300800 */
[----:B-1----:R-:W2:Y:S04]  /*12a20*/  LDL.LU R13, [R1+0x44c] ;  /* 0x00044c00010d7983 */ /* 0x002ea80000300800 */
[----:B---3--:R-:W3:Y:S04]  /*12a30*/  LDL.LU R12, [R1+0x3d8] ;  /* 0x0003d800010c7983 */ /* 0x008ee80000300800 */
        /* <DEDUP_REMOVED lines=13> */
[----:B----4-:R-:W4:Y:S04]  /*12b10*/  LDL.LU R2, [R1+0x22c] ;  /* 0x00022c0001027983 */ /* 0x010f280000300800 */
[----:B------:R-:W4:Y:S04]  /*12b20*/  LDL.LU R29, [R1+0x108] ;  /* 0x00010800011d7983 */ /* 0x000f280000300800 */
[----:B------:R-:W4:Y:S04]  /*12b30*/  LDL.LU R27, [R1+0x104] ;  /* 0x00010400011b7983 */ /* 0x000f280000300800 */
[----:B------:R-:W4:Y:S04]  /*12b40*/  LDL.LU R25, [R1+0x100] ;  /* 0x0001000001197983 */ /* 0x000f280000300800 */
[----:B------:R-:W4:Y:S01]  /*12b50*/  LDL.LU R23, [R1+0xfc] ;  /* 0x0000fc0001177983 */ /* 0x000f220000300800 */
[----:B--2---:R-:W-:-:S03]  /*12b60*/  LOP3.LUT R19, R0, 0x28, RZ, 0x3c, !PT ;  /* 0x0000002800137812 */ /* 0x004fc600078e3cff */
[----:B------:R-:W2:Y:S04]  /*12b70*/  LDL.LU R21, [R1+0x38] ;  /* 0x0000380001157983 */ /* 0x000ea80000300800 */
[----:B------:R-:W2:Y:S04]  /*12b80*/  LDL.LU R20, [R1+0x28] ;  /* 0x0000280001147983 */ /* 0x000ea80000300800 */
[----:B------:R-:W2:Y:S04]  /*12b90*/  LDL.LU R0, [R1+0x18] ;  /* 0x0000180001007983 */ /* 0x000ea80000300800 */
[----:B------:R0:W-:Y:S04]  /*12ba0*/  STL [R1+0x11e4], R9 ;  /* 0x0011e40901007387 */ /* 0x0001e80000100800 */
[----:B------:R-:W-:Y:S04]  /*12bb0*/  STS.U8 [R19+UR5+0x3dc0], R10 ;  /* 0x003dc00a13007988 */ /* 0x000fe80008000005 */
[----:B------:R1:W-:Y:S04]  /*12bc0*/  STS.U8 [R19+UR5+0x3d80], R11 ;  /* 0x003d800b13007988 */ /* 0x0003e80008000005 */
[----:B0-----:R-:W4:Y:S04]  /*12bd0*/  LDL.LU R9, [R1+0x3d4] ;  /* 0x0003d40001097983 */ /* 0x001f280000300800 */
[----:B------:R0:W-:Y:S04]  /*12be0*/  STL [R1+0x11e8], R10 ;  /* 0x0011e80a01007387 */ /* 0x0001e80000100800 */
[----:B-1----:R-:W3:Y:S01]  /*12bf0*/  LDL.LU R19, [R1+0x1200] ;  /* 0x0012000001137983 */ /* 0x002ee20000300800 */
[----:B0-----:R-:W-:-:S05]  /*12c00*/  LOP3.LUT R10, R24, 0x30, RZ, 0x3c, !PT ;  /* 0x00000030180a7812 */ /* 0x001fca00078e3cff */
[----:B---3--:R0:W-:Y:S04]  /*12c10*/  STS.U8 [R10+UR5+0x600], R19 ;  /* 0x000600130a007988 */ /* 0x0081e80008000005 */
[----:B0-----:R-:W3:Y:S04]  /*12c20*/  LDL.LU R19, [R1+0x11fc] ;  /* 0x0011fc0001137983 */ /* 0x001ee80000300800 */
[----:B---3--:R0:W-:Y:S04]  /*12c30*/  STS.U8 [R10+UR5+0x640], R19 ;  /* 0x000640130a007988 */ /* 0x0081e80008000005 */
[----:B------:R1:W-:Y:S04]  /*12c40*/  STS.U8 [R10+UR5+0x680], R17 ;  /* 0x000680110a007988 */ /* 0x0003e80008000005 */
[----:B------:R3:W-:Y:S04]  /*12c50*/  STS.U8 [R10+UR5+0x6c0], R13 ;  /* 0x0006c00d0a007988 */ /* 0x0007e80008000005 */
[----:B------:R2:W-:Y:S04]  /*12c60*/  STS.U8 [R10+UR5+0xe40], R12 ;  /* 0x000e400c0a007988 */ /* 0x0005e80008000005 */
[----:B----4-:R-:W-:Y:S04]  /*12c70*/  STS.U8 [R10+UR5+0xe00], R9 ;  /* 0x000e00090a007988 */ /* 0x010fe80008000005 */
[----:B------:R-:W-:Y:S04]  /*12c80*/  STS.U8 [R10+UR5+0xec0], R8 ;  /* 0x000ec0080a007988 */ /* 0x000fe80008000005 */
[----:B------:R-:W-:Y:S04]  /*12c90*/  STS.U8 [R10+UR5+0xe80], R7 ;  /* 0x000e80070a007988 */ /* 0x000fe80008000005 */
[----:B------:R-:W-:Y:S04]  /*12ca0*/  STS.U8 [R10+UR5+0x1600], R6 ;  /* 0x001600060a007988 */ /* 0x000fe80008000005 */
[----:B------:R-:W-:Y:S04]  /*12cb0*/  STS.U8 [R10+UR5+0x1640], R5 ;  /* 0x001640050a007988 */ /* 0x000fe80008000005 */
[----:B------:R-:W-:Y:S04]  /*12cc0*/  STS.U8 [R10+UR5+0x1680], R4 ;  /* 0x001680040a007988 */ /* 0x000fe80008000005 */
[----:B0-----:R-:W4:Y:S04]  /*12cd0*/  LDL.LU R19, [R1+0x11f8] ;  /* 0x0011f80001137983 */ /* 0x001f280000300800 */
[----:B------:R-:W-:Y:S04]  /*12ce0*/  STS.U8 [R10+UR5+0x16c0], R3 ;  /* 0x0016c0030a007988 */ /* 0x000fe80008000005 */
[----:B-1----:R-:W4:Y:S04]  /*12cf0*/  LDL.LU R17, [R1+0x11f4] ;  /* 0x0011f40001117983 */ /* 0x002f280000300800 */
[----:B------:R-:W-:Y:S04]  /*12d00*/  STS.U8 [R10+UR5+0x1e40], R16 ;  /* 0x001e40100a007988 */ /* 0x000fe80008000005 */
[----:B---3--:R-:W3:Y:S04]  /*12d10*/  LDL.LU R13, [R1+0x11f0] ;  /* 0x0011f000010d7983 */ /* 0x008ee80000300800 */
[----:B------:R-:W-:Y:S04]  /*12d20*/  STS.U8 [R10+UR5+0x1e00], R18 ;  /* 0x001e00120a007988 */ /* 0x000fe80008000005 */
[----:B--2---:R-:W2:Y:S04]  /*12d30*/  LDL.LU R12, [R1+0x11ec] ;  /* 0x0011ec00010c7983 */ /* 0x004ea80000300800 */
[----:B------:R0:W-:Y:S04]  /*12d40*/  STS.U8 [R10+UR5+0x1ec0], R15 ;  /* 0x001ec00f0a007988 */ /* 0x0001e80008000005 */
[----:B0-----:R-:W4:Y:S04]  /*12d50*/  LDL.LU R15, [R1+0x14] ;  /* 0x00001400010f7983 */ /* 0x001f280000300800 */
[----:B------:R-:W3:Y:S04]  /*12d60*/  LDL.LU R9, [R1+0x448] ;  /* 0x0004480001097983 */ /* 0x000ee80000300800 */
[----:B------:R-:W3:Y:S04]  /*12d70*/  LDL.LU R8, [R1+0x444] ;  /* 0x0004440001087983 */ /* 0x000ee80000300800 */
[----:B------:R0:W-:Y:S04]  /*12d80*/  STS.U8 [R10+UR5+0x1e80], R22 ;  /* 0x001e80160a007988 */ /* 0x0001e80008000005 */
[----:B------:R-:W3:Y:S04]  /*12d90*/  LDL.LU R7, [R1+0x440] ;  /* 0x0004400001077983 */ /* 0x000ee80000300800 */
[----:B------:R-:W-:Y:S04]  /*12da0*/  STS.U8 [R10+UR5+0x2600], R26 ;  /* 0x0026001a0a007988 */ /* 0x000fe80008000005 */
[----:B------:R-:W3:Y:S04]  /*12db0*/  LDL.LU R6, [R1+0x43c] ;  /* 0x00043c0001067983 */ /* 0x000ee80000300800 */
[----:B------:R-:W-:Y:S04]  /*12dc0*/  STS.U8 [R10+UR5+0x2640], R28 ;  /* 0x0026401c0a007988 */ /* 0x000fe80008000005 */
[----:B------:R-:W3:Y:S04]  /*12dd0*/  LDL.LU R5, [R1+0x3c8] ;  /* 0x0003c80001057983 */ /* 0x000ee80000300800 */
[----:B------:R-:W-:Y:S04]  /*12de0*/  STS.U8 [R10+UR5+0x2680], R14 ;  /* 0x0026800e0a007988 */ /* 0x000fe80008000005 */
[----:B------:R-:W3:Y:S04]  /*12df0*/  LDL.LU R4, [R1+0x3c4] ;  /* 0x0003c40001047983 */ /* 0x000ee80000300800 */
[----:B------:R-:W-:Y:S04]  /*12e00*/  STS.U8 [R10+UR5+0x26c0], R2 ;  /* 0x0026c0020a007988 */ /* 0x000fe80008000005 */
[----:B------:R-:W3:Y:S04]  /*12e10*/  LDL.LU R16, [R1+0x3c0] ;  /* 0x0003c00001107983 */ /* 0x000ee80000300800 */
[----:B------:R1:W-:Y:S04]  /*12e20*/  STS.U8 [R10+UR5+0x2e40], R29 ;  /* 0x002e401d0a007988 */ /* 0x0003e80008000005 */
[----:B0-----:R-:W3:Y:S04]  /*12e30*/  LDL.LU R22, [R1+0x3bc] ;  /* 0x0003bc0001167983 */ /* 0x001ee80000300800 */
[----:B------:R0:W-:Y:S04]  /*12e40*/  STS.U8 [R10+UR5+0x2e00], R27 ;  /* 0x002e001b0a007988 */ /* 0x0001e80008000005 */
[----:B------:R0:W-:Y:S04]  /*12e50*/  STS.U8 [R10+UR5+0x2ec0], R25 ;  /* 0x002ec0190a007988 */ /* 0x0001e80008000005 */
[----:B------:R0:W-:Y:S04]  /*12e60*/  STS.U8 [R10+UR5+0x2e80], R23 ;  /* 0x002e80170a007988 */ /* 0x0001e80008000005 */
[----:B------:R0:W-:Y:S04]  /*12e70*/  STS.U8 [R10+UR5+0x3600], R21 ;  /* 0x003600150a007988 */ /* 0x0001e80008000005 */
[----:B------:R0:W-:Y:S04]  /*12e80*/  STS.U8 [R10+UR5+0x3640], R20 ;  /* 0x003640140a007988 */ /* 0x0001e80008000005 */
[----:B-1----:R-:W3:Y:S04]  /*12e90*/  LDL.LU R29, [R1+0x328] ;  /* 0x00032800011d7983 */ /* 0x002ee80000300800 */
[----:B0-----:R-:W3:Y:S04]  /*12ea0*/  LDL.LU R27, [R1+0x324] ;  /* 0x00032400011b7983 */ /* 0x001ee80000300800 */
[----:B------:R-:W3:Y:S04]  /*12eb0*/  LDL.LU R25, [R1+0x320] ;  /* 0x0003200001197983 */ /* 0x000ee80000300800 */
[----:B------:R-:W3:Y:S04]  /*12ec0*/  LDL.LU R23, [R1+0x31c] ;  /* 0x00031c0001177983 */ /* 0x000ee80000300800 */
[----:B------:R-:W3:Y:S04]  /*12ed0*/  LDL.LU R21, [R1+0x2a8] ;  /* 0x0002a80001157983 */ /* 0x000ee80000300800 */
[----:B------:R0:W-:Y:S04]  /*12ee0*/  STS.U8 [R10+UR5+0x3680], R0 ;  /* 0x003680000a007988 */ /* 0x0001e80008000005 */
[----:B------:R-:W3:Y:S04]  /*12ef0*/  LDL.LU R20, [R1+0x2a4] ;  /* 0x0002a40001147983 */ /* 0x000ee80000300800 */
[----:B0-----:R-:W3:Y:S04]  /*12f00*/  LDL.LU R0, [R1+0x2a0] ;  /* 0x0002a00001007983 */ /* 0x001ee80000300800 */
[----:B------:R-:W3:Y:S04]  /*12f10*/  LDL.LU R3, [R1+0x220] ;  /* 0x0002200001037983 */ /* 0x000ee80000300800 */
[----:B------:R-:W3:Y:S04]  /*12f20*/  LDL.LU R18, [R1+0x16c] ;  /* 0x00016c0001127983 */ /* 0x000ee80000300800 */
[----:B------:R-:W3:Y:S04]  /*12f30*/  LDL.LU R2, [R1+0xf8] ;  /* 0x0000f80001027983 */ /* 0x000ee80000300800 */
[----:B------:R-:W3:Y:S04]  /*12f40*/  LDL.LU R26, [R1+0xf4] ;  /* 0x0000f400011a7983 */ /* 0x000ee80000300800 */
[----:B------:R-:W3:Y:S04]  /*12f50*/  LDL.LU R28, [R1+0xf0] ;  /* 0x0000f000011c7983 */ /* 0x000ee80000300800 */
[----:B------:R-:W3:Y:S01]  /*12f60*/  LDL.LU R14, [R1+0xec] ;  /* 0x0000ec00010e7983 */ /* 0x000ee20000300800 */
[----:B------:R-:W-:-:S03]  /*12f70*/  LOP3.LUT R24, R24, 0x38, RZ, 0x3c, !PT ;  /* 0x0000003818187812 */ /* 0x000fc600078e3cff */
[----:B----4-:R0:W-:Y:S04]  /*12f80*/  STS.U8 [R10+UR5+0x36c0], R15 ;  /* 0x0036c00f0a007988 */ /* 0x0101e80008000005 */
[----:B--2---:R1:W-:Y:S04]  /*12f90*/  STS.U8 [R10+UR5+0x3e40], R12 ;  /* 0x003e400c0a007988 */ /* 0x0043e80008000005 */
[----:B---3--:R2:W-:Y:S04]  /*12fa0*/  STS.U8 [R10+UR5+0x3e00], R13 ;  /* 0x003e000d0a007988 */ /* 0x0085e80008000005 */
[----:B------:R-:W-:Y:S04]  /*12fb0*/  STS.U8 [R10+UR5+0x3ec0], R17 ;  /* 0x003ec0110a007988 */ /* 0x000fe80008000005 */
[----:B------:R3:W-:Y:S04]  /*12fc0*/  STS.U8 [R10+UR5+0x3e80], R19 ;  /* 0x003e80130a007988 */ /* 0x0007e80008000005 */
[----:B0-----:R-:W4:Y:S04]  /*12fd0*/  LDL.LU R15, [R1+0x10] ;  /* 0x00001000010f7983 */ /* 0x001f280000300800 */
[----:B-1----:R-:W4:Y:S04]  /*12fe0*/  LDL.LU R12, [R1+0x224] ;  /* 0x00022400010c7983 */ /* 0x002f280000300800 */
[----:B--2---:R-:W2:Y:S04]  /*12ff0*/  LDL.LU R13, [R1+0x228] ;  /* 0x00022800010d7983 */ /* 0x004ea80000300800 */
[----:B---3--:R-:W3:Y:S04]  /*13000*/  LDL.LU R10, [R1+0x11e8] ;  /* 0x0011e800010a7983 */ /* 0x008ee80000300800 */
[----:B------:R-:W4:Y:S04]  /*13010*/  LDL.LU R19, [R1+0x29c] ;  /* 0x00029c0001137983 */ /* 0x000f280000300800 */
[----:B------:R0:W-:Y:S04]  /*13020*/  STS.U8 [R24+UR5+0x700], R9 ;  /* 0x0007000918007988 */ /* 0x0001e80008000005 */
[----:B------:R1:W-:Y:S04]  /*13030*/  STS.U8 [R24+UR5+0x740], R8 ;  /* 0x0007400818007988 */ /* 0x0003e80008000005 */
[----:B------:R1:W-:Y:S04]  /*13040*/  STS.U8 [R24+UR5+0x780], R7 ;  /* 0x0007800718007988 */ /* 0x0003e80008000005 */
[----:B------:R1:W-:Y:S04]  /*13050*/  STS.U8 [R24+UR5+0x7c0], R6 ;  /* 0x0007c00618007988 */ /* 0x0003e80008000005 */
[----:B------:R1:W-:Y:S04]  /*13060*/  STS.U8 [R24+UR5+0xf40], R5 ;  /* 0x000f400518007988 */ /* 0x0003e80008000005 */
[----:B------:R1:W-:Y:S04]  /*13070*/  STS.U8 [R24+UR5+0xf00], R4 ;  /* 0x000f000418007988 */ /* 0x0003e80008000005 */
[----:B0-----:R-:W3:Y:S04]  /*13080*/  LDL.LU R9, [R1+0x11e4] ;  /* 0x0011e40001097983 */ /* 0x001ee80000300800 */
[----:B-1----:R-:W3:Y:S04]  /*13090*/  LDL.LU R8, [R1+0x11e0] ;  /* 0x0011e00001087983 */ /* 0x002ee80000300800 */
[----:B------:R-:W3:Y:S04]  /*130a0*/  LDL.LU R7, [R1+0x11dc] ;  /* 0x0011dc0001077983 */ /* 0x000ee80000300800 */
[----:B------:R-:W3:Y:S04]  /*130b0*/  LDL.LU R6, [R1+0x11d8] ;  /* 0x0011d80001067983 */ /* 0x000ee80000300800 */
[----:B------:R-:W3:Y:S04]  /*130c0*/  LDL.LU R5, [R1+0x11d4] ;  /* 0x0011d40001057983 */ /* 0x000ee80000300800 */
[----:B------:R-:W3:Y:S04]  /*130d0*/  LDL.LU R4, [R1+0x11d0] ;  /* 0x0011d00001047983 */ /* 0x000ee80000300800 */
        /* <DEDUP_REMOVED lines=15> */
[----:B0-----:R-:W3:Y:S04]  /*131d0*/  LDL.LU R21, [R1+0x11b4] ;  /* 0x0011b40001157983 */ /* 0x001ee80000300800 */
[----:B-1----:R-:W3:Y:S04]  /*131e0*/  LDL.LU R20, [R1+0x11b0] ;  /* 0x0011b00001147983 */ /* 0x002ee80000300800 */
[----:B------:R-:W3:Y:S04]  /*131f0*/  LDL.LU R0, [R1+0x11ac] ;  /* 0x0011ac0001007983 */ /* 0x000ee80000300800 */
[----:B----4-:R-:W-:Y:S04]  /*13200*/  STS.U8 [R24+UR5+0x1f80], R19 ;  /* 0x001f801318007988 */ /* 0x010fe80008000005 */
[----:B--2---:R-:W-:Y:S04]  /*13210*/  STS.U8 [R24+UR5+0x2700], R13 ;  /* 0x0027000d18007988 */ /* 0x004fe80008000005 */
[----:B------:R-:W-:Y:S04]  /*13220*/  STS.U8 [R24+UR5+0x2740], R12 ;  /* 0x0027400c18007988 */ /* 0x000fe80008000005 */
[----:B------:R0:W-:Y:S04]  /*13230*/  STS.U8 [R24+UR5+0x2780], R3 ;  /* 0x0027800318007988 */ /* 0x0001e80008000005 */
[----:B------:R-:W-:Y:S04]  /*13240*/  STS.U8 [R24+UR5+0x27c0], R18 ;  /* 0x0027c01218007988 */ /* 0x000fe80008000005 */
[----:B------:R1:W-:Y:S04]  /*13250*/  STS.U8 [R24+UR5+0x2f40], R2 ;  /* 0x002f400218007988 */ /* 0x0003e80008000005 */
[----:B0-----:R-:W2:Y:S04]  /*13260*/  LDL R3, [R1+0x568] ;  /* 0x0005680001037983 */ /* 0x001ea80000100800 */
[----:B-1----:R-:W2:Y:S04]  /*13270*/  LDL R2, [R1+0xd4c] ;  /* 0x000d4c0001027983 */ /* 0x002ea80000100800 */
[----:B------:R-:W-:Y:S04]  /*13280*/  STS.U8 [R24+UR5+0x2f00], R26 ;  /* 0x002f001a18007988 */ /* 0x000fe80008000005 */
[----:B------:R-:W-:Y:S04]  /*13290*/  STS.U8 [R24+UR5+0x2fc0], R28 ;  /* 0x002fc01c18007988 */ /* 0x000fe80008000005 */
[----:B------:R0:W-:Y:S04]  /*132a0*/  STS.U8 [R24+UR5+0x2f80], R14 ;  /* 0x002f800e18007988 */ /* 0x0001e80008000005 */
[----:B------:R-:W-:Y:S04]  /*132b0*/  STS.U8 [R24+UR5+0x3700], R15 ;  /* 0x0037000f18007988 */ /* 0x000fe80008000005 */
[----:B0-----:R-:W4:Y:S04]  /*132c0*/  LDL R14, [R1+0xd58] ;  /* 0x000d5800010e7983 */ /* 0x001f280000100800 */
[----:B---3--:R0:W-:Y:S04]  /*132d0*/  STS.U8 [R24+UR5+0x3740], R0 ;  /* 0x0037400018007988 */ /* 0x0081e80008000005 */
[----:B0-----:R-:W3:Y:S04]  /*132e0*/  LDL.LU R0, [R1+0x11a8] ;  /* 0x0011a80001007983 */ /* 0x001ee80000300800 */
[----:B------:R-:W3:Y:S04]  /*132f0*/  LDL R15, [R1+0x564] ;  /* 0x00056400010f7983 */ /* 0x000ee80000100800 */
[----:B------:R-:W-:Y:S04]  /*13300*/  STS.U8 [R24+UR5+0x3780], R20 ;  /* 0x0037801418007988 */ /* 0x000fe80008000005 */
[----:B------:R-:W-:Y:S04]  /*13310*/  STS.U8 [R24+UR5+0x37c0], R21 ;  /* 0x0037c01518007988 */ /* 0x000fe80008000005 */
[----:B------:R-:W-:Y:S04]  /*13320*/  STS.U8 [R24+UR5+0x3f40], R23 ;  /* 0x003f401718007988 */ /* 0x000fe80008000005 */
[----:B------:R-:W-:Y:S04]  /*13330*/  STS.U8 [R24+UR5+0x3f00], R25 ;  /* 0x003f001918007988 */ /* 0x000fe80008000005 */
[----:B------:R-:W-:Y:S04]  /*13340*/  STS.U8 [R24+UR5+0x3fc0], R27 ;  /* 0x003fc01b18007988 */ /* 0x000fe80008000005 */
[----:B------:R-:W-:Y:S01]  /*13350*/  STS.U8 [R24+UR5+0x3f80], R29 ;  /* 0x003f801d18007988 */ /* 0x000fe20008000005 */
[----:B------:R-:W-:Y:S01]  /*13360*/  PRMT R10, RZ, 0x7610, R10 ;  /* 0x00007610ff0a7816 */ /* 0x000fe2000000000a */
[----:B------:R-:W-:Y:S01]  /*13370*/  BAR.SYNC.DEFER_BLOCKING 0x0 ;  /* 0x0000000000007b1d */ /* 0x000fe20000010000 */
[----:B------:R-:W-:-:S05]  /*13380*/  PRMT R7, RZ, 0x7610, R7 ;  /* 0x00007610ff077816 */ /* 0x000fca0000000007 */
[----:B------:R-:W3:Y:S04]  /*13390*/  LDL R19, [R1+0x560] ;  /* 0x0005600001137983 */ /* 0x000ee80000100800 */
[----:B------:R-:W3:Y:S04]  /*133a0*/  LDL R18, [R1+0xd60] ;  /* 0x000d600001127983 */ /* 0x000ee80000100800 */
[----:B------:R-:W3:Y:S04]  /*133b0*/  LDL R13, [R1+0x55c] ;  /* 0x00055c00010d7983 */ /* 0x000ee80000100800 */
[----:B------:R-:W3:Y:S04]  /*133c0*/  LDL R12, [R1+0xd68] ;  /* 0x000d6800010c7983 */ /* 0x000ee80000100800 */
[----:B--2---:R4:W2:Y:S02]  /*133d0*/  @!P0 LDG.E.U8 R10, desc[UR32][R2.64] ;  /* 0x00000020020a8981 */ /* 0x0048a4000c1e1100 */
[----:B----4-:R-:W-:-:S02]  /*133e0*/  @!P0 IMAD.MOV.U32 R2, RZ, RZ, R14 ;  /* 0x000000ffff028224 */ /* 0x010fc400078e000e */
[----:B---3--:R-:W-:-:S05]  /*133f0*/  @!P0 IMAD.MOV.U32 R3, RZ, RZ, R15 ;  /* 0x000000ffff038224 */ /* 0x008fca00078e000f */
[----:B------:R0:W3:Y:S04]  /*13400*/  @!P0 LDG.E.U8 R7, desc[UR32][R2.64] ;  /* 0x0000002002078981 */ /* 0x0000e8000c1e1100 */
[----:B--2---:R1:W-:Y:S04]  /*13410*/  STL [R1+0x11a4], R10 ;  /* 0x0011a40a01007387 */ /* 0x0043e80000100800 */
[----:B------:R-:W2:Y:S04]  /*13420*/  LDL R15, [R1+0x558] ;  /* 0x00055800010f7983 */ /* 0x000ea80000100800 */
[----:B------:R-:W2:Y:S04]  /*13430*/  LDL R14, [R1+0xd70] ;  /* 0x000d7000010e7983 */ /* 0x000ea80000100800 */
[----:B------:R-:W4:Y:S04]  /*13440*/  LDL R26, [R1+0x554] ;  /* 0x00055400011a7983 */ /* 0x000f280000100800 */
[----:B-1----:R-:W4:Y:S01]  /*13450*/  LDL R10, [R1+0xd78] ;  /* 0x000d7800010a7983 */ /* 0x002f220000100800 */
[----:B0-----:R-:W-:-:S02]  /*13460*/  @!P0 IMAD.MOV.U32 R2, RZ, RZ, R18 ;  /* 0x000000ffff028224 */ /* 0x001fc400078e0012 */
[----:B------:R-:W-:Y:S01]  /*13470*/  @!P0 IMAD.MOV.U32 R3, RZ, RZ, R19 ;  /* 0x000000ffff038224 */ /* 0x000fe200078e0013 */
[----:B---3--:R0:W-:Y:S04]  /*13480*/  STL [R1+0x11a0], R7 ;  /* 0x0011a00701007387 */ /* 0x0081e80000100800 */
[----:B------:R-:W3:Y:S04]  /*13490*/  LDL R25, [R1+0x550] ;  /* 0x0005500001197983 */ /* 0x000ee80000100800 */
[----:B------:R-:W3:Y:S04]  /*134a0*/  LDL R24, [R1+0xd80] ;  /* 0x000d800001187983 */ /* 0x000ee80000100800 */
[----:B------:R-:W3:Y:S04]  /*134b0*/  LDL R21, [R1+0xd50] ;  /* 0x000d500001157983 */ /* 0x000ee80000100800 */
[----:B------:R-:W3:Y:S04]  /*134c0*/  LDL R20, [R1+0xd88] ;  /* 0x000d880001147983 */ /* 0x000ee80000100800 */
[----:B------:R-:W3:Y:S04]  /*134d0*/  LDL R19, [R1+0xd54] ;  /* 0x000d540001137983 */ /* 0x000ee80000100800 */
[----:B------:R-:W3:Y:S01]  /*134e0*/  LDL R18, [R1+0xd90] ;  /* 0x000d900001127983 */ /* 0x000ee20000100800 */
[----:B------:R-:W-:-:S02]  /*134f0*/  PRMT R4, RZ, 0x7610, R4 ;  /* 0x00007610ff047816 */ /* 0x000fc40000000004 */
[----:B------:R-:W-:Y:S01]  /*13500*/  PRMT R9, RZ, 0x7610, R9 ;  /* 0x00007610ff097816 */ /* 0x000fe20000000009 */
[----:B------:R-:W3:Y:S04]  /*13510*/  LDL R29, [R1+0xd64] ;  /* 0x000d6400011d7983 */ /* 0x000ee80000100800 */
[----:B0-----:R-:W3:Y:S04]  /*13520*/  LDL R7, [R1+0xdac] ;  /* 0x000dac0001077983 */ /* 0x001ee80000100800 */
[----:B------:R0:W3:Y:S04]  /*13530*/  @!P0 LDG.E.U8 R4, desc[UR32][R2.64] ;  /* 0x0000002002048981 */ /* 0x0000e8000c1e1100 */
[----:B------:R-:W3:Y:S04]  /*13540*/  LDL R28, [R1+0xda8] ;  /* 0x000da800011c7983 */ /* 0x000ee80000100800 */
[----:B------:R-:W3:Y:S04]  /*13550*/  @!P0 LDG.E.U8 R9, desc[UR32][R12.64] ;  /* 0x000000200c098981 */ /* 0x000ee8000c1e1100 */
[----:B------:R-:W3:Y:S01]  /*13560*/  LDL R27, [R1+0xd6c] ;  /* 0x000d6c00011b7983 */ /* 0x000ee20000100800 */
[----:B0-----:R-:W-:-:S06]  /*13570*/  PRMT R2, RZ, 0x7610, R2 ;  /* 0x00007610ff027816 */ /* 0x001fcc0000000002 */
[----:B--2---:R4:W2:Y:S02]  /*13580*/  @!P0 LDG.E.U8 R2, desc[UR32][R14.64] ;  /* 0x000000200e028981 */ /* 0x0048a4000c1e1100 */
[----:B----4-:R-:W-:Y:S02]  /*13590*/  @!P0 IMAD.MOV.U32 R14, RZ, RZ, R10 ;  /* 0x000000ffff0e8224 */ /* 0x010fe400078e000a */
[----:B------:R-:W4:Y:S01]  /*135a0*/  LDL R10, [R1+0xd5c] ;  /* 0x000d5c00010a7983 */ /* 0x000f220000100800 */
[----:B------:R-:W-:Y:S01]  /*135b0*/  PRMT R13, RZ, 0x7610, R13 ;  /* 0x00007610ff0d7816 */ /* 0x000fe2000000000d */
[----:B------:R-:W-:Y:S02]  /*135c0*/  @!P0 IMAD.MOV.U32 R15, RZ, RZ, R26 ;  /* 0x000000ffff0f8224 */ /* 0x000fe400078e001a */
[----:B------:R-:W2:Y:S01]  /*135d0*/  LDL R26, [R1+0xda4] ;  /* 0x000da400011a7983 */ /* 0x000ea20000100800 */
[----:B------:R-:W-:-:S03]  /*135e0*/  PRMT R12, RZ, 0x7610, R12 ;  /* 0x00007610ff0c7816 */ /* 0x000fc6000000000c */
[----:B------:R3:W2:Y:S01]  /*135f0*/  @!P0 LDG.E.U8 R13, desc[UR32][R14.64] ;  /* 0x000000200e0d8981 */ /* 0x0006a2000c1e1100 */
[----:B------:R-:W-:Y:S02]  /*13600*/  PRMT R5, RZ, 0x7610, R5 ;  /* 0x00007610ff057816 */ /* 0x000fe40000000005 */
[----:B------:R-:W-:Y:S01]  /*13610*/  PRMT R11, RZ, 0x7610, R11 ;  /* 0x00007610ff0b7816 */ /* 0x000fe2000000000b */
[----:B---3--:R-:W-:Y:S02]  /*13620*/  @!P0 IMAD.MOV.U32 R15, RZ, RZ, R25 ;  /* 0x000000ffff0f8224 */ /* 0x008fe400078e0019 */
[----:B------:R-:W-:Y:S01]  /*13630*/  @!P0 IMAD.MOV.U32 R14, RZ, RZ, R24 ;  /* 0x000000ffff0e8224 */ /* 0x000fe200078e0018 */
[----:B------:R-:W3:Y:S04]  /*13640*/  LDL R25, [R1+0xd74] ;  /* 0x000d740001197983 */ /* 0x000ee80000100800 */
[----:B------:R-:W3:Y:S04]  /*13650*/  LDL R24, [R1+0xda0] ;  /* 0x000da00001187983 */ /* 0x000ee80000100800 */
[----:B------:R0:W3:Y:S02]  /*13660*/  @!P0 LDG.E.U8 R12, desc[UR32][R14.64] ;  /* 0x000000200e0c8981 */ /* 0x0000e4000c1e1100 */
[----:B0-----:R-:W-:-:S02]  /*13670*/  @!P0 IMAD.MOV.U32 R14, RZ, RZ, R20 ;  /* 0x000000ffff0e8224 */ /* 0x001fc400078e0014 */
        /* <DEDUP_REMOVED lines=10> */
[----:B------:R-:W3:Y:S01]  /*13720*/  LDL R7, [R1+0xd94] ;  /* 0x000d940001077983 */ /* 0x000ee20000100800 */
[----:B----4-:R-:W-:-:S03]  /*13730*/  @!P0 IMAD.MOV.U32 R15, RZ, RZ, R10 ;  /* 0x000000ffff0f8224 */ /* 0x010fc600078e000a */
[----:B------:R-:W4:Y:S01]  /*13740*/  LDL R10, [R1+0xd8c] ;  /* 0x000d8c00010a7983 */ /* 0x000f220000100800 */
[----:B------:R-:W-:Y:S02]  /*13750*/  PRMT R6, RZ, 0x7610, R6 ;  /* 0x00007610ff067816 */ /* 0x000fe40000000006 */
[----:B------:R-:W-:-:S04]  /*13760*/  PRMT R3, RZ, 0x7610, R3 ;  /* 0x00007610ff037816 */ /* 0x000fc80000000003 */
[----:B------:R0:W4:Y:S01]  /*13770*/  @!P0 LDG.E.U8 R6, desc[UR32][R14.64] ;  /* 0x000000200e068981 */ /* 0x000122000c1e1100 */
[----:B------:R-:W-:Y:S01]  /*13780*/  PRMT R8, RZ, 0x7610, R8 ;  /* 0x00007610ff087816 */ /* 0x000fe20000000008 */
[----:B0-----:R-:W-:Y:S02]  /*13790*/  @!P0 IMAD.MOV.U32 R14, RZ, RZ, R28 ;  /* 0x000000ffff0e8224 */ /* 0x001fe400078e001c */
[----:B------:R-:W-:-:S05]  /*137a0*/  @!P0 IMAD.MOV.U32 R15, RZ, RZ, R29 ;  /* 0x000000ffff0f8224 */ /* 0x000fca00078e001d */
[----:B------:R2:W4:Y:S01]  /*137b0*/  @!P0 LDG.E.U8 R3, desc[UR32][R14.64] ;  /* 0x000000200e038981 */ /* 0x000522000c1e1100 */
[----:B------:R-:W-:Y:S01]  /*137c0*/  PRMT R16, RZ, 0x7610, R16 ;  /* 0x00007610ff107816 */ /* 0x000fe20000000010 */
[----:B--2---:R-:W-:Y:S02]  /*137d0*/  @!P0 IMAD.MOV.U32 R14, RZ, RZ, R26 ;  /* 0x000000ffff0e8224 */ /* 0x004fe400078e001a */
[----:B------:R-:W-:Y:S01]  /*137e0*/  @!P0 IMAD.MOV.U32 R15, RZ, RZ, R27 ;  /* 0x000000ffff0f8224 */ /* 0x000fe200078e001b */
[----:B------:R-:W-:Y:S02]  /*137f0*/  PRMT R17, RZ, 0x7610, R17 ;  /* 0x00007610ff117816 */ /* 0x000fe40000000011 */
[----:B------:R-:W-:Y:S01]  /*13800*/  PRMT R22, RZ, 0x7610, R22 ;  /* 0x00007610ff167816 */ /* 0x000fe20000000016 */
[----:B------:R-:W-:Y:S04]  /*13810*/  LDS.U8 R26, [R0+UR5+0x2008] ;  /* 0x00200805001a7984 */ /* 0x000fe80008000000 */
[----:B------:R3:W2:Y:S02]  /*13820*/  @!P0 LDG.E.U8 R8, desc[UR32][R14.64] ;  /* 0x000000200e088981 */ /* 0x0006a4000c1e1100 */
[----:B---3--:R-:W-:-:S02]  /*13830*/  @!P0 IMAD.MOV.U32 R14, RZ, RZ, R24 ;  /* 0x000000ffff0e8224 */ /* 0x008fc400078e0018 */
[----:B------:R-:W-:Y:S01]  /*13840*/  @!P0 IMAD.MOV.U32 R15, RZ, RZ, R25 ;  /* 0x000000ffff0f8224 */ /* 0x000fe200078e0019 */
[----:B------:R-:W-:Y:S01]  /*13850*/  PRMT R23, RZ, 0x7610, R23 ;  /* 0x00007610ff177816 */ /* 0x000fe20000000017 */
[----:B------:R-:W-:Y:S04]  /*13860*/  LDS.U8 R25, [R0+UR5] ;  /* 0x0000000500197984 */ /* 0x000fe80008000000 */
[----:B------:R0:W3:Y:S04]  /*13870*/  @!P0 LDG.E.U8 R16, desc[UR32][R14.64] ;  /* 0x000000200e108981 */ /* 0x0000e8000c1e1100 */
[----:B------:R-:W-:Y:S01]  /*13880*/  LDS.U8 R24, [R0+UR5+0x108] ;  /* 0x0001080500187984 */ /* 0x000fe20008000000 */
[----:B0-----:R-:W-:-:S02]  /*13890*/  @!P0 IMAD.MOV.U32 R14, RZ, RZ, R20 ;  /* 0x000000ffff0e8224 */ /* 0x001fc400078e0014 */
[----:B------:R-:W-:Y:S01]  /*138a0*/  @!P0 IMAD.MOV.U32 R15, RZ, RZ, R21 ;  /* 0x000000ffff0f8224 */ /* 0x000fe200078e0015 */
[----:B------:R-:W-:Y:S04]  /*138b0*/  LDS.U8 R20, [R0+UR5+0x1008] ;  /* 0x0010080500147984 */ /* 0x000fe80008000000 */
[----:B------:R-:W-:Y:S04]  /*138c0*/  LDS.U8 R21, [R0+UR5+0x1100] ;  /* 0x0011000500157984 */ /* 0x000fe80008000000 */
[----:B------:R0:W3:Y:S02]  /*138d0*/  @!P0 LDG.E.U8 R17, desc[UR32][R14.64] ;  /* 0x000000200e118981 */ /* 0x0000e4000c1e1100 */
[----:B0-----:R-:W-:-:S02]  /*138e0*/  @!P0 IMAD.MOV.U32 R14, RZ, RZ, R18 ;  /* 0x000000ffff0e8224 */ /* 0x001fc400078e0012 */
[----:B------:R-:W-:Y:S01]  /*138f0*/  @!P0 IMAD.MOV.U32 R15, RZ, RZ, R19 ;  /* 0x000000ffff0f8224 */ /* 0x000fe200078e0013 */
[----:B------:R-:W-:Y:S04]  /*13900*/  LDS.U8 R18, [R0+UR5+0x1000] ;  /* 0x0010000500127984 */ /* 0x000fe80008000000 */
[----:B------:R-:W-:Y:S04]  /*13910*/  LDS.U8 R19, [R0+UR5+0x1108] ;  /* 0x0011080500137984 */ /* 0x000fe80008000000 */
[----:B------:R0:W3:Y:S02]  /*13920*/  @!P0 LDG.E.U8 R22, desc[UR32][R14.64] ;  /* 0x000000200e168981 */ /* 0x0000e4000c1e1100 */
[----:B0-----:R-:W-:-:S02]  /*13930*/  @!P0 IMAD.MOV.U32 R14, RZ, RZ, R7 ;  /* 0x000000ffff0e8224 */ /* 0x001fc400078e0007 */
[----:B------:R-:W0:Y:S04]  /*13940*/  LDS.U8 R7, [R0+UR5+0x2000] ;  /* 0x0020000500077984 */ /* 0x000e280008000000 */
[----:B0-----:R-:W-:Y:S04]  /*13950*/  STL [R1+0x314], R7 ;  /* 0x0003140701007387 */ /* 0x001fe80000100800 */
[----:B------:R-:W-:Y:S01]  /*13960*/  LDS.U8 R7, [R0+UR5+0x2100] ;  /* 0x0021000500077984 */ /* 0x000fe20008000000 */
[----:B----4-:R-:W-:-:S03]  /*13970*/  @!P0 IMAD.MOV.U32 R15, RZ, RZ, R10 ;  /* 0x000000ffff0f8224 */ /* 0x010fc600078e000a */
[----:B------:R-:W0:Y:S04]  /*13980*/  LDS.U8 R10, [R0+UR5+0x2108] ;  /* 0x00210805000a7984 */ /* 0x000e280008000000 */
[----:B------:R1:W4:Y:S04]  /*13990*/  @!P0 LDG.E.U8 R23, desc[UR32][R14.64] ;  /* 0x000000200e178981 */ /* 0x000328000c1e1100 */
[----:B-1----:R-:W-:Y:S04]  /*139a0*/  LDS.U8 R14, [R0+UR5+0x8] ;  /* 0x00000805000e7984 */ /* 0x002fe80008000000 */
[----:B------:R-:W-:Y:S04]  /*139b0*/  LDS.U8 R15, [R0+UR5+0x100] ;  /* 0x00010005000f7984 */ /* 0x000fe80008000000 */
[----:B0-----:R-:W-:Y:S04]  /*139c0*/  STL [R1+0x310], R10 ;  /* 0x0003100a01007387 */ /* 0x001fe80000100800 */
[----:B------:R-:W0:Y:S04]  /*139d0*/  LDS.U8 R10, [R0+UR5+0x3000] ;  /* 0x00300005000a7984 */ /* 0x000e280008000000 */
[----:B------:R-:W-:Y:S04]  /*139e0*/  STL [R1+0x31c], R26 ;  /* 0x00031c1a01007387 */ /* 0x000fe80000100800 */
[----:B------:R-:W1:Y:S04]  /*139f0*/  LDS.U8 R26, [R0+UR5+0x3108] ;  /* 0x00310805001a7984 */ /* 0x000e680008000000 */
[----:B------:R-:W-:Y:S04]  /*13a00*/  STL [R1+0x318], R7 ;  /* 0x0003180701007387 */ /* 0x000fe80000100800 */
[----:B------:R-:W2:Y:S04]  /*13a10*/  LDS.U8 R7, [R0+UR5+0x3008] ;  /* 0x0030080500077984 */ /* 0x000ea80008000000 */
[----:B0-----:R-:W-:Y:S04]  /*13a20*/  STL [R1+0x324], R10 ;  /* 0x0003240a01007387 */ /* 0x001fe80000100800 */
[----:B------:R-:W0:Y:S04]  /*13a30*/  LDS.U8 R10, [R0+UR5+0x3100] ;  /* 0x00310005000a7984 */ /* 0x000e280008000000 */
[----:B-1----:R-:W-:Y:S04]  /*13a40*/  STL [R1+0x320], R26 ;  /* 0x0003201a01007387 */ /* 0x002fe80000100800 */
[----:B------:R-:W1:Y:S04]  /*13a50*/  LDS.U8 R26, [R0+UR5+0x80] ;  /* 0x00008005001a7984 */ /* 0x000e680008000000 */
[----:B--2---:R-:W-:Y:S04]  /*13a60*/  STL [R1+0x32c], R7 ;  /* 0x00032c0701007387 */ /* 0x004fe80000100800 */
        /* <DEDUP_REMOVED lines=25> */
[----:B0-----:R0:W-:Y:S04]  /*13c00*/  STL [R1+0x3b8], R10 ;  /* 0x0003b80a01007387 */ /* 0x0011e80000100800 */
[----:B-1----:R-:W-:Y:S04]  /*13c10*/  STL [R1+0x3c4], R26 ;  /* 0x0003c41a01007387 */ /* 0x002fe80000100800 */
[----:B------:R-:W1:Y:S04]  /*13c20*/  LDS.U8 R26, [R0+UR5+0x3088] ;  /* 0x00308805001a7984 */ /* 0x000e680008000000 */
[----:B--2---:R-:W-:Y:S04]  /*13c30*/  STL [R1+0x3c0], R7 ;  /* 0x0003c00701007387 */ /* 0x004fe80000100800 */
[----:B------:R-:W2:Y:S04]  /*13c40*/  LDS.U8 R7, [R0+UR5+0x3180] ;  /* 0x0031800500077984 */ /* 0x000ea80008000000 */
[----:B------:R-:W-:Y:S01]  /*13c50*/  STL [R1+0xdf0], R0 ;  /* 0x000df00001007387 */ /* 0x000fe20000100800 */
[----:B0-----:R-:W-:-:S05]  /*13c60*/  LOP3.LUT R10, R0, 0x210, RZ, 0x3c, !PT ;  /* 0x00000210000a7812 */ /* 0x001fca00078e3cff */
[----:B------:R-:W-:Y:S04]  /*13c70*/  LDS.U8 R0, [R10+UR5+0x108] ;  /* 0x000108050a007984 */ /* 0x000fe80008000000 */
[----:B------:R-:W-:Y:S04]  /*13c80*/  LDS.U8 R27, [R10+UR5+0x188] ;  /* 0x000188050a1b7984 */ /* 0x000fe80008000000 */
[----:B-1----:R-:W-:Y:S04]  /*13c90*/  STL [R1+0x3cc], R26 ;  /* 0x0003cc1a01007387 */ /* 0x002fe80000100800 */
[----:B------:R-:W0:Y:S04]  /*13ca0*/  LDS.U8 R26, [R10+UR5] ;  /* 0x000000050a1a7984 */ /* 0x000e280008000000 */
[----:B--2---:R-:W-:Y:S04]  /*13cb0*/  STL [R1+0x3c8], R7 ;  /* 0x0003c80701007387 */ /* 0x004fe80000100800 */
[----:B------:R-:W1:Y:S04]  /*13cc0*/  LDS.U8 R7, [R10+UR5+0x8] ;  /* 0x000008050a077984 */ /* 0x000e680008000000 */
[----:B0-----:R-:W-:Y:S04]  /*13cd0*/  STL [R1+0x164], R26 ;  /* 0x0001641a01007387 */ /* 0x001fe80000100800 */
[----:B------:R-:W0:Y:S04]  /*13ce0*/  LDS.U8 R26, [R10+UR5+0x100] ;  /* 0x000100050a1a7984 */ /* 0x000e280008000000 */
[----:B------:R-:W-:Y:S04]  /*13cf0*/  STL [R1+0x160], R0 ;  /* 0x0001600001007387 */ /* 0x000fe80000100800 */
[----:B------:R-:W2:Y:S04]  /*13d00*/  LDS.U8 R0, [R10+UR5+0x1000] ;  /* 0x001000050a007984 */ /* 0x000ea80008000000 */
[----:B-1----:R-:W-:Y:S04]  /*13d10*/  STL [R1+0x16c], R7 ;  /* 0x00016c0701007387 */ /* 0x002fe80000100800 */
[----:B------:R-:W1:Y:S04]  /*13d20*/  LDS.U8 R7, [R10+UR5+0x1108] ;  /* 0x001108050a077984 */ /* 0x000e680008000000 */
[----:B0-----:R-:W-:Y:S04]  /*13d30*/  STL [R1+0x168], R26 ;  /* 0x0001681a01007387 */ /* 0x001fe80000100800 */
[----:B------:R-:W0:Y:S04]  /*13d40*/  LDS.U8 R26, [R10+UR5+0x1008] ;  /* 0x001008050a1a7984 */ /* 0x000e280008000000 */
[----:B--2---:R-:W-:Y:S04]  /*13d50*/  STL [R1+0x224], R0 ;  /* 0x0002240001007387 */ /* 0x004fe80000100800 */
        /* <DEDUP_REMOVED lines=16> */
[----:B--2---:R-:W-:Y:S04]  /*13e60*/  STL [R1+0x440], R0 ;  /* 0x0004400001007387 */ /* 0x004fe80000100800 */
[----:B------:R-:W0:Y:S04]  /*13e70*/  LDS.U8 R26, [R10+UR5+0x3100] ;  /* 0x003100050a1a7984 */ /* 0x000e280008000000 */
[----:B------:R-:W2:Y:S04]  /*13e80*/  LDS.U8 R0, [R10+UR5+0x80] ;  /* 0x000080050a007984 */ /* 0x000ea80008000000 */
[----:B-1----:R1:W-:Y:S04]  /*13e90*/  STL [R1+0x44c], R7 ;  /* 0x00044c0701007387 */ /* 0x0023e80000100800 */
[----:B-1----:R-:W3:Y:S04]  /*13ea0*/  LDL R7, [R1+0xdd4] ;  /* 0x000dd40001077983 */ /* 0x002ee80000100800 */
[----:B0-----:R-:W-:Y:S04]  /*13eb0*/  STL [R1+0x448], R26 ;  /* 0x0004481a01007387 */ /* 0x001fe80000100800 */
[----:B--2---:R-:W-:Y:S04]  /*13ec0*/  STL [R1+0x294], R0 ;  /* 0x0002940001007387 */ /* 0x004fe80000100800 */
[----:B------:R-:W0:Y:S04]  /*13ed0*/  LDS.U8 R26, [R10+UR5+0x88] ;  /* 0x000088050a1a7984 */ /* 0x000e280008000000 */
        /* <DEDUP_REMOVED lines=26> */
[----:B0-----:R-:W-:Y:S04]  /*14080*/  STL [R1+0x4cc], R26 ;  /* 0x0004cc1a01007387 */ /* 0x001fe80000100800 */
[----:B-1----:R-:W-:Y:S04]  /*14090*/  STL [R1+0x4c8], R0 ;  /* 0x0004c80001007387 */ /* 0x002fe80000100800 */
[----:B---3--:R-:W0:Y:S04]  /*140a0*/  LDS.U8 R10, [R7+UR5+0x1000] ;  /* 0x00100005070a7984 */ /* 0x008e280008000000 */
[----:B------:R-:W1:Y:S04]  /*140b0*/  LDS.U8 R0, [R7+UR5+0x1108] ;  /* 0x0011080507007984 */ /* 0x000e680008000000 */
[----:B------:R-:W-:Y:S04]  /*140c0*/  LDS.U8 R28, [R7+UR5] ;  /* 0x00000005071c7984 */ /* 0x000fe80008000000 */
[----:B------:R-:W-:Y:S04]  /*140d0*/  LDS.U8 R27, [R7+UR5+0x108] ;  /* 0x00010805071b7984 */ /* 0x000fe80008000000 */
[----:B------:R-:W-:Y:S04]  /*140e0*/  LDS.U8 R29, [R7+UR5+0x8] ;  /* 0x00000805071d7984 */ /* 0x000fe80008000000 */
[----:B------:R-:W-:Y:S04]  /*140f0*/  LDS.U8 R26, [R7+UR5+0x100] ;  /* 0x00010005071a7984 */ /* 0x000fe80008000000 */
[----:B0-----:R-:W-:Y:S04]  /*14100*/  STL [R1+0x4], R10 ;  /* 0x0000040a01007387 */ /* 0x001fe80000100800 */
[----:B------:R-:W0:Y:S04]  /*14110*/  LDS.U8 R10, [R7+UR5+0x1008] ;  /* 0x00100805070a7984 */ /* 0x000e280008000000 */
[----:B-1----:R-:W-:Y:S04]  /*14120*/  STL [R1], R0 ;  /* 0x0000000001007387 */ /* 0x002fe80000100800 */
[----:B------:R-:W1:Y:S04]  /*14130*/  LDS.U8 R0, [R7+UR5+0x1100] ;  /* 0x0011000507007984 */ /* 0x000e680008000000 */
[----:B0-----:R-:W-:Y:S04]  /*14140*/  STL [R1+0xc], R10 ;  /* 0x00000c0a01007387 */ /* 0x001fe80000100800 */
[----:B------:R-:W0:Y:S04]  /*14150*/  LDS.U8 R10, [R7+UR5+0x2000] ;  /* 0x00200005070a7984 */ /* 0x000e280008000000 */
[----:B-1----:R-:W-:Y:S04]  /*14160*/  STL [R1+0x8], R0 ;  /* 0x0000080001007387 */ /* 0x002fe80000100800 */
        /* <DEDUP_REMOVED lines=15> */
[----:B-1----:R1:W-:Y:S04]  /*14260*/  STL [R1+0x368], R0 ;  /* 0x0003680001007387 */ /* 0x0023e80000100800 */
[----:B-1----:R-:W2:Y:S04]  /*14270*/  LDL R0, [R1+0xdd0] ;  /* 0x000dd00001007983 */ /* 0x002ea80000100800 */
[----:B0-----:R-:W-:Y:S04]  /*14280*/  STL [R1+0xe4], R10 ;  /* 0x0000e40a01007387 */ /* 0x001fe80000100800 */
[----:B------:R-:W0:Y:S04]  /*14290*/  LDS.U8 R10, [R7+UR5+0x188] ;  /* 0x00018805070a7984 */ /* 0x000e280008000000 */
        /* <DEDUP_REMOVED lines=26> */
[----:B------:R-:W1:Y:S04]  /*14440*/  LDS.U8 R7, [R7+UR5+0x3180] ;  /* 0x0031800507077984 */ /* 0x000e680008000000 */
[----:B0-----:R-:W-:Y:S04]  /*14450*/  STL [R1+0x3ec], R10 ;  /* 0x0003ec0a01007387 */ /* 0x001fe80000100800 */
[----:B--2---:R-:W0:Y:S04]  /*14460*/  LDS.U8 R10, [R0+UR5] ;  /* 0x00000005000a7984 */ /* 0x004e280008000000 */
        /* <DEDUP_REMOVED lines=317> */
[----:B0-----:R-:W-:Y:S04]  /*15840*/  STL [R1+0x528], R10 ;  /* 0x0005280a01007387 */ /* 0x001fe80000100800 */
[----:B------:R-:W0:Y:S04]  /*15850*/  LDS.U8 R10, [R0+UR5+0x3188] ;  /* 0x00318805000a7984 */ /* 0x000e280008000000 */
[----:B0-----:R-:W-:Y:S04]  /*15860*/  STL [R1+0x524], R10 ;  /* 0x0005240a01007387 */ /* 0x001fe80000100800 */
[----:B------:R-:W0:Y:S04]  /*15870*/  LDS.U8 R10, [R0+UR5+0x3088] ;  /* 0x00308805000a7984 */ /* 0x000e280008000000 */
[----:B------:R-:W1:Y:S01]  /*15880*/  LDS.U8 R0, [R0+UR5+0x3180] ;  /* 0x0031800500007984 */ /* 0x000e620008000000 */
[----:B------:R-:W2:Y:S01]  /*15890*/  S2R R7, SR_TID.X ;  /* 0x0000000000077919 */ /* 0x000ea20000002100 */
[----:B------:R-:W-:Y:S06]  /*158a0*/  BAR.SYNC.DEFER_BLOCKING 0x0 ;  /* 0x0000000000007b1d */ /* 0x000fec0000010000 */
[----:B0-----:R0:W-:Y:S04]  /*158b0*/  STL [R1+0x530], R10 ;  /* 0x0005300a01007387 */ /* 0x0011e80000100800 */
[----:B0-----:R-:W3:Y:S01]  /*158c0*/  LDL.LU R10, [R1+0x11a4] ;  /* 0x0011a400010a7983 */ /* 0x001ee20000300800 */
[----:B--2---:R-:W-:-:S03]  /*158d0*/  LOP3.LUT R7, R7, 0x3f, RZ, 0xc0, !PT ;  /* 0x0000003f07077812 */ /* 0x004fc600078ec0ff */
[----:B-1----:R0:W-:Y:S04]  /*158e0*/  STL [R1+0xe9c], R0 ;  /* 0x000e9c0001007387 */ /* 0x0021e80000100800 */
[----:B0-----:R-:W2:Y:S04]  /*158f0*/  LDL R0, [R1+0xdb4] ;  /* 0x000db40001007983 */ /* 0x001ea80000100800 */
[----:B---3--:R0:W-:Y:S04]  /*15900*/  STS.U8 [R7+UR5], R10 ;  /* 0x0000000a07007988 */ /* 0x0081e80008000005 */
[----:B0-----:R-:W3:Y:S01]  /*15910*/  LDL.LU R7, [R1+0x11a0] ;  /* 0x0011a00001077983 */ /* 0x001ee20000300800 */
[----:B------:R-:W0:Y:S02]  /*15920*/  S2R R10, SR_TID.X ;  /* 0x00000000000a7919 */ /* 0x000e240000002100 */
[----:B0-----:R-:W-:-:S05]  /*15930*/  LOP3.LUT R10, R10, 0x3f, RZ, 0xc0, !PT ;  /* 0x0000003f0a0a7812 */ /* 0x001fca00078ec0ff */
[----:B---3--:R0:W-:Y:S02]  /*15940*/  STS.U8 [R10+UR5+0x40], R7 ;  /* 0x000040070a007988 */ /* 0x0081e40008000005 */
[----:B0-----:R-:W0:Y:S02]  /*15950*/  S2R R7, SR_TID.X ;  /* 0x0000000000077919 */ /* 0x001e240000002100 */
[----:B------:R1:W-:Y:S04]  /*15960*/  STS.U8 [R10+UR5+0x200], R11 ;  /* 0x0002000b0a007988 */ /* 0x0003e80008000005 */
[----:B------:R3:W-:Y:S01]  /*15970*/  STS.U8 [R10+UR5+0x240], R6 ;  /* 0x000240060a007988 */ /* 0x0007e20008000005 */
[----:B0-----:R-:W-:-:S04]  /*15980*/  LOP3.LUT R7, R7, 0x3f, RZ, 0xc0, !PT ;  /* 0x0000003f07077812 */ /* 0x001fc800078ec0ff */
[----:B-1----:R-:W-:Y:S02]  /*15990*/  LOP3.LUT R11, R7, 0x10, RZ, 0x3c, !PT ;  /* 0x00000010070b7812 */ /* 0x002fe400078e3cff */
[C---:B------:R-:W-:Y:S02]  /*159a0*/  LOP3.LUT R7, R10.reuse, 0x20, RZ, 0x3c, !PT ;  /* 0x000000200a077812 */ /* 0x040fe400078e3cff */
[----:B---3--:R-:W-:Y:S01]  /*159b0*/  LOP3.LUT R10, R10, 0x30, RZ, 0x3c, !PT ;  /* 0x000000300a0a7812 */ /* 0x008fe200078e3cff */
[----:B------:R-:W-:Y:S04]  /*159c0*/  STS.U8 [R11+UR5+0x80], R4 ;  /* 0x000080040b007988 */ /* 0x000fe80008000005 */
[----:B------:R-:W-:Y:S04]  /*159d0*/  STS.U8 [R11+UR5+0xc0], R9 ;  /* 0x0000c0090b007988 */ /* 0x000fe80008000005 */
[----:B------:R-:W-:Y:S04]  /*159e0*/  STS.U8 [R11+UR5+0x280], R3 ;  /* 0x000280030b007988 */ /* 0x000fe80008000005 */
[----:B------:R-:W-:Y:S04]  /*159f0*/  STS.U8 [R11+UR5+0x2c0], R8 ;  /* 0x0002c0080b007988 */ /* 0x000fe80008000005 */
[----:B------:R0:W-:Y:S04]  /*15a00*/  STS.U8 [R7+UR5+0x100], R2 ;  /* 0x0001000207007988 */ /* 0x0001e80008000005 */
[----:B------:R-:W-:Y:S04]  /*15a10*/  STS.U8 [R7+UR5+0x140], R13 ;  /* 0x0001400d07007988 */ /* 0x000fe80008000005 */
[----:B------:R-:W-:Y:S04]  /*15a20*/  STS.U8 [R7+UR5+0x300], R16 ;  /* 0x0003001007007988 */ /* 0x000fe80008000005 */
[----:B------:R-:W-:Y:S04]  /*15a30*/  STS.U8 [R7+UR5+0x340], R17 ;  /* 0x0003401107007988 */ /* 0x000fe80008000005 */
[----:B------:R-:W-:Y:S04]  /*15a40*/  STS.U8 [R10+UR5+0x180], R12 ;  /* 0x0001800c0a007988 */ /* 0x000fe80008000005 */
[----:B------:R-:W-:Y:S04]  /*15a50*/  STS.U8 [R10+UR5+0x1c0], R5 ;  /* 0x0001c0050a007988 */ /* 0x000fe80008000005 */
[----:B------:R-:W-:Y:S04]  /*15a60*/  STS.U8 [R10+UR5+0x380], R22 ;  /* 0x000380160a007988 */ /* 0x000fe80008000005 */
[----:B----4-:R-:W-:Y:S01]  /*15a70*/  STS.U8 [R10+UR5+0x3c0], R23 ;  /* 0x0003c0170a007988 */ /* 0x010fe20008000005 */
[----:B------:R-:W-:Y:S06]  /*15a80*/  BAR.SYNC.DEFER_BLOCKING 0x0 ;  /* 0x0000000000007b1d */ /* 0x000fec0000010000 */
[----:B--2---:R-:W1:Y:S04]  /*15a90*/  LDSM.16.M88.4 R8, [R0+UR5] ;  /* 0x000000050008783b */ /* 0x004e680008000200 */
[----:B------:R-:W2:Y:S01]  /*15aa0*/  LDSM.16.M88.4 R4, [R0+UR5+0x200] ;  /* 0x000200050004783b */ /* 0x000ea20008000200 */
[----:B0-----:R-:W-:-:S03]  /*15ab0*/  IMAD R2, R24, 0x100, R25 ;  /* 0x0000010018027824 */ /* 0x001fc600078e0219 */
[----:B-1----:R0:W-:Y:S04]  /*15ac0*/  STL.64 [R1+0x130], R8 ;  /* 0x0001300801007387 */ /* 0x0021e80000100a00 */
[----:B------:R1:W-:Y:S04]  /*15ad0*/  STL.64 [R1+0x138], R10 ;  /* 0x0001380a01007387 */ /* 0x0003e80000100a00 */
[----:B--2---:R-:W-:Y:S04]  /*15ae0*/  STL.64 [R1+0x140], R4 ;  /* 0x0001400401007387 */ /* 0x004fe80000100a00 */
[----:B------:R2:W-:Y:S04]  /*15af0*/  STL.64 [R1+0x148], R6 ;  /* 0x0001480601007387 */ /* 0x0005e80000100a00 */
[----:B0-----:R-:W3:Y:S04]  /*15b00*/  LDL.LU.64 R8, [R1+0x170] ;  /* 0x0001700001087983 */ /* 0x001ee80000300a00 */
[----:B-1----:R-:W3:Y:S04]  /*15b10*/  LDL.LU.64 R10, [R1+0x178] ;  /* 0x00017800010a7983 */ /* 0x002ee80000300a00 */
[----:B------:R-:W4:Y:S04]  /*15b20*/  LDL.LU R17, [R1] ;  /* 0x0000000001117983 */ /* 0x000f280000300800 */
[----:B------:R-:W4:Y:S04]  /*15b30*/  LDL.LU R16, [R1+0xc] ;  /* 0x00000c0001107983 */ /* 0x000f280000300800 */
[----:B------:R-:W4:Y:S04]  /*15b40*/  LDL.LU R0, [R1+0x8] ;  /* 0x0000080001007983 */ /* 0x000f280000300800 */
[----:B------:R-:W3:Y:S04]  /*15b50*/  LDL.LU R24, [R1+0x130] ;  /* 0x0001300001187983 */ /* 0x000ee80000300800 */
[----:B------:R-:W4:Y:S01]  /*15b60*/  LDL.LU R25, [R1+0x134] ;  /* 0x0001340001197983 */ /* 0x000f220000300800 */
[----:B------:R-:W-:-:S02]  /*15b70*/  IMAD R3, R15, 0x100, R14 ;  /* 0x000001000f037824 */ /* 0x000fc400078e020e */
[----:B--2---:R-:W-:Y:S02]  /*15b80*/  IMAD R6, R19, 0x100, R18 ;  /* 0x0000010013067824 */ /* 0x004fe400078e0212 */
[----:B------:R-:W-:Y:S02]  /*15b90*/  IMAD R7, R21, 0x100, R20 ;  /* 0x0000010015077824 */ /* 0x000fe400078e0214 */
[----:B------:R-:W-:Y:S02]  /*15ba0*/  IMAD.MOV.U32 R13, RZ, RZ, R4 ;  /* 0x000000ffff0d7224 */ /* 0x000fe400078e0004 */
[----:B------:R-:W-:Y:S01]  /*15bb0*/  IMAD.MOV.U32 R12, RZ, RZ, R5 ;  /* 0x000000ffff0c7224 */ /* 0x000fe200078e0005 */
[----:B------:R-:W-:Y:S02]  /*15bc0*/  F2FP.F16.E4M3.UNPACK_B R4, R2 ;  /* 0x00000002ff04723e */ /* 0x000fe400020006ff */
[----:B------:R-:W-:Y:S02]  /*15bd0*/  F2FP.F16.E4M3.UNPACK_B R5, R3 ;  /* 0x00000003ff05723e */ /* 0x000fe400020006ff */
[----:B------:R-:W-:-:S02]  /*15be0*/  F2FP.F16.E4M3.UNPACK_B R6, R6 ;  /* 0x00000006ff06723e */ /* 0x000fc400020006ff */
[----:B------:R-:W-:Y:S01]  /*15bf0*/  F2FP.F16.E4M3.UNPACK_B R7, R7 ;  /* 0x00000007ff07723e */ /* 0x000fe200020006ff */
[----:B------:R-:W2:Y:S01]  /*15c00*/  LDL.LU R14, [R1+0x4] ;  /* 0x00000400010e7983 */ /* 0x000ea20000300800 */
[----:B---3--:R-:W-:Y:S02]  /*15c10*/  F2FP.F16.E4M3.UNPACK_B R20, R24 ;  /* 0x00000018ff14723e */ /* 0x008fe400020006ff */
[----:B----4-:R-:W-:-:S07]  /*15c20*/  F2FP.F16.E4M3.UNPACK_B R21, R25 ;  /* 0x00000019ff15723e */ /* 0x010fce00020006ff */
[----:B------:R-:W-:Y:S01]  /*15c30*/  HMMA.16816.F32 R8, R4, R20, R8 ;  /* 0x000000140408723c */ /* 0x000fe20000001808 */
[----:B------:R-:W-:Y:S04]  /*15c40*/  STL [R1+0x1118], R24 ;  /* 0x0011181801007387 */ /* 0x000fe80000100800 */
[----:B------:R-:W3:Y:S04]  /*15c50*/  LDL.LU R23, [R1+0x6c] ;  /* 0x00006c0001177983 */ /* 0x000ee80000300800 */
[----:B------:R-:W3:-:S14]  /*15c60*/  LDL.LU R22, [R1+0x68] ;  /* 0x0000680001167983 */ /* 0x000edc0000300800 */
[----:B------:R-:W-:Y:S04]  /*15c70*/  STL.64 [R1+0x1110], R10 ;  /* 0x0011100a01007387 */ /* 0x000fe80000100a00 */
[----:B------:R0:W-:Y:S04]  /*15c80*/  STL.64 [R1+0x1108], R8 ;  /* 0x0011080801007387 */ /* 0x0001e80000100a00 */
[----:B0-----:R-:W4:Y:S04]  /*15c90*/  LDL.LU.64 R8, [R1+0xb0] ;  /* 0x0000b00001087983 */ /* 0x001f280000300a00 */
[----:B------:R-:W4:Y:S01]  /*15ca0*/  LDL.LU.64 R10, [R1+0xb8] ;  /* 0x0000b800010a7983 */ /* 0x000f220000300a00 */
[----:B------:R-:W-:-:S02]  /*15cb0*/  F2FP.F16.E4M3.UNPACK_B R2, R13 ;  /* 0x0000000dff02723e */ /* 0x000fc400020006ff */
[----:B------:R-:W-:-:S07]  /*15cc0*/  F2FP.F16.E4M3.UNPACK_B R3, R12 ;  /* 0x0000000cff03723e */ /* 0x000fce00020006ff */
[----:B----4-:R-:W-:Y:S01]  /*15cd0*/  HMMA.16816.F32 R4, R4, R2, R8 ;  /* 0x000000020404723c */ /* 0x010fe20000001808 */
[----:B------:R-:W4:Y:S04]  /*15ce0*/  LDL.LU R10, [R1+0x74] ;  /* 0x00007400010a7983 */ /* 0x000f280000300800 */
[----:B------:R-:W4:Y:S01]  /*15cf0*/  LDL.LU R11, [R1+0x70] ;  /* 0x00007000010b7983 */ /* 0x000f220000300800 */
[----:B------:R-:W-:Y:S02]  /*15d00*/  IMAD R12, R27, 0x100, R28 ;  /* 0x000001001b0c7824 */ /* 0x000fe400078e021c */
[----:B------:R-:W-:Y:S01]  /*15d10*/  IMAD R13, R26, 0x100, R29 ;  /* 0x000001001a0d7824 */ /* 0x000fe200078e021d */
[----:B----4-:R-:W-:Y:S04]  /*15d20*/  STL.64 [R1+0x1178], R10 ;  /* 0x0011780a01007387 */ /* 0x010fe80000100a00 */
[----:B------:R-:W4:Y:S04]  /*15d30*/  LDL.LU R24, [R1+0x7c] ;  /* 0x00007c0001187983 */ /* 0x000f280000300800 */
[----:B------:R-:W3:Y:S06]  /*15d40*/  LDL.LU R19, [R1+0x78] ;  /* 0x0000780001137983 */ /* 0x000eec0000300800 */
[----:B------:R-:W-:Y:S04]  /*15d50*/  STL.64 [R1+0x1128], R6 ;  /* 0x0011280601007387 */ /* 0x000fe80000100a00 */
[----:B------:R-:W-:Y:S04]  /*15d60*/  STL.64 [R1+0x1120], R4 ;  /* 0x0011200401007387 */ /* 0x000fe80000100a00 */
[----:B------:R-:W2:Y:S04]  /*15d70*/  LDL.LU R27, [R1+0x64] ;  /* 0x00006400011b7983 */ /* 0x000ea80000300800 */
[----:B------:R-:W3:Y:S04]  /*15d80*/  LDL.LU R28, [R1+0x60] ;  /* 0x00006000011c7983 */ /* 0x000ee80000300800 */
[----:B------:R-:W2:Y:S04]  /*15d90*/  LDL.LU R26, [R1+0x1c] ;  /* 0x00001c00011a7983 */ /* 0x000ea80000300800 */
[----:B--2---:R-:W-:Y:S04]  /*15da0*/  STL.64 [R1+0x1188], R26 ;  /* 0x0011881a01007387 */ /* 0x004fe80000100a00 */
[----:B----4-:R0:W-:Y:S04]  /*15db0*/  STL.64 [R1+0x1180], R24 ;  /* 0x0011801801007387 */ /* 0x0101e80000100a00 */
[----:B0-----:R-:W2:Y:S04]  /*15dc0*/  LDL.LU.64 R24, [R1+0xa0] ;  /* 0x0000a00001187983 */ /* 0x001ea80000300a00 */
[----:B------:R-:W4:Y:S01]  /*15dd0*/  LDL.LU.64 R26, [R1+0xa8] ;  /* 0x0000a800011a7983 */ /* 0x000f220000300a00 */
[----:B------:R-:W-:-:S02]  /*15de0*/  IMAD R14, R17, 0x100, R14 ;  /* 0x00000100110e7824 */ /* 0x000fc400078e020e */
[----:B------:R-:W-:Y:S01]  /*15df0*/  IMAD R15, R0, 0x100, R16 ;  /* 0x00000100000f7824 */ /* 0x000fe200078e0210 */
[----:B------:R-:W-:Y:S02]  /*15e00*/  F2FP.F16.E4M3.UNPACK_B R12, R12 ;  /* 0x0000000cff0c723e */ /* 0x000fe400020006ff */
[----:B------:R-:W-:Y:S01]  /*15e10*/  F2FP.F16.E4M3.UNPACK_B R13, R13 ;  /* 0x0000000dff0d723e */ /* 0x000fe200020006ff */
[----:B----4-:R-:W-:Y:S04]  /*15e20*/  STL.64 [R1+0x1198], R26 ;  /* 0x0011981a01007387 */ /* 0x010fe80000100a00 */
[----:B--2---:R0:W-:Y:S04]  /*15e30*/  STL.64 [R1+0x1190], R24 ;  /* 0x0011901801007387 */ /* 0x0041e80000100a00 */
[----:B0-----:R-:W2:Y:S04]  /*15e40*/  LDL.LU.64 R24, [R1+0x1d0] ;  /* 0x0001d00001187983 */ /* 0x001ea80000300a00 */
[----:B------:R-:W2:Y:S01]  /*15e50*/  LDL.LU.64 R26, [R1+0x1d8] ;  /* 0x0001d800011a7983 */ /* 0x000ea20000300a00 */
[----:B------:R-:W-:-:S02]  /*15e60*/  F2FP.F16.E4M3.UNPACK_B R14, R14 ;  /* 0x0000000eff0e723e */ /* 0x000fc400020006ff */
[----:B------:R-:W-:Y:S01]  /*15e70*/  F2FP.F16.E4M3.UNPACK_B R15, R15 ;  /* 0x0000000fff0f723e */ /* 0x000fe200020006ff */
[----:B------:R-:W4:Y:S04]  /*15e80*/  LDL.LU R29, [R1+0x18] ;  /* 0x00001800011d7983 */ /* 0x000f280000300800 */
[----:B------:R-:W3:Y:S04]  /*15e90*/  LDL.LU.64 R8, [R1+0x190] ;  /* 0x0001900001087983 */ /* 0x000ee80000300a00 */
[----:B------:R-:W3:Y:S04]  /*15ea0*/  LDL.LU.64 R10, [R1+0x198] ;  /* 0x00019800010a7983 */ /* 0x000ee80000300a00 */
[----:B------:R-:W3:Y:S04]  /*15eb0*/  LDL.LU.64 R4, [R1+0x80] ;  /* 0x0000800001047983 */ /* 0x000ee80000300a00 */
[----:B------:R-:W3:Y:S04]  /*15ec0*/  LDL.LU.64 R6, [R1+0x88] ;  /* 0x0000880001067983 */ /* 0x000ee80000300a00 */
[----:B------:R-:W3:Y:S04]  /*15ed0*/  LDL.LU R18, [R1+0x94] ;  /* 0x0000940001127983 */ /* 0x000ee80000300800 */
[----:B------:R-:W3:Y:S04]  /*15ee0*/  LDL.LU R17, [R1+0x90] ;  /* 0x0000900001117983 */ /* 0x000ee80000300800 */
[----:B------:R-:W3:Y:S04]  /*15ef0*/  LDL.LU R16, [R1+0x9c] ;  /* 0x00009c0001107983 */ /* 0x000ee80000300800 */
[----:B------:R-:W3:Y:S01]  /*15f00*/  LDL.LU R0, [R1+0x98] ;  /* 0x0000980001007983 */ /* 0x000ee20000300800 */
[----:B--2---:R-:W-:-:S15]  /*15f10*/  HMMA.16816.F32 R24, R12, R20, R24 ;  /* 0x000000140c18723c */ /* 0x004fde0000001818 */
[----:B------:R-:W-:-:S08]  /*15f20*/  NOP ;  /* 0x0000000000007918 */ /* 0x000fd00000000000 */
[----:B------:R-:W-:Y:S04]  /*15f30*/  STL.64 [R1+0x30], R24 ;  /* 0x0000301801007387 */ /* 0x000fe80000100a00 */
[----:B------:R0:W-:Y:S04]  /*15f40*/  STL.64 [R1+0x38], R26 ;  /* 0x0000381a01007387 */ /* 0x0001e80000100a00 */
[----:B0-----:R-:W2:Y:S04]  /*15f50*/  LDL.LU.64 R26, [R1+0x1198] ;  /* 0x00119800011a7983 */ /* 0x001ea80000300a00 */
[----:B------:R-:W2:Y:S02]  /*15f60*/  LDL.LU.64 R24, [R1+0x1190] ;  /* 0x0011900001187983 */ /* 0x000ea40000300a00 */
[----:B--2---:R-:W-:Y:S02]  /*15f70*/  HMMA.16816.F32 R12, R12, R2, R24 ;  /* 0x000000020c0c723c */ /* 0x004fe40000001818 */
[----:B------:R-:W4:Y:S04]  /*15f80*/  LDL.LU.64 R26, [R1+0x1188] ;  /* 0x00118800011a7983 */ /* 0x000f280000300a00 */
[----:B------:R-:W2:-:S15]  /*15f90*/  LDL.LU.64 R24, [R1+0x1180] ;  /* 0x0011800001187983 */ /* 0x000e9e0000300a00 */
[----:B------:R-:W-:-:S02]  /*15fa0*/  NOP ;  /* 0x0000000000007918 */ /* 0x000fc40000000000 */
[----:B------:R-:W-:Y:S04]  /*15fb0*/  STL.64 [R1+0x20], R12 ;  /* 0x0000200c01007387 */ /* 0x000fe80000100a00 */
[----:B------:R0:W-:Y:S04]  /*15fc0*/  STL.64 [R1+0x28], R14 ;  /* 0x0000280e01007387 */ /* 0x0001e80000100a00 */
[----:B0-----:R-:W3:Y:S04]  /*15fd0*/  LDL.LU R14, [R1+0x14] ;  /* 0x00001400010e7983 */ /* 0x001ee80000300800 */
[----:B------:R-:W3:Y:S01]  /*15fe0*/  LDL.LU R15, [R1+0x10] ;  /* 0x00001000010f7983 */ /* 0x000ee20000300800 */
[----:B----4-:R-:W-:-:S03]  /*15ff0*/  IMAD R13, R29, 0x100, R26 ;  /* 0x000001001d0d7824 */ /* 0x010fc600078e021a */
[----:B------:R-:W4:Y:S02]  /*16000*/  LDL.LU R29, [R1+0xd4] ;  /* 0x0000d400011d7983 */ /* 0x000f240000300800 */
[----:B------:R-:W-:Y:S01]  /*16010*/  F2FP.F16.E4M3.UNPACK_B R13, R13 ;  /* 0x0000000dff0d723e */ /* 0x000fe200020006ff */
[----:B---3--:R-:W-:Y:S02]  /*16020*/  IMAD R12, R15, 0x100, R14 ;  /* 0x000001000f0c7824 */ /* 0x008fe400078e020e */
[----:B------:R-:W-:Y:S02]  /*16030*/  IMAD R14, R28, 0x100, R27 ;  /* 0x000001001c0e7824 */ /* 0x000fe400078e021b */
[----:B------:R-:W-:Y:S01]  /*16040*/  IMAD R15, R22, 0x100, R23 ;  /* 0x00000100160f7824 */ /* 0x000fe200078e0217 */
[----:B------:R-:W4:Y:S04]  /*16050*/  LDL.LU R28, [R1+0xd0] ;  /* 0x0000d000011c7983 */ /* 0x000f280000300800 */
[----:B------:R-:W3:Y:S01]  /*16060*/  LDL.LU R23, [R1+0xdc] ;  /* 0x0000dc0001177983 */ /* 0x000ee20000300800 */
[----:B------:R-:W-:-:S02]  /*16070*/  F2FP.F16.E4M3.UNPACK_B R12, R12 ;  /* 0x0000000cff0c723e */ /* 0x000fc400020006ff */
[----:B------:R-:W-:Y:S02]  /*16080*/  F2FP.F16.E4M3.UNPACK_B R14, R14 ;  /* 0x0000000eff0e723e */ /* 0x000fe400020006ff */
[----:B------:R-:W-:Y:S01]  /*16090*/  F2FP.F16.E4M3.UNPACK_B R15, R15 ;  /* 0x0000000fff0f723e */ /* 0x000fe200020006ff */
[----:B------:R-:W3:Y:S06]  /*160a0*/  LDL.LU R22, [R1+0xd8] ;  /* 0x0000d80001167983 */ /* 0x000eec0000300800 */
[C---:B------:R-:W-:Y:S06]  /*160b0*/  HMMA.16816.F32 R8, R12.reuse, R20, R8 ;  /* 0x000000140c08723c */ /* 0x040fec0000001808 */
[----:B------:R-:W-:-:S15]  /*160c0*/  HMMA.16816.F32 R4, R12, R2, R4 ;  /* 0x000000020c04723c */ /* 0x000fde0000001804 */
[----:B------:R-:W-:-:S02]  /*160d0*/  NOP ;  /* 0x0000000000007918 */ /* 0x000fc40000000000 */
[----:B------:R-:W-:Y:S04]  /*160e0*/  STL.64 [R1+0x10], R8 ;  /* 0x0000100801007387 */ /* 0x000fe80000100a00 */
[----:B------:R0:W-:Y:S04]  /*160f0*/  STL.64 [R1+0x18], R10 ;  /* 0x0000180a01007387 */ /* 0x0001e80000100a00 */
[----:B0-----:R-:W4:Y:S04]  /*16100*/  LDL.LU.64 R10, [R1+0x1178] ;  /* 0x00117800010a7983 */ /* 0x001f280000300a00 */
[----:B------:R0:W-:Y:S04]  /*16110*/  STL.64 [R1], R4 ;  /* 0x0000000401007387 */ /* 0x0001e80000100a00 */
[----:B------:R1:W-:Y:S04]  /*16120*/  STL.64 [R1+0x8], R6 ;  /* 0x0000080601007387 */ /* 0x0003e80000100a00 */
[----:B0-----:R-:W3:Y:S04]  /*16130*/  LDL.LU.64 R4, [R1+0x50] ;  /* 0x0000500001047983 */ /* 0x001ee80000300a00 */
[----:B-1----:R-:W4:Y:S01]  /*16140*/  LDL.LU.64 R6, [R1+0x58] ;  /* 0x0000580001067983 */ /* 0x002f220000300a00 */
[----:B--2---:R-:W-:-:S02]  /*16150*/  IMAD R13, R19, 0x100, R24 ;  /* 0x00000100130d7824 */ /* 0x004fc400078e0218 */
[----:B------:R-:W-:Y:S02]  /*16160*/  IMAD R14, R17, 0x100, R18 ;  /* 0x00000100110e7824 */ /* 0x000fe400078e0212 */
[----:B------:R-:W-:Y:S01]  /*16170*/  IMAD R15, R0, 0x100, R16 ;  /* 0x00000100000f7824 */ /* 0x000fe200078e0210 */
[----:B----4-:R-:W-:Y:S04]  /*16180*/  STL.64 [R1+0x1170], R6 ;  /* 0x0011700601007387 */ /* 0x010fe80000100a00 */
[----:B---3--:R0:W-:Y:S04]  /*16190*/  STL.64 [R1+0x1168], R4 ;  /* 0x0011680401007387 */ /* 0x0081e80000100a00 */
[----:B0-----:R-:W2:Y:S04]  /*161a0*/  LDL.LU.64 R4, [R1+0x1c0] ;  /* 0x0001c00001047983 */ /* 0x001ea80000300a00 */
[----:B------:R-:W2:Y:S01]  /*161b0*/  LDL.LU.64 R6, [R1+0x1c8] ;  /* 0x0001c80001067983 */ /* 0x000ea20000300a00 */
[----:B------:R-:W-:-:S03]  /*161c0*/  IMAD R12, R11, 0x100, R10 ;  /* 0x000001000b0c7824 */ /* 0x000fc600078e020a */
[----:B------:R-:W3:Y:S04]  /*161d0*/  LDL.LU R10, [R1+0xe4] ;  /* 0x0000e400010a7983 */ /* 0x000ee80000300800 */
[----:B------:R-:W3:Y:S01]  /*161e0*/  LDL.LU R11, [R1+0xe0] ;  /* 0x0000e000010b7983 */ /* 0x000ee20000300800 */
[----:B------:R-:W-:Y:S02]  /*161f0*/  F2FP.F16.E4M3.UNPACK_B R13, R13 ;  /* 0x0000000dff0d723e */ /* 0x000fe400020006ff */
[----:B------:R-:W-:Y:S02]  /*16200*/  F2FP.F16.E4M3.UNPACK_B R12, R12 ;  /* 0x0000000cff0c723e */ /* 0x000fe400020006ff */
[----:B------:R-:W-:Y:S02]  /*16210*/  F2FP.F16.E4M3.UNPACK_B R14, R14 ;  /* 0x0000000eff0e723e */ /* 0x000fe400020006ff */
[----:B------:R-:W-:-:S07]  /*16220*/  F2FP.F16.E4M3.UNPACK_B R15, R15 ;  /* 0x0000000fff0f723e */ /* 0x000fce00020006ff */
[C---:B--2---:R-:W-:Y:S01]  /*16230*/  HMMA.16816.F32 R4, R12.reuse, R20, R4 ;  /* 0x000000140c04723c */ /* 0x044fe20000001804 */
[----:B---3--:R0:W-:Y:S04]  /*16240*/  STL.64 [R1+0x1160], R10 ;  /* 0x0011600a01007387 */ /* 0x0081e80000100a00 */
[----:B------:R-:W2:Y:S04]  /*16250*/  LDL.LU.64 R8, [R1+0x180] ;  /* 0x0001800001087983 */ /* 0x000ea80000300a00 */
[----:B0-----:R-:W2:Y:S04]  /*16260*/  LDL.LU.64 R10, [R1+0x188] ;  /* 0x00018800010a7983 */ /* 0x001ea80000300a00 */
[----:B------:R-:W3:Y:S04]  /*16270*/  LDL.LU R24, [R1+0xec] ;  /* 0x0000ec0001187983 */ /* 0x000ee80000300800 */
[----:B------:R-:W3:Y:S04]  /*16280*/  LDL.LU R19, [R1+0xe8] ;  /* 0x0000e80001137983 */ /* 0x000ee80000300800 */
[----:B------:R-:W4:Y:S04]  /*16290*/  LDL.LU R18, [R1+0xf4] ;  /* 0x0000f40001127983 */ /* 0x000f280000300800 */
[----:B------:R-:W4:Y:S04]  /*162a0*/  LDL.LU R0, [R1+0xf0] ;  /* 0x0000f00001007983 */ /* 0x000f280000300800 */
[----:B------:R-:W-:Y:S04]  /*162b0*/  STL.64 [R1+0x60], R4 ;  /* 0x0000600401007387 */ /* 0x000fe80000100a00 */
[----:B------:R0:W-:Y:S04]  /*162c0*/  STL.64 [R1+0x68], R6 ;  /* 0x0000680601007387 */ /* 0x0001e80000100a00 */
[----:B0-----:R-:W2:Y:S04]  /*162d0*/  LDL.LU.64 R6, [R1+0x1170] ;  /* 0x0011700001067983 */ /* 0x001ea80000300a00 */
[----:B------:R-:W2:Y:S02]  /*162e0*/  LDL.LU.64 R4, [R1+0x1168] ;  /* 0x0011680001047983 */ /* 0x000ea40000300a00 */
[----:B--2---:R-:W-:-:S15]  /*162f0*/  HMMA.16816.F32 R4, R12, R2, R4 ;  /* 0x000000020c04723c */ /* 0x004fde0000001804 */
[----:B------:R-:W-:-:S08]  /*16300*/  NOP ;  /* 0x0000000000007918 */ /* 0x000fd00000000000 */
[----:B------:R0:W-:Y:S04]  /*16310*/  STL.64 [R1+0x50], R4 ;  /* 0x0000500401007387 */ /* 0x0001e80000100a00 */
[----:B------:R-:W2:Y:S04]  /*16320*/  LDL.LU R12, [R1+0xc4] ;  /* 0x0000c400010c7983 */ /* 0x000ea80000300800 */
[----:B------:R-:W2:Y:S04]  /*16330*/  LDL.LU R13, [R1+0xc0] ;  /* 0x0000c000010d7983 */ /* 0x000ea80000300800 */
[----:B------:R-:W3:Y:S04]  /*16340*/  LDL.LU R14, [R1+0xcc] ;  /* 0x0000cc00010e7983 */ /* 0x000ee80000300800 */
[----:B------:R-:W3:Y:S01]  /*16350*/  LDL.LU R15, [R1+0xc8] ;  /* 0x0000c800010f7983 */ /* 0x000ee20000300800 */
[----:B------:R-:W-:-:S02]  /*16360*/  IMAD.MOV.U32 R27, RZ, RZ, R6 ;  /* 0x000000ffff1b7224 */ /* 0x000fc400078e0006 */
[----:B------:R-:W-:Y:S01]  /*16370*/  IMAD.MOV.U32 R26, RZ, RZ, R7 ;  /* 0x000000ffff1a7224 */ /* 0x000fe200078e0007 */
[----:B0-----:R-:W4:Y:S04]  /*16380*/  LDL.LU.64 R4, [R1+0x40] ;  /* 0x0000400001047983 */ /* 0x001f280000300a00 */
[----:B------:R-:W4:Y:S04]  /*16390*/  LDL.LU.64 R6, [R1+0x48] ;  /* 0x0000480001067983 */ /* 0x000f280000300a00 */
[----:B------:R-:W4:Y:S04]  /*163a0*/  LDL.LU R17, [R1+0xfc] ;  /* 0x0000fc0001117983 */ /* 0x000f280000300800 */
[----:B------:R-:W4:Y:S01]  /*163b0*/  LDL.LU R16, [R1+0xf8] ;  /* 0x0000f80001107983 */ /* 0x000f220000300800 */
[----:B--2---:R-:W-:-:S02]  /*163c0*/  IMAD R12, R13, 0x100, R12 ;  /* 0x000001000d0c7824 */ /* 0x004fc400078e020c */
[----:B---3--:R-:W-:Y:S02]  /*163d0*/  IMAD R13, R15, 0x100, R14 ;  /* 0x000001000f0d7824 */ /* 0x008fe400078e020e */
[----:B------:R-:W-:Y:S02]  /*163e0*/  IMAD R14, R28, 0x100, R29 ;  /* 0x000001001c0e7824 */ /* 0x000fe400078e021d */
[----:B------:R-:W-:Y:S01]  /*163f0*/  IMAD R15, R22, 0x100, R23 ;  /* 0x00000100160f7824 */ /* 0x000fe200078e0217 */
[----:B------:R-:W-:Y:S02]  /*16400*/  F2FP.F16.E4M3.UNPACK_B R12, R12 ;  /* 0x0000000cff0c723e */ /* 0x000fe400020006ff */
[----:B------:R-:W-:Y:S02]  /*16410*/  F2FP.F16.E4M3.UNPACK_B R13, R13 ;  /* 0x0000000dff0d723e */ /* 0x000fe400020006ff */
[----:B------:R-:W-:Y:S02]  /*16420*/  F2FP.F16.E4M3.UNPACK_B R14, R14 ;  /* 0x0000000eff0e723e */ /* 0x000fe400020006ff */
[----:B------:R-:W-:-:S07]  /*16430*/  F2FP.F16.E4M3.UNPACK_B R15, R15 ;  /* 0x0000000fff0f723e */ /* 0x000fce00020006ff */
[----:B------:R-:W-:-:S15]  /*16440*/  HMMA.16816.F32 R8, R12, R20, R8 ;  /* 0x000000140c08723c */ /* 0x000fde0000001808 */
[----:B------:R-:W-:-:S08]  /*16450*/  NOP ;  /* 0x0000000000007918 */ /* 0x000fd00000000000 */
[----:B------:R0:W-:Y:S01]  /*16460*/  STL.64 [R1+0x80], R8 ;  /* 0x0000800801007387 */ /* 0x0001e20000100a00 */
[----:B------:R-:W-:Y:S02]  /*16470*/  IMAD.MOV.U32 R22, RZ, RZ, R10 ;  /* 0x000000ffff167224 */ /* 0x000fe400078e000a */
[----:B------:R-:W-:Y:S02]  /*16480*/  IMAD.MOV.U32 R23, RZ, RZ, R11 ;  /* 0x000000ffff177224 */ /* 0x000fe400078e000b */
[----:B------:R-:W2:Y:S01]  /*16490*/  LDL.LU.64 R10, [R1+0x1160] ;  /* 0x00116000010a7983 */ /* 0x000ea20000300a00 */
[----:B----4-:R-:W-:Y:S03]  /*164a0*/  HMMA.16816.F32 R4, R12, R2, R4 ;  /* 0x000000020c04723c */ /* 0x010fe60000001804 */
[----:B------:R1:W-:Y:S04]  /*164b0*/  STL [R1+0x1144], R23 ;  /* 0x0011441701007387 */ /* 0x0003e80000100800 */
[----:B------:R-:W-:Y:S04]  /*164c0*/  STL [R1+0x1140], R22 ;  /* 0x0011401601007387 */ /* 0x000fe80000100800 */
[----:B0-----:R-:W3:-:S12]  /*164d0*/  LDL.LU R8, [R1+0x114] ;  /* 0x0001140001087983 */ /* 0x001ed80000300800 */
[----:B------:R-:W-:Y:S04]  /*164e0*/  STL.64 [R1+0x90], R4 ;  /* 0x0000900401007387 */ /* 0x000fe80000100a00 */
[----:B------:R-:W-:Y:S04]  /*164f0*/  STL.64 [R1+0x98], R6 ;  /* 0x0000980601007387 */ /* 0x000fe80000100a00 */
[----:B------:R-:W3:Y:S01]  /*16500*/  LDL.LU R9, [R1+0x110] ;  /* 0x0001100001097983 */ /* 0x000ee20000300800 */
[----:B--2---:R-:W-:-:S03]  /*16510*/  IMAD R12, R11, 0x100, R10 ;  /* 0x000001000b0c7824 */ /* 0x004fc600078e020a */
[----:B------:R-:W2:Y:S04]  /*16520*/  LDL.LU R10, [R1+0x11c] ;  /* 0x00011c00010a7983 */ /* 0x000ea80000300800 */
[----:B------:R-:W2:Y:S04]  /*16530*/  LDL.LU R11, [R1+0x118] ;  /* 0x00011800010b7983 */ /* 0x000ea80000300800 */
[----:B-1----:R-:W4:Y:S04]  /*16540*/  LDL.LU R23, [R1+0x154] ;  /* 0x0001540001177983 */ /* 0x002f280000300800 */
[----:B----4-:R0:W-:Y:S04]  /*16550*/  STL [R1+0x1148], R23 ;  /* 0x0011481701007387 */ /* 0x0101e80000100800 */
[----:B0-----:R-:W4:Y:S01]  /*16560*/  LDL.LU R23, [R1+0x12c] ;  /* 0x00012c0001177983 */ /* 0x001f220000300800 */
[----:B------:R-:W-:-:S02]  /*16570*/  IMAD R14, R0, 0x100, R18 ;  /* 0x00000100000e7824 */ /* 0x000fc400078e0212 */
[----:B------:R-:W-:Y:S01]  /*16580*/  IMAD R13, R19, 0x100, R24 ;  /* 0x00000100130d7824 */ /* 0x000fe200078e0218 */
[----:B----4-:R0:W-:Y:S04]  /*16590*/  STL [R1+0x114c], R23 ;  /* 0x00114c1701007387 */ /* 0x0101e80000100800 */
[----:B0-----:R-:W4:Y:S04]  /*165a0*/  LDL.LU R23, [R1+0x124] ;  /* 0x0001240001177983 */ /* 0x001f280000300800 */
[----:B------:R-:W4:Y:S04]  /*165b0*/  LDL.LU R22, [R1+0x15c] ;  /* 0x00015c0001167983 */ /* 0x000f280000300800 */
[----:B------:R-:W4:Y:S04]  /*165c0*/  LDL.LU R29, [R1+0x220] ;  /* 0x00022000011d7983 */ /* 0x000f280000300800 */
[----:B------:R-:W4:Y:S04]  /*165d0*/  LDL.LU R28, [R1+0x22c] ;  /* 0x00022c00011c7983 */ /* 0x000f280000300800 */
[----:B------:R-:W4:Y:S04]  /*165e0*/  LDL.LU R0, [R1+0x228] ;  /* 0x0002280001007983 */ /* 0x000f280000300800 */
[----:B------:R-:W4:Y:S04]  /*165f0*/  LDL.LU.64 R4, [R1+0x210] ;  /* 0x0002100001047983 */ /* 0x000f280000300a00 */
[----:B------:R-:W4:Y:S04]  /*16600*/  LDL.LU.64 R6, [R1+0x218] ;  /* 0x0002180001067983 */ /* 0x000f280000300a00 */
[----:B------:R-:W3:Y:S04]  /*16610*/  LDL.LU R24, [R1+0x164] ;  /* 0x0001640001187983 */ /* 0x000ee80000300800 */
[----:B------:R0:W-:Y:S04]  /*16620*/  STL.64 [R1+0x1138], R26 ;  /* 0x0011381a01007387 */ /* 0x0001e80000100a00 */
[----:B0-----:R-:W2:Y:S04]  /*16630*/  LDL.LU R26, [R1+0x10c] ;  /* 0x00010c00011a7983 */ /* 0x001ea80000300800 */
[----:B------:R-:W2:Y:S04]  /*16640*/  LDL.LU R27, [R1+0x108] ;  /* 0x00010800011b7983 */ /* 0x000ea80000300800 */
[----:B---3--:R0:W-:Y:S04]  /*16650*/  STL.64 [R1+0x1130], R24 ;  /* 0x0011301801007387 */ /* 0x0081e80000100a00 */
[----:B0-----:R-:W3:Y:S04]  /*16660*/  LDL.LU R24, [R1+0x104] ;  /* 0x0001040001187983 */ /* 0x001ee80000300800 */
[----:B------:R-:W3:Y:S01]  /*16670*/  LDL.LU R25, [R1+0x100] ;  /* 0x0001000001197983 */ /* 0x000ee20000300800 */
[----:B------:R-:W-:Y:S01]  /*16680*/  IMAD R15, R16, 0x100, R17 ;  /* 0x00000100100f7824 */ /* 0x000fe200078e0211 */
[----:B------:R-:W-:-:S02]  /*16690*/  F2FP.F16.E4M3.UNPACK_B R16, R12 ;  /* 0x0000000cff10723e */ /* 0x000fc400020006ff */
[----:B------:R-:W-:Y:S01]  /*166a0*/  F2FP.F16.E4M3.UNPACK_B R17, R13 ;  /* 0x0000000dff11723e */ /* 0x000fe200020006ff */
[----:B--2---:R-:W-:Y:S02]  /*166b0*/  IMAD R13, R27, 0x100, R26 ;  /* 0x000001001b0d7824 */ /* 0x004fe400078e021a */
[----:B---3--:R-:W-:Y:S02]  /*166c0*/  IMAD R12, R25, 0x100, R24 ;  /* 0x00000100190c7824 */ /* 0x008fe400078e0218 */
[----:B------:R-:W2:Y:S04]  /*166d0*/  LDL.LU.64 R24, [R1+0x1b0] ;  /* 0x0001b00001187983 */ /* 0x000ea80000300a00 */
[----:B------:R-:W3:Y:S01]  /*166e0*/  LDL.LU.64 R26, [R1+0x1b8] ;  /* 0x0001b800011a7983 */ /* 0x000ee20000300a00 */
[----:B------:R-:W-:-:S02]  /*166f0*/  F2FP.F16.E4M3.UNPACK_B R18, R14 ;  /* 0x0000000eff12723e */ /* 0x000fc400020006ff */
[----:B------:R-:W-:Y:S01]  /*16700*/  F2FP.F16.E4M3.UNPACK_B R19, R15 ;  /* 0x0000000fff13723e */ /* 0x000fe200020006ff */
[----:B------:R-:W-:Y:S02]  /*16710*/  IMAD R14, R9, 0x100, R8 ;  /* 0x00000100090e7824 */ /* 0x000fe400078e0208 */
[----:B------:R-:W-:Y:S01]  /*16720*/  IMAD R15, R11, 0x100, R10 ;  /* 0x000001000b0f7824 */ /* 0x000fe200078e020a */
[----:B---3--:R-:W-:Y:S04]  /*16730*/  STL.64 [R1+0x1158], R26 ;  /* 0x0011581a01007387 */ /* 0x008fe80000100a00 */
[----:B--2---:R0:W-:Y:S04]  /*16740*/  STL.64 [R1+0x1150], R24 ;  /* 0x0011501801007387 */ /* 0x0041e80000100a00 */
[----:B0-----:R-:W2:Y:S04]  /*16750*/  LDL.LU.64 R24, [R1+0x200] ;  /* 0x0002000001187983 */ /* 0x001ea80000300a00 */
[----:B------:R-:W2:Y:S01]  /*16760*/  LDL.LU.64 R26, [R1+0x208] ;  /* 0x00020800011a7983 */ /* 0x000ea20000300a00 */
[----:B----4-:R-:W-:Y:S03]  /*16770*/  HMMA.16816.F32 R8, R16, R20, R4 ;  /* 0x000000141008723c */ /* 0x010fe60000001804 */
[----:B------:R-:W3:Y:S04]  /*16780*/  LDL.LU.64 R4, [R1+0x1a0] ;  /* 0x0001a00001047983 */ /* 0x000ee80000300a00 */
[----:B------:R-:W3:-:S15]  /*16790*/  LDL.LU.64 R6, [R1+0x1a8] ;  /* 0x0001a80001067983 */ /* 0x000ede0000300a00 */
[----:B------:R-:W-:-:S01]  /*167a0*/  NOP ;  /* 0x0000000000007918 */ /* 0x000fc20000000000 */
[----:B------:R0:W-:Y:S04]  /*167b0*/  STL.64 [R1+0xb0], R8 ;  /* 0x0000b00801007387 */ /* 0x0001e80000100a00 */
[----:B------:R1:W-:Y:S04]  /*167c0*/  STL.64 [R1+0xb8], R10 ;  /* 0x0000b80a01007387 */ /* 0x0003e80000100a00 */
[----:B0-----:R-:W4:Y:S04]  /*167d0*/  LDL.LU.64 R8, [R1+0x1f0] ;  /* 0x0001f00001087983 */ /* 0x001f280000300a00 */
[----:B-1----:R-:W4:Y:S01]  /*167e0*/  LDL.LU.64 R10, [R1+0x1f8] ;  /* 0x0001f800010a7983 */ /* 0x002f220000300a00 */
[----:B--2---:R-:W-:Y:S03]  /*167f0*/  HMMA.16816.F32 R16, R16, R2, R24 ;  /* 0x000000021010723c */ /* 0x004fe60000001818 */
[----:B------:R-:W2:Y:S04]  /*16800*/  LDL.LU.64 R26, [R1+0x1158] ;  /* 0x00115800011a7983 */ /* 0x000ea80000300a00 */
[----:B------:R-:W2:-:S15]  /*16810*/  LDL.LU.64 R24, [R1+0x1150] ;  /* 0x0011500001187983 */ /* 0x000e9e0000300a00 */
[----:B------:R-:W-:-:S01]  /*16820*/  NOP ;  /* 0x0000000000007918 */ /* 0x000fc20000000000 */
[----:B------:R0:W-:Y:S04]  /*16830*/  STL.64 [R1+0xa0], R16 ;  /* 0x0000a01001007387 */ /* 0x0001e80000100a00 */
[----:B------:R1:W-:Y:S04]  /*16840*/  STL.64 [R1+0xa8], R18 ;  /* 0x0000a81201007387 */ /* 0x0003e80000100a00 */
[----:B0-----:R-:W3:Y:S04]  /*16850*/  LDL.LU R16, [R1+0x120] ;  /* 0x0001200001107983 */ /* 0x001ee80000300800 */
[----:B------:R-:W4:Y:S04]  /*16860*/  LDL.LU R17, [R1+0x128] ;  /* 0x0001280001117983 */ /* 0x000f280000300800 */
[----:B-1----:R-:W4:Y:S04]  /*16870*/  LDL.LU R18, [R1+0x150] ;  /* 0x0001500001127983 */ /* 0x002f280000300800 */
[----:B------:R-:W4:Y:S01]  /*16880*/  LDL.LU R19, [R1+0x158] ;  /* 0x0001580001137983 */ /* 0x000f220000300800 */
[----:B---3--:R-:W-:-:S03]  /*16890*/  IMAD R16, R16, 0x100, R23 ;  /* 0x0000010010107824 */ /* 0x008fc600078e0217 */
[----:B------:R-:W4:Y:S01]  /*168a0*/  LDL.LU R23, [R1+0x114c] ;  /* 0x00114c0001177983 */ /* 0x000f220000300800 */
[----:B------:R-:W-:Y:S02]  /*168b0*/  F2FP.F16.E4M3.UNPACK_B R12, R12 ;  /* 0x0000000cff0c723e */ /* 0x000fe400020006ff */
[----:B------:R-:W-:Y:S02]  /*168c0*/  F2FP.F16.E4M3.UNPACK_B R13, R13 ;  /* 0x0000000dff0d723e */ /* 0x000fe400020006ff */
[----:B------:R-:W-:Y:S02]  /*168d0*/  F2FP.F16.E4M3.UNPACK_B R14, R14 ;  /* 0x0000000eff0e723e */ /* 0x000fe400020006ff */
[----:B------:R-:W-:-:S07]  /*168e0*/  F2FP.F16.E4M3.UNPACK_B R15, R15 ;  /* 0x0000000fff0f723e */ /* 0x000fce00020006ff */
[C---:B--2---:R-:W-:Y:S06]  /*168f0*/  HMMA.16816.F32 R24, R12.reuse, R20, R24 ;  /* 0x000000140c18723c */ /* 0x044fec0000001818 */
[----:B------:R-:W-:Y:S01]  /*16900*/  HMMA.16816.F32 R12, R12, R2, R4 ;  /* 0x000000020c0c723c */ /* 0x000fe20000001804 */
[----:B----4-:R-:W-:Y:S02]  /*16910*/  IMAD R17, R17, 0x100, R23 ;  /* 0x0000010011117824 */ /* 0x010fe400078e0217 */
[----:B------:R-:W2:Y:S01]  /*16920*/  LDL.LU R23, [R1+0x1148] ;  /* 0x0011480001177983 */ /* 0x000ea20000300800 */
[----:B------:R-:W-:Y:S01]  /*16930*/  IMAD R19, R19, 0x100, R22 ;  /* 0x0000010013137824 */ /* 0x000fe200078e0216 */
[----:B------:R-:W-:-:S02]  /*16940*/  F2FP.F16.E4M3.UNPACK_B R16, R16 ;  /* 0x00000010ff10723e */ /* 0x000fc400020006ff */
[----:B------:R-:W-:Y:S02]  /*16950*/  F2FP.F16.E4M3.UNPACK_B R17, R17 ;  /* 0x00000011ff11723e */ /* 0x000fe400020006ff */
[----:B------:R-:W-:Y:S01]  /*16960*/  F2FP.F16.E4M3.UNPACK_B R19, R19 ;  /* 0x00000013ff13723e */ /* 0x000fe200020006ff */
[----:B--2---:R-:W-:Y:S02]  /*16970*/  IMAD R18, R18, 0x100, R23 ;  /* 0x0000010012127824 */ /* 0x004fe400078e0217 */
[----:B------:R-:W2:Y:S04]  /*16980*/  LDL.LU R23, [R1+0x1144] ;  /* 0x0011440001177983 */ /* 0x000ea80000300800 */
[----:B------:R-:W2:Y:S04]  /*16990*/  LDL.LU R22, [R1+0x1140] ;  /* 0x0011400001167983 */ /* 0x000ea80000300800 */
[----:B------:R-:W-:Y:S04]  /*169a0*/  STL.64 [R1+0xd0], R24 ;  /* 0x0000d01801007387 */ /* 0x000fe80000100a00 */
[----:B------:R0:W-:Y:S04]  /*169b0*/  STL.64 [R1+0xd8], R26 ;  /* 0x0000d81a01007387 */ /* 0x0001e80000100a00 */
[----:B0-----:R-:W3:Y:S04]  /*169c0*/  LDL.LU.64 R26, [R1+0x1138] ;  /* 0x00113800011a7983 */ /* 0x001ee80000300a00 */
[----:B------:R-:W4:Y:S04]  /*169d0*/  LDL.LU.64 R24, [R1+0x1130] ;  /* 0x0011300001187983 */ /* 0x000f280000300a00 */
[----:B------:R-:W2:Y:S04]  /*169e0*/  LDL.LU.64 R6, [R1+0x1128] ;  /* 0x0011280001067983 */ /* 0x000ea80000300a00 */
[----:B------:R-:W2:Y:S04]  /*169f0*/  LDL.LU.64 R4, [R1+0x1120] ;  /* 0x0011200001047983 */ /* 0x000ea80000300a00 */
[----:B------:R0:W-:Y:S04]  /*16a00*/  STL.64 [R1+0xf0], R12 ;  /* 0x0000f00c01007387 */ /* 0x0001e80000100a00 */
[----:B------:R1:W-:Y:S04]  /*16a10*/  STL.64 [R1+0xf8], R14 ;  /* 0x0000f80e01007387 */ /* 0x0003e80000100a00 */
[----:B0-----:R-:W4:Y:S04]  /*16a20*/  LDL.LU R12, [R1+0x160] ;  /* 0x00016000010c7983 */ /* 0x001f280000300800 */
[----:B------:R-:W3:Y:S04]  /*16a30*/  LDL.LU R13, [R1+0x16c] ;  /* 0x00016c00010d7983 */ /* 0x000ee80000300800 */
[----:B-1----:R-:W3:Y:S04]  /*16a40*/  LDL.LU R14, [R1+0x168] ;  /* 0x00016800010e7983 */ /* 0x002ee80000300800 */
[----:B------:R-:W2:Y:S01]  /*16a50*/  LDL.LU R15, [R1+0x224] ;  /* 0x00022400010f7983 */ /* 0x000ea20000300800 */
[----:B------:R-:W-:-:S07]  /*16a60*/  F2FP.F16.E4M3.UNPACK_B R18, R18 ;  /* 0x00000012ff12723e */ /* 0x000fce00020006ff */
[----:B------:R-:W-:Y:S01]  /*16a70*/  HMMA.16816.F32 R8, R16, R20, R8 ;  /* 0x000000141008723c */ /* 0x000fe20000001808 */
[----:B----4-:R-:W-:Y:S02]  /*16a80*/  IMAD R12, R12, 0x100, R24 ;  /* 0x000001000c0c7824 */ /* 0x010fe400078e0218 */
[----:B---3--:R-:W-:Y:S01]  /*16a90*/  IMAD R13, R14, 0x100, R13 ;  /* 0x000001000e0d7824 */ /* 0x008fe200078e020d */
[----:B------:R-:W3:Y:S01]  /*16aa0*/  LDL.LU R24, [R1+0x1118] ;  /* 0x0011180001187983 */ /* 0x000ee20000300800 */
[----:B--2---:R-:W-:Y:S02]  /*16ab0*/  IMAD R14, R29, 0x100, R15 ;  /* 0x000001001d0e7824 */ /* 0x004fe400078e020f */
[----:B------:R-:W-:-:S15]  /*16ac0*/  IMAD R15, R0, 0x100, R28 ;  /* 0x00000100000f7824 */ /* 0x000fde00078e021c */
[----:B------:R-:W-:-:S02]  /*16ad0*/  NOP ;  /* 0x0000000000007918 */ /* 0x000fc40000000000 */
[----:B------:R-:W-:Y:S01]  /*16ae0*/  IMAD.MOV.U32 R29, RZ, RZ, R9 ;  /* 0x000000ffff1d7224 */ /* 0x000fe200078e0009 */
[----:B------:R0:W-:Y:S01]  /*16af0*/  STL [R1+0xe0], R8 ;  /* 0x0000e00801007387 */ /* 0x0001e20000100800 */
[----:B------:R-:W-:Y:S02]  /*16b00*/  IMAD.MOV.U32 R28, RZ, RZ, R10 ;  /* 0x000000ffff1c7224 */ /* 0x000fe400078e000a */
[----:B------:R-:W-:Y:S01]  /*16b10*/  IMAD.MOV.U32 R0, RZ, RZ, R11 ;  /* 0x000000ffff007224 */ /* 0x000fe200078e000b */
[----:B0-----:R-:W2:Y:S04]  /*16b20*/  LDL.LU.64 R8, [R1+0x1e0] ;  /* 0x0001e00001087983 */ /* 0x001ea80000300a00 */
[----:B------:R-:W2:Y:S04]  /*16b30*/  LDL.LU.64 R10, [R1+0x1e8] ;  /* 0x0001e800010a7983 */ /* 0x000ea80000300a00 */
[----:B------:R-:W4:Y:S04]  /*16b40*/  LDL.LU R20, [R1+0x26c] ;  /* 0x00026c0001147983 */ /* 0x000f280000300800 */
[----:B------:R-:W4:Y:S04]  /*16b50*/  LDL.LU R21, [R1+0x268] ;  /* 0x0002680001157983 */ /* 0x000f280000300800 */
[----:B------:R0:W-:Y:S04]  /*16b60*/  STL [R1+0x105c], R0 ;  /* 0x00105c0001007387 */ /* 0x0001e80000100800 */
[----:B0-----:R-:W4:Y:S04]  /*16b70*/  LDL.LU R0, [R1+0x144] ;  /* 0x0001440001007983 */ /* 0x001f280000300800 */
[----:B------:R0:W-:Y:S04]  /*16b80*/  STL [R1+0x1058], R28 ;  /* 0x0010581c01007387 */ /* 0x0001e80000100800 */
[----:B0-----:R-:W4:Y:S04]  /*16b90*/  LDL.LU R28, [R1+0x140] ;  /* 0x00014000011c7983 */ /* 0x001f280000300800 */
[----:B------:R0:W-:Y:S04]  /*16ba0*/  STL [R1+0x1054], R29 ;  /* 0x0010541d01007387 */ /* 0x0001e80000100800 */
[----:B0-----:R-:W4:Y:S01]  /*16bb0*/  LDL.LU R29, [R1+0x240] ;  /* 0x00024000011d7983 */ /* 0x001f220000300800 */
[----:B--2---:R-:W-:Y:S03]  /*16bc0*/  HMMA.16816.F32 R16, R16, R2, R8 ;  /* 0x000000021010723c */ /* 0x004fe60000001808 */
[----:B------:R-:W2:Y:S04]  /*16bd0*/  LDL.LU.64 R10, [R1+0x1110] ;  /* 0x00111000010a7983 */ /* 0x000ea80000300a00 */
[----:B------:R-:W2:-:S15]  /*16be0*/  LDL.LU.64 R8, [R1+0x1108] ;  /* 0x0011080001087983 */ /* 0x000e9e0000300a00 */
[----:B------:R-:W-:-:S01]  /*16bf0*/  NOP ;  /* 0x0000000000007918 */ /* 0x000fc20000000000 */
[----:B------:R0:W-:Y:S04]  /*16c00*/  STL.64 [R1+0x110], R16 ;  /* 0x0001101001007387 */ /* 0x0001e80000100a00 */
[----:B------:R1:W-:Y:S04]  /*16c10*/  STL.64 [R1+0x118], R18 ;  /* 0x0001181201007387 */ /* 0x0003e80000100a00 */
[----:B0-----:R-:W4:Y:S04]  /*16c20*/  LDL.LU R16, [R1+0x234] ;  /* 0x0002340001107983 */ /* 0x001f280000300800 */
[----:B------:R-:W4:Y:S04]  /*16c30*/  LDL.LU R17, [R1+0x230] ;  /* 0x0002300001117983 */ /* 0x000f280000300800 */
[----:B-1----:R-:W4:Y:S04]  /*16c40*/  LDL.LU R18, [R1+0x23c] ;  /* 0x00023c0001127983 */ /* 0x002f280000300800 */
[----:B------:R-:W4:Y:S04]  /*16c50*/  LDL.LU R2, [R1+0x238] ;  /* 0x0002380001027983 */ /* 0x000f280000300800 */
[----:B------:R-:W4:Y:S01]  /*16c60*/  LDL.LU R3, [R1+0x244] ;  /* 0x0002440001037983 */ /* 0x000f220000300800 */
[----:B------:R-:W-:-:S02]  /*16c70*/  F2FP.F16.E4M3.UNPACK_B R12, R12 ;  /* 0x0000000cff0c723e */ /* 0x000fc400020006ff */
[----:B------:R-:W-:Y:S02]  /*16c80*/  F2FP.F16.E4M3.UNPACK_B R13, R13 ;  /* 0x0000000dff0d723e */ /* 0x000fe400020006ff */
[----:B------:R-:W-:Y:S02]  /*16c90*/  F2FP.F16.E4M3.UNPACK_B R14, R14 ;  /* 0x0000000eff0e723e */ /* 0x000fe400020006ff */
[----:B------:R-:W-:Y:S02]  /*16ca0*/  F2FP.F16.E4M3.UNPACK_B R15, R15 ;  /* 0x0000000fff0f723e */ /* 0x000fe400020006ff */
[----:B---3--:R-:W-:Y:S02]  /*16cb0*/  F2FP.F16.E4M3.UNPACK_B R24, R24.H1 ;  /* 0x00000018ff18723e */ /* 0x008fe400030006ff */
[----:B------:R-:W-:Y:S01]  /*16cc0*/  F2FP.F16.E4M3.UNPACK_B R25, R25.H1 ;  /* 0x00000019ff19723e */ /* 0x000fe200030006ff */
[----:B------:R-:W3:Y:S06]  /*16cd0*/  LDL.LU R19, [R1+0x260] ;  /* 0x0002600001137983 */ /* 0x000eec0000300800 */
[----:B--2---:R-:W-:Y:S01]  /*16ce0*/  HMMA.16816.F32 R8, R12, R24, R8 ;  /* 0x000000180c08723c */ /* 0x004fe20000001808 */
[----:B----4-:R-:W-:-:S02]  /*16cf0*/  IMAD R16, R17, 0x100, R16 ;  /* 0x0000010011107824 */ /* 0x010fc400078e0210 */
[----:B------:R-:W-:Y:S02]  /*16d00*/  IMAD R17, R2, 0x100, R18 ;  /* 0x0000010002117824 */ /* 0x000fe400078e0212 */
[----:B------:R-:W-:Y:S01]  /*16d10*/  IMAD R18, R29, 0x100, R3 ;  /* 0x000001001d127824 */ /* 0x000fe200078e0203 */
[----:B------:R-:W-:Y:S02]  /*16d20*/  F2FP.F16.E4M3.UNPACK_B R2, R28.H1 ;  /* 0x0000001cff02723e */ /* 0x000fe400030006ff */
[----:B------:R-:W-:-:S07]  /*16d30*/  F2FP.F16.E4M3.UNPACK_B R3, R0.H1 ;  /* 0x00000000ff03723e */ /* 0x000fce00030006ff */
[----:B------:R-:W-:Y:S09]  /*16d40*/  HMMA.16816.F32 R12, R12, R2, R4 ;  /* 0x000000020c0c723c */ /* 0x000ff20000001804 */
[----:B------:R-:W-:Y:S02]  /*16d50*/  IMAD.MOV.U32 R29, RZ, RZ, R11 ;  /* 0x000000ffff1d7224 */ /* 0x000fe400078e000b */
[----:B------:R-:W-:Y:S01]  /*16d60*/  IMAD.MOV.U32 R28, RZ, RZ, R10 ;  /* 0x000000ffff1c7224 */ /* 0x000fe200078e000a */
[----:B------:R0:W-:Y:S04]  /*16d70*/  STL [R1+0x120], R8 ;  /* 0x0001200801007387 */ /* 0x0001e80000100800 */
[----:B------:R-:W2:Y:S01]  /*16d80*/  LDL.LU R10, [R1+0x24c] ;  /* 0x00024c00010a7983 */ /* 0x000ea20000300800 */
[----:B------:R-:W-:-:S03]  /*16d90*/  IMAD.MOV.U32 R0, RZ, RZ, R9 ;  /* 0x000000ffff007224 */ /* 0x000fc600078e0009 */
[----:B------:R-:W2:Y:S04]  /*16da0*/  LDL.LU R11, [R1+0x248] ;  /* 0x00024800010b7983 */ /* 0x000ea80000300800 */
[----:B------:R1:W-:Y:S01]  /*16db0*/  STL [R1+0x108c], R29 ;  /* 0x00108c1d01007387 */ /* 0x0003e20000100800 */
[----:B------:R-:W-:Y:S01]  /*16dc0*/  F2FP.F16.E4M3.UNPACK_B R9, R17 ;  /* 0x00000011ff09723e */ /* 0x000fe200020006ff */
[----:B------:R-:W-:Y:S01]  /*16dd0*/  IMAD R7, R21, 0x100, R20 ;  /* 0x0000010015077824 */ /* 0x000fe200078e0214 */
[----:B0-----:R-:W-:Y:S01]  /*16de0*/  F2FP.F16.E4M3.UNPACK_B R8, R16 ;  /* 0x00000010ff08723e */ /* 0x001fe200020006ff */
[----:B-1----:R-:W3:Y:S04]  /*16df0*/  LDL.LU R29, [R1+0x264] ;  /* 0x00026400011d7983 */ /* 0x002ee80000300800 */
[----:B------:R0:W-:Y:S04]  /*16e00*/  STL [R1+0x1088], R28 ;  /* 0x0010881c01007387 */ /* 0x0001e80000100800 */
[----:B0-----:R-:W4:Y:S04]  /*16e10*/  LDL.LU R28, [R1+0x258] ;  /* 0x00025800011c7983 */ /* 0x001f280000300800 */
[----:B------:R0:W-:Y:S04]  /*16e20*/  STL [R1+0x1070], R0 ;  /* 0x0010700001007387 */ /* 0x0001e80000100800 */
[----:B0-----:R-:W4:Y:S04]  /*16e30*/  LDL.LU R0, [R1+0x25c] ;  /* 0x00025c0001007983 */ /* 0x001f280000300800 */
[----:B------:R-:W2:Y:S04]  /*16e40*/  LDL.LU R16, [R1+0x250] ;  /* 0x0002500001107983 */ /* 0x000ea80000300800 */
[----:B------:R-:W2:Y:S04]  /*16e50*/  LDL.LU R17, [R1+0x254] ;  /* 0x0002540001117983 */ /* 0x000ea80000300800 */
[----:B------:R-:W-:Y:S04]  /*16e60*/  STL.64 [R1+0x100], R12 ;  /* 0x0001000c01007387 */ /* 0x000fe80000100a00 */
[----:B------:R-:W-:Y:S04]  /*16e70*/  STL.64 [R1+0x108], R14 ;  /* 0x0001080e01007387 */ /* 0x000fe80000100a00 */
[----:B------:R-:W3:Y:S04]  /*16e80*/  LDL.LU R20, [R1+0x80] ;  /* 0x0000800001147983 */ /* 0x000ee80000300800 */
[----:B------:R-:W3:Y:S04]  /*16e90*/  LDL.LU R21, [R1+0x84] ;  /* 0x0000840001157983 */ /* 0x000ee80000300800 */
[----:B------:R-:W-:Y:S04]  /*16ea0*/  STL.64 [R1+0x10a8], R22 ;  /* 0x0010a81601007387 */ /* 0x000fe80000100a00 */
[----:B---3--:R0:W-:Y:S04]  /*16eb0*/  STL.64 [R1+0x10a0], R20 ;  /* 0x0010a01401007387 */ /* 0x0081e80000100a00 */
[----:B0-----:R-:W3:Y:S04]  /*16ec0*/  LDL.LU R20, [R1+0x60] ;  /* 0x0000600001147983 */ /* 0x001ee80000300800 */
[----:B---3--:R-:W-:Y:S04]  /*16ed0*/  STL [R1+0x10b0], R20 ;  /* 0x0010b01401007387 */ /* 0x008fe80000100800 */
[----:B------:R-:W3:Y:S04]  /*16ee0*/  LDL.LU R21, [R1+0x64] ;  /* 0x0000640001157983 */ /* 0x000ee80000300800 */
[----:B---3--:R-:W-:Y:S04]  /*16ef0*/  STL [R1+0x10b4], R21 ;  /* 0x0010b41501007387 */ /* 0x008fe80000100800 */
[----:B------:R-:W3:Y:S01]  /*16f00*/  LDL.LU R22, [R1+0x68] ;  /* 0x0000680001167983 */ /* 0x000ee20000300800 */
[----:B----4-:R-:W-:-:S03]  /*16f10*/  IMAD R5, R28, 0x100, R0 ;  /* 0x000001001c057824 */ /* 0x010fc600078e0200 */
[----:B---3--:R-:W-:Y:S04]  /*16f20*/  STL [R1+0x10b8], R22 ;  /* 0x0010b81601007387 */ /* 0x008fe80000100800 */
[----:B------:R-:W3:Y:S04]  /*16f30*/  LDL.LU R23, [R1+0x6c] ;  /* 0x00006c0001177983 */ /* 0x000ee80000300800 */
[----:B------:R-:W4:Y:S04]  /*16f40*/  LDL.LU R0, [R1+0x28c] ;  /* 0x00028c0001007983 */ /* 0x000f280000300800 */
[----:B----4-:R0:W-:Y:S04]  /*16f50*/  STL [R1+0x10e0], R0 ;  /* 0x0010e00001007387 */ /* 0x0101e80000100800 */
[----:B0-----:R-:W4:Y:S01]  /*16f60*/  LDL.LU R0, [R1+0x27c] ;  /* 0x00027c0001007983 */ /* 0x001f220000300800 */
[----:B------:R-:W-:-:S03]  /*16f70*/  IMAD R6, R19, 0x100, R29 ;  /* 0x0000010013067824 */ /* 0x000fc600078e021d */
[----:B----4-:R0:W-:Y:S04]  /*16f80*/  STL [R1+0x10e4], R0 ;  /* 0x0010e40001007387 */ /* 0x0101e80000100800 */
[----:B0-----:R-:W4:Y:S04]  /*16f90*/  LDL.LU R0, [R1+0x274] ;  /* 0x0002740001007983 */ /* 0x001f280000300800 */
[----:B------:R-:W4:Y:S04]  /*16fa0*/  LDL.LU R19, [R1+0x288] ;  /* 0x0002880001137983 */ /* 0x000f280000300800 */
[----:B------:R-:W3:Y:S04]  /*16fb0*/  LDL.LU R22, [R1+0x294] ;  /* 0x0002940001167983 */ /* 0x000ee80000300800 */
[----:B------:R-:W2:Y:S04]  /*16fc0*/  LDL.LU R21, [R1+0x29c] ;  /* 0x00029c0001157983 */ /* 0x000ea80000300800 */
[----:B------:R-:W2:Y:S04]  /*16fd0*/  LDL.LU R20, [R1+0x2a4] ;  /* 0x0002a40001147983 */ /* 0x000ea80000300800 */
[----:B---3--:R-:W-:Y:S04]  /*16fe0*/  STL.64 [R1+0x10c8], R22 ;  /* 0x0010c81601007387 */ /* 0x008fe80000100a00 */
[----:B--2---:R0:W-:Y:S04]  /*16ff0*/  STL.64 [R1+0x10c0], R20 ;  /* 0x0010c01401007387 */ /* 0x0041e80000100a00 */
[----:B0-----:R-:W2:Y:S04]  /*17000*/  LDL.LU R20, [R1] ;  /* 0x0000000001147983 */ /* 0x001ea80000300800 */
[----:B------:R-:W2:Y:S04]  /*17010*/  LDL.LU R21, [R1+0x4] ;  /* 0x0000040001157983 */ /* 0x000ea80000300800 */
[----:B------:R-:W3:Y:S04]  /*17020*/  LDL.LU R22, [R1+0x8] ;  /* 0x0000080001167983 */ /* 0x000ee80000300800 */
[----:B------:R-:W3:Y:S04]  /*17030*/  LDL.LU R23, [R1+0xc] ;  /* 0x00000c0001177983 */ /* 0x000ee80000300800 */
[----:B---3--:R-:W-:Y:S04]  /*17040*/  STL.64 [R1+0x10d8], R22 ;  /* 0x0010d81601007387 */ /* 0x008fe80000100a00 */
[----:B--2---:R0:W-:Y:S04]  /*17050*/  STL.64 [R1+0x10d0], R20 ;  /* 0x0010d01401007387 */ /* 0x0041e80000100a00 */
[----:B0-----:R-:W2:Y:S04]  /*17060*/  LDL.LU R20, [R1+0x10] ;  /* 0x0000100001147983 */ /* 0x001ea80000300800 */
        /* <DEDUP_REMOVED lines=8> */
[----:B------:R-:W3:Y:S01]  /*170f0*/  LDL.LU R23, [R1+0x2c] ;  /* 0x00002c0001177983 */ /* 0x000ee20000300800 */
[----:B------:R-:W-:Y:S01]  /*17100*/  IMAD R11, R11, 0x100, R10 ;  /* 0x000001000b0b7824 */ /* 0x000fe200078e020a */
[----:B------:R-:W-:-:S02]  /*17110*/  F2FP.F16.E4M3.UNPACK_B R10, R18 ;  /* 0x00000012ff0a723e */ /* 0x000fc400020006ff */
[----:B---3--:R-:W-:Y:S04]  /*17120*/  STL.64 [R1+0x1100], R22 ;  /* 0x0011001601007387 */ /* 0x008fe80000100a00 */
[----:B--2---:R0:W-:Y:S04]  /*17130*/  STL.64 [R1+0x10f8], R20 ;  /* 0x0010f81401007387 */ /* 0x0041e80000100a00 */
[----:B0-----:R-:W2:Y:S04]  /*17140*/  LDL.LU R20, [R1+0x30] ;  /* 0x0000300001147983 */ /* 0x001ea80000300800 */
[----:B------:R-:W2:Y:S04]  /*17150*/  LDL.LU R21, [R1+0x34] ;  /* 0x0000340001157983 */ /* 0x000ea80000300800 */
[----:B------:R-:W2:Y:S04]  /*17160*/  LDL.LU R22, [R1+0x38] ;  /* 0x0000380001167983 */ /* 0x000ea80000300800 */
[----:B------:R-:W2:Y:S01]  /*17170*/  LDL.LU R23, [R1+0x3c] ;  /* 0x00003c0001177983 */ /* 0x000ea20000300800 */
[----:B------:R-:W-:-:S03]  /*17180*/  F2FP.F16.E4M3.UNPACK_B R11, R11 ;  /* 0x0000000bff0b723e */ /* 0x000fc600020006ff */
[----:B------:R-:W3:Y:S04]  /*17190*/  LDL.LU R18, [R1+0x2a8] ;  /* 0x0002a80001127983 */ /* 0x000ee80000300800 */
[----:B------:R-:W3:Y:S01]  /*171a0*/  LDL.LU R12, [R1+0x50] ;  /* 0x00005000010c7983 */ /* 0x000ee20000300800 */
[----:B------:R-:W-:-:S03]  /*171b0*/  IMAD R4, R16, 0x100, R17 ;  /* 0x0000010010047824 */ /* 0x000fc600078e0211 */
[----:B------:R-:W3:Y:S04]  /*171c0*/  LDL.LU R13, [R1+0x54] ;  /* 0x00005400010d7983 */ /* 0x000ee80000300800 */
[----:B------:R-:W3:Y:S04]  /*171d0*/  LDL.LU R17, [R1+0x2b4] ;  /* 0x0002b40001117983 */ /* 0x000ee80000300800 */
[----:B------:R-:W3:Y:S04]  /*171e0*/  LDL.LU R16, [R1+0x2b0] ;  /* 0x0002b00001107983 */ /* 0x000ee80000300800 */
[----:B------:R-:W3:Y:S01]  /*171f0*/  LDL.LU R28, [R1+0x2bc] ;  /* 0x0002bc00011c7983 */ /* 0x000ee20000300800 */
[----:B------:R-:W-:-:S03]  /*17200*/  IMAD.MOV.U32 R15, RZ, RZ, R26 ;  /* 0x000000ffff0f7224 */ /* 0x000fc600078e001a */
[----:B------:R-:W3:Y:S01]  /*17210*/  LDL.LU R29, [R1+0x2b8] ;  /* 0x0002b800011d7983 */ /* 0x000ee20000300800 */
[----:B------:R-:W-:-:S03]  /*17220*/  IMAD.MOV.U32 R14, RZ, RZ, R27 ;  /* 0x000000ffff0e7224 */ /* 0x000fc600078e001b */
        /* <DEDUP_REMOVED lines=9> */
[----:B------:R-:W2:Y:S04]  /*172c0*/  LDL.LU.64 R22, [R1+0x10f0] ;  /* 0x0010f00001167983 */ /* 0x000ea80000300a00 */
[----:B------:R-:W2:-:S15]  /*172d0*/  LDL.LU.64 R20, [R1+0x10e8] ;  /* 0x0010e80001147983 */ /* 0x000e9e0000300a00 */
[----:B------:R-:W-:-:S02]  /*172e0*/  NOP ;  /* 0x0000000000007918 */ /* 0x000fc40000000000 */
[----:B------:R0:W-:Y:S04]  /*172f0*/  STL.64 [R1+0x70], R8 ;  /* 0x0000700801007387 */ /* 0x0001e80000100a00 */
[----:B------:R1:W-:Y:S04]  /*17300*/  STL.64 [R1+0x78], R10 ;  /* 0x0000780a01007387 */ /* 0x0003e80000100a00 */
[----:B0-----:R-:W4:Y:S04]  /*17310*/  LDL.LU R8, [R1+0x270] ;  /* 0x0002700001087983 */ /* 0x001f280000300800 */
[----:B------:R-:W3:Y:S04]  /*17320*/  LDL.LU R9, [R1+0x278] ;  /* 0x0002780001097983 */ /* 0x000ee80000300800 */
[----:B-1----:R-:W3:Y:S04]  /*17330*/  LDL.LU R10, [R1+0x284] ;  /* 0x00028400010a7983 */ /* 0x002ee80000300800 */
[----:B------:R-:W3:Y:S01]  /*17340*/  LDL.LU R11, [R1+0x280] ;  /* 0x00028000010b7983 */ /* 0x000ee20000300800 */
[----:B------:R-:W-:-:S02]  /*17350*/  F2FP.F16.E4M3.UNPACK_B R4, R4 ;  /* 0x00000004ff04723e */ /* 0x000fc400020006ff */
[----:B------:R-:W-:Y:S02]  /*17360*/  F2FP.F16.E4M3.UNPACK_B R5, R5 ;  /* 0x00000005ff05723e */ /* 0x000fe400020006ff */
[----:B------:R-:W-:Y:S02]  /*17370*/  F2FP.F16.E4M3.UNPACK_B R6, R6 ;  /* 0x00000006ff06723e */ /* 0x000fe400020006ff */
[----:B------:R-:W-:Y:S01]  /*17380*/  F2FP.F16.E4M3.UNPACK_B R7, R7 ;  /* 0x00000007ff07723e */ /* 0x000fe200020006ff */
[----:B----4-:R-:W-:Y:S02]  /*17390*/  IMAD R8, R8, 0x100, R0 ;  /* 0x0000010008087824 */ /* 0x010fe400078e0200 */
[----:B------:R-:W3:Y:S04]  /*173a0*/  LDL.LU R0, [R1+0x10e4] ;  /* 0x0010e40001007983 */ /* 0x000ee80000300800 */
[----:B--2---:R-:W-:Y:S01]  /*173b0*/  HMMA.16816.F32 R20, R4, R24, R20 ;  /* 0x000000180414723c */ /* 0x004fe20000001814 */
[----:B---3--:R-:W-:-:S02]  /*173c0*/  IMAD R9, R9, 0x100, R0 ;  /* 0x0000010009097824 */ /* 0x008fc400078e0200 */
[----:B------:R-:W2:-:S15]  /*173d0*/  LDL.LU R0, [R1+0x10e0] ;  /* 0x0010e00001007983 */ /* 0x000e9e0000300800 */
[----:B------:R-:W-:-:S05]  /*173e0*/  NOP ;  /* 0x0000000000007918 */ /* 0x000fca0000000000 */
[----:B------:R-:W-:Y:S04]  /*173f0*/  STL.64 [R1+0x40], R20 ;  /* 0x0000401401007387 */ /* 0x000fe80000100a00 */
[----:B------:R0:W-:Y:S04]  /*17400*/  STL.64 [R1+0x48], R22 ;  /* 0x0000481601007387 */ /* 0x0001e80000100a00 */
[----:B0-----:R-:W3:Y:S04]  /*17410*/  LDL.LU.64 R22, [R1+0x10d8] ;  /* 0x0010d80001167983 */ /* 0x001ee80000300a00 */
[----:B------:R-:W3:Y:S01]  /*17420*/  LDL.LU.64 R20, [R1+0x10d0] ;  /* 0x0010d00001147983 */ /* 0x000ee20000300a00 */
[----:B------:R-:W-:Y:S01]  /*17430*/  IMAD R10, R11, 0x100, R10 ;  /* 0x000001000b0a7824 */ /* 0x000fe200078e020a */
[----:B---3--:R-:W-:Y:S01]  /*17440*/  HMMA.16816.F32 R4, R4, R2, R20 ;  /* 0x000000020404723c */ /* 0x008fe20000001814 */
[----:B--2---:R-:W-:-:S02]  /*17450*/  IMAD R11, R19, 0x100, R0 ;  /* 0x00000100130b7824 */ /* 0x004fc400078e0200 */
[----:B------:R-:W2:Y:S04]  /*17460*/  LDL.LU R0, [R1+0x2cc] ;  /* 0x0002cc0001007983 */ /* 0x000ea80000300800 */
[----:B------:R-:W2:Y:S04]  /*17470*/  LDL.LU R19, [R1+0x2c8] ;  /* 0x0002c80001137983 */ /* 0x000ea80000300800 */
[----:B------:R-:W3:Y:S04]  /*17480*/  LDL.LU.64 R22, [R1+0x10c8] ;  /* 0x0010c80001167983 */ /* 0x000ee80000300a00 */
[----:B------:R-:W4:Y:S08]  /*17490*/  LDL.LU.64 R20, [R1+0x10c0] ;  /* 0x0010c00001147983 */ /* 0x000f300000300a00 */
[----:B------:R0:W-:Y:S04]  /*174a0*/  STL.64 [R1+0x30], R4 ;  /* 0x0000300401007387 */ /* 0x0001e80000100a00 */
[----:B------:R1:W-:Y:S04]  /*174b0*/  STL.64 [R1+0x38], R6 ;  /* 0x0000380601007387 */ /* 0x0003e80000100a00 */
[----:B0-----:R-:W3:Y:S04]  /*174c0*/  LDL.LU R4, [R1+0x290] ;  /* 0x0002900001047983 */ /* 0x001ee80000300800 */
[----:B------:R-:W4:Y:S04]  /*174d0*/  LDL.LU R5, [R1+0x298] ;  /* 0x0002980001057983 */ /* 0x000f280000300800 */
[----:B-1----:R-:W2:Y:S04]  /*174e0*/  LDL.LU R6, [R1+0x2a0] ;  /* 0x0002a00001067983 */ /* 0x002ea80000300800 */
[----:B------:R-:W2:Y:S01]  /*174f0*/  LDL.LU R7, [R1+0x2ac] ;  /* 0x0002ac0001077983 */ /* 0x000ea20000300800 */
[----:B------:R-:W-:Y:S01]  /*17500*/  F2FP.F16.E4M3.UNPACK_B R8, R8 ;  /* 0x00000008ff08723e */ /* 0x000fe200020006ff */
[----:B---3--:R-:W-:-:S02]  /*17510*/  IMAD R4, R4, 0x100, R22 ;  /* 0x0000010004047824 */ /* 0x008fc400078e0216 */
[----:B----4-:R-:W-:Y:S01]  /*17520*/  IMAD R5, R5, 0x100, R21 ;  /* 0x0000010005057824 */ /* 0x010fe200078e0215 */
[----:B------:R-:W3:Y:S04]  /*17530*/  LDL.LU R22, [R1+0x10b8] ;  /* 0x0010b80001167983 */ /* 0x000ee80000300800 */
[----:B------:R-:W3:Y:S01]  /*17540*/  LDL.LU R21, [R1+0x10b4] ;  /* 0x0010b40001157983 */ /* 0x000ee20000300800 */
[----:B--2---:R-:W-:-:S03]  /*17550*/  IMAD R6, R6, 0x100, R20 ;  /* 0x0000010006067824 */ /* 0x004fc600078e0214 */
[----:B------:R-:W3:Y:S01]  /*17560*/  LDL.LU R20, [R1+0x10b0] ;  /* 0x0010b00001147983 */ /* 0x000ee20000300800 */
[----:B------:R-:W-:Y:S02]  /*17570*/  F2FP.F16.E4M3.UNPACK_B R9, R9 ;  /* 0x00000009ff09723e */ /* 0x000fe400020006ff */
[----:B------:R-:W-:Y:S02]  /*17580*/  F2FP.F16.E4M3.UNPACK_B R10, R10 ;  /* 0x0000000aff0a723e */ /* 0x000fe400020006ff */
[----:B------:R-:W-:-:S07]  /*17590*/  F2FP.F16.E4M3.UNPACK_B R11, R11 ;  /* 0x0000000bff0b723e */ /* 0x000fce00020006ff */
[C---:B---3--:R-:W-:Y:S06]  /*175a0*/  HMMA.16816.F32 R20, R8.reuse, R24, R20 ;  /* 0x000000180814723c */ /* 0x048fec0000001814 */
[----:B------:R-:W-:Y:S07]  /*175b0*/  HMMA.16816.F32 R8, R8, R2, R12 ;  /* 0x000000020808723c */ /* 0x000fee000000180c */
[----:B------:R-:W-:-:S02]  /*175c0*/  IMAD R13, R29, 0x100, R28 ;  /* 0x000001001d0d7824 */ /* 0x000fc400078e021c */
[----:B------:R-:W-:-:S08]  /*175d0*/  IMAD R14, R27, 0x100, R26 ;  /* 0x000001001b0e7824 */ /* 0x000fd000078e021a */
[----:B------:R-:W-:Y:S04]  /*175e0*/  STL.64 [R1+0x20], R20 ;  /* 0x0000201401007387 */ /* 0x000fe80000100a00 */
[----:B------:R0:W-:Y:S04]  /*175f0*/  STL.64 [R1+0x28], R22 ;  /* 0x0000281601007387 */ /* 0x0001e80000100a00 */
[----:B0-----:R-:W2:Y:S04]  /*17600*/  LDL.LU.64 R22, [R1+0x10a8] ;  /* 0x0010a80001167983 */ /* 0x001ea80000300a00 */
[----:B------:R-:W2:Y:S04]  /*17610*/  LDL.LU.64 R20, [R1+0x10a0] ;  /* 0x0010a00001147983 */ /* 0x000ea80000300a00 */
[----:B------:R-:W-:Y:S04]  /*17620*/  STL.64 [R1+0x10], R8 ;  /* 0x0000100801007387 */ /* 0x000fe80000100a00 */
[----:B------:R-:W-:Y:S04]  /*17630*/  STL.64 [R1+0x18], R10 ;  /* 0x0000180a01007387 */ /* 0x000fe80000100a00 */
[----:B------:R-:W3:Y:S04]  /*17640*/  LDL.LU R29, [R1+0x2d4] ;  /* 0x0002d400011d7983 */ /* 0x000ee80000300800 */
[----:B------:R-:W4:Y:S04]  /*17650*/  LDL.LU R28, [R1+0x2dc] ;  /* 0x0002dc00011c7983 */ /* 0x000f280000300800 */
[----:B------:R-:W3:Y:S04]  /*17660*/  LDL.LU R26, [R1+0x2ec] ;  /* 0x0002ec00011a7983 */ /* 0x000ee80000300800 */
[----:B------:R-:W3:Y:S01]  /*17670*/  LDL.LU R27, [R1+0x2e8] ;  /* 0x0002e800011b7983 */ /* 0x000ee20000300800 */
[----:B------:R-:W-:Y:S01]  /*17680*/  IMAD R7, R18, 0x100, R7 ;  /* 0x0000010012077824 */ /* 0x000fe200078e0207 */
[----:B------:R-:W-:-:S02]  /*17690*/  F2FP.F16.E4M3.UNPACK_B R4, R4 ;  /* 0x00000004ff04723e */ /* 0x000fc400020006ff */
[----:B------:R-:W-:Y:S02]  /*176a0*/  F2FP.F16.E4M3.UNPACK_B R5, R5 ;  /* 0x00000005ff05723e */ /* 0x000fe400020006ff */
[----:B------:R-:W-:Y:S02]  /*176b0*/  F2FP.F16.E4M3.UNPACK_B R6, R6 ;  /* 0x00000006ff06723e */ /* 0x000fe400020006ff */
[----:B------:R-:W-:Y:S01]  /*176c0*/  F2FP.F16.E4M3.UNPACK_B R7, R7 ;  /* 0x00000007ff07723e */ /* 0x000fe200020006ff */
[----:B------:R-:W-:-:S06]  /*176d0*/  IMAD R15, R19, 0x100, R0 ;  /* 0x00000100130f7824 */ /* 0x000fcc00078e0200 */
[C---:B--2---:R-:W-:Y:S01]  /*176e0*/  HMMA.16816.F32 R20, R4.reuse, R24, R20 ;  /* 0x000000180414723c */ /* 0x044fe20000001814 */
[----:B---3--:R-:W-:Y:S05]  /*176f0*/  STL.64 [R1+0x1098], R26 ;  /* 0x0010981a01007387 */ /* 0x008fea0000100a00 */
[----:B------:R0:W-:Y:S04]  /*17700*/  STL.64 [R1+0x1090], R24 ;  /* 0x0010901801007387 */ /* 0x0001e80000100a00 */
[----:B0-----:R-:W2:Y:S04]  /*17710*/  LDL.LU R24, [R1+0x90] ;  /* 0x0000900001187983 */ /* 0x001ea80000300800 */
[----:B------:R-:W2:Y:S04]  /*17720*/  LDL.LU R25, [R1+0x94] ;  /* 0x0000940001197983 */ /* 0x000ea80000300800 */
[----:B------:R-:W2:Y:S04]  /*17730*/  LDL.LU R26, [R1+0x98] ;  /* 0x00009800011a7983 */ /* 0x000ea80000300800 */
[----:B------:R-:W2:Y:S04]  /*17740*/  LDL.LU R27, [R1+0x9c] ;  /* 0x00009c00011b7983 */ /* 0x000ea80000300800 */
[----:B------:R-:W3:Y:S04]  /*17750*/  LDL.LU R8, [R1+0xb0] ;  /* 0x0000b00001087983 */ /* 0x000ee80000300800 */
[----:B------:R-:W3:Y:S04]  /*17760*/  LDL.LU R9, [R1+0xb4] ;  /* 0x0000b40001097983 */ /* 0x000ee80000300800 */
[----:B------:R-:W3:Y:S04]  /*17770*/  LDL.LU R10, [R1+0xb8] ;  /* 0x0000b800010a7983 */ /* 0x000ee80000300800 */
[----:B------:R-:W3:Y:S04]  /*17780*/  LDL.LU R11, [R1+0xbc] ;  /* 0x0000bc00010b7983 */ /* 0x000ee80000300800 */
[----:B------:R0:W-:Y:S04]  /*17790*/  STL [R1+0xfb8], R23 ;  /* 0x000fb81701007387 */ /* 0x0001e80000100800 */
[----:B------:R-:W4:Y:S04]  /*177a0*/  LDL.LU R19, [R1+0x308] ;  /* 0x0003080001137983 */ /* 0x000f280000300800 */
[----:B0-----:R-:W2:Y:S04]  /*177b0*/  LDL.LU R23, [R1+0x318] ;  /* 0x0003180001177983 */ /* 0x001ea80000300800 */
[----:B--2---:R-:W-:Y:S04]  /*177c0*/  STL.64 [R1+0x1068], R22 ;  /* 0x0010681601007387 */ /* 0x004fe80000100a00 */
[----:B------:R0:W-:Y:S04]  /*177d0*/  STL.64 [R1+0x1060], R20 ;  /* 0x0010601401007387 */ /* 0x0001e80000100a00 */
[----:B0-----:R-:W2:Y:S04]  /*177e0*/  LDL.LU R20, [R1+0xd0] ;  /* 0x0000d00001147983 */ /* 0x001ea80000300800 */
[----:B------:R-:W2:Y:S04]  /*177f0*/  LDL.LU R21, [R1+0xd4] ;  /* 0x0000d40001157983 */ /* 0x000ea80000300800 */
[----:B------:R-:W3:Y:S04]  /*17800*/  LDL.LU R22, [R1+0xd8] ;  /* 0x0000d80001167983 */ /* 0x000ee80000300800 */
[----:B------:R-:W3:Y:S01]  /*17810*/  LDL.LU R23, [R1+0xdc] ;  /* 0x0000dc0001177983 */ /* 0x000ee20000300800 */
[----:B------:R-:W-:Y:S01]  /*17820*/  IMAD R12, R16, 0x100, R17 ;  /* 0x00000100100c7824 */ /* 0x000fe200078e0211 */
[----:B------:R-:W-:Y:S02]  /*17830*/  HMMA.16816.F32 R4, R4, R2, R24 ;  /* 0x000000020404723c */ /* 0x000fe40000001818 */
[----:B---3--:R-:W-:Y:S04]  /*17840*/  STL.64 [R1+0x1080], R22 ;  /* 0x0010801601007387 */ /* 0x008fe80000100a00 */
[----:B--2---:R0:W-:Y:S04]  /*17850*/  STL.64 [R1+0x1078], R20 ;  /* 0x0010781401007387 */ /* 0x0041e80000100a00 */
        /* <DEDUP_REMOVED lines=8> */
[----:B------:R-:W3:Y:S04]  /*178e0*/  LDL.LU.64 R26, [R1+0x1098] ;  /* 0x00109800011a7983 */ /* 0x000ee80000300a00 */
[----:B------:R-:W4:Y:S04]  /*178f0*/  LDL.LU.64 R24, [R1+0x1090] ;  /* 0x0010900001187983 */ /* 0x000f280000300a00 */
[----:B------:R0:W-:Y:S04]  /*17900*/  STL.64 [R1], R4 ;  /* 0x0000000401007387 */ /* 0x0001e80000100a00 */
[----:B------:R1:W-:Y:S04]  /*17910*/  STL.64 [R1+0x8], R6 ;  /* 0x0000080601007387 */ /* 0x0003e80000100a00 */
[----:B0-----:R-:W3:Y:S04]  /*17920*/  LDL.LU R4, [R1+0x2d0] ;  /* 0x0002d00001047983 */ /* 0x001ee80000300800 */
[----:B------:R-:W3:Y:S04]  /*17930*/  LDL.LU R5, [R1+0x2d8] ;  /* 0x0002d80001057983 */ /* 0x000ee80000300800 */
[----:B-1----:R-:W3:Y:S04]  /*17940*/  LDL.LU R6, [R1+0x2e4] ;  /* 0x0002e40001067983 */ /* 0x002ee80000300800 */
[----:B------:R-:W3:Y:S01]  /*17950*/  LDL.LU R7, [R1+0x2e0] ;  /* 0x0002e00001077983 */ /* 0x000ee20000300800 */
[----:B------:R-:W-:-:S02]  /*17960*/  F2FP.F16.E4M3.UNPACK_B R12, R12 ;  /* 0x0000000cff0c723e */ /* 0x000fc400020006ff */
[----:B------:R-:W-:Y:S02]  /*17970*/  F2FP.F16.E4M3.UNPACK_B R13, R13 ;  /* 0x0000000dff0d723e */ /* 0x000fe400020006ff */
[----:B------:R-:W-:Y:S02]  /*17980*/  F2FP.F16.E4M3.UNPACK_B R14, R14 ;  /* 0x0000000eff0e723e */ /* 0x000fe400020006ff */
[----:B------:R-:W-:-:S07]  /*17990*/  F2FP.F16.E4M3.UNPACK_B R15, R15 ;  /* 0x0000000fff0f723e */ /* 0x000fce00020006ff */
[C---:B----4-:R-:W-:Y:S06]  /*179a0*/  HMMA.16816.F32 R8, R12.reuse, R24, R8 ;  /* 0x000000180c08723c */ /* 0x050fec0000001808 */
[----:B--2---:R-:W-:Y:S01]  /*179b0*/  HMMA.16816.F32 R12, R12, R2, R20 ;  /* 0x000000020c0c723c */ /* 0x004fe20000001814 */
[----:B---3--:R-:W-:Y:S02]  /*179c0*/  IMAD R4, R4, 0x100, R29 ;  /* 0x0000010004047824 */ /* 0x008fe400078e021d */
[----:B------:R-:W-:Y:S01]  /*179d0*/  IMAD R5, R5, 0x100, R28 ;  /* 0x0000010005057824 */ /* 0x000fe200078e021c */
[----:B------:R-:W2:Y:S04]  /*179e0*/  LDL.LU R29, [R1+0x108c] ;  /* 0x00108c00011d7983 */ /* 0x000ea80000300800 */
[----:B------:R-:W3:Y:S09]  /*179f0*/  LDL.LU R28, [R1+0x1088] ;  /* 0x00108800011c7983 */ /* 0x000ef20000300800 */
[----:B------:R0:W-:Y:S01]  /*17a00*/  STL.64 [R1+0xfb0], R10 ;  /* 0x000fb00a01007387 */ /* 0x0001e20000100a00 */
[----:B------:R-:W-:-:S02]  /*17a10*/  IMAD R6, R7, 0x100, R6 ;  /* 0x0000010007067824 */ /* 0x000fc400078e0206 */
[----:B------:R-:W-:-:S04]  /*17a20*/  IMAD R7, R27, 0x100, R26 ;  /* 0x000001001b077824 */ /* 0x000fc800078e021a */
[----:B------:R-:W-:Y:S01]  /*17a30*/  IMAD.MOV.U32 R26, RZ, RZ, R14 ;  /* 0x000000ffff1a7224 */ /* 0x000fe200078e000e */
[----:B0-----:R-:W4:Y:S04]  /*17a40*/  LDL.LU R10, [R1+0x310] ;  /* 0x00031000010a7983 */ /* 0x001f280000300800 */
[----:B------:R-:W2:Y:S04]  /*17a50*/  LDL.LU R11, [R1+0x31c] ;  /* 0x00031c00010b7983 */ /* 0x000ea80000300800 */
[----:B------:R0:W-:Y:S01]  /*17a60*/  STL.64 [R1+0xfa8], R8 ;  /* 0x000fa80801007387 */ /* 0x0001e20000100a00 */
[----:B------:R-:W-:-:S03]  /*17a70*/  IMAD.MOV.U32 R27, RZ, RZ, R15 ;  /* 0x000000ffff1b7224 */ /* 0x000fc600078e000f */
[----:B0-----:R-:W4:Y:S04]  /*17a80*/  LDL.LU R8, [R1+0x30c] ;  /* 0x00030c0001087983 */ /* 0x001f280000300800 */
[----:B------:R-:W4:Y:S04]  /*17a90*/  LDL.LU R9, [R1+0x314] ;  /* 0x0003140001097983 */ /* 0x000f280000300800 */
[----:B------:R-:W3:Y:S04]  /*17aa0*/  LDL.LU.64 R22, [R1+0x1080] ;  /* 0x0010800001167983 */ /* 0x000ee80000300a00 */
[----:B------:R-:W3:Y:S04]  /*17ab0*/  LDL.LU.64 R20, [R1+0x1078] ;  /* 0x0010780001147983 */ /* 0x000ee80000300a00 */
[----:B------:R0:W-:Y:S04]  /*17ac0*/  STL.64 [R1+0x50], R12 ;  /* 0x0000500c01007387 */ /* 0x0001e80000100a00 */
[----:B0-----:R-:W2:Y:S04]  /*17ad0*/  LDL.LU R12, [R1+0xf0] ;  /* 0x0000f000010c7983 */ /* 0x001ea80000300800 */
[----:B------:R-:W2:Y:S04]  /*17ae0*/  LDL.LU R13, [R1+0xf4] ;  /* 0x0000f400010d7983 */ /* 0x000ea80000300800 */
[----:B------:R-:W2:Y:S04]  /*17af0*/  LDL.LU R14, [R1+0xf8] ;  /* 0x0000f800010e7983 */ /* 0x000ea80000300800 */
[----:B------:R-:W2:Y:S01]  /*17b00*/  LDL.LU R15, [R1+0xfc] ;  /* 0x0000fc00010f7983 */ /* 0x000ea20000300800 */
[----:B------:R-:W-:-:S02]  /*17b10*/  F2FP.F16.E4M3.UNPACK_B R4, R4 ;  /* 0x00000004ff04723e */ /* 0x000fc400020006ff */
[----:B------:R-:W-:Y:S02]  /*17b20*/  F2FP.F16.E4M3.UNPACK_B R5, R5 ;  /* 0x00000005ff05723e */ /* 0x000fe400020006ff */
[----:B------:R-:W-:Y:S02]  /*17b30*/  F2FP.F16.E4M3.UNPACK_B R6, R6 ;  /* 0x00000006ff06723e */ /* 0x000fe400020006ff */
[----:B------:R-:W-:Y:S01]  /*17b40*/  F2FP.F16.E4M3.UNPACK_B R7, R7 ;  /* 0x00000007ff07723e */ /* 0x000fe200020006ff */
[----:B------:R0:W-:Y:S01]  /*17b50*/  STL [R1+0x104c], R27 ;  /* 0x00104c1b01007387 */ /* 0x0001e20000100800 */
[----:B------:R-:W-:-:S03]  /*17b60*/  IMAD R16, R16, 0x100, R0 ;  /* 0x0000010010107824 */ /* 0x000fc600078e0200 */
[----:B0-----:R-:W4:Y:S04]  /*17b70*/  LDL.LU R27, [R1+0x304] ;  /* 0x00030400011b7983 */ /* 0x001f280000300800 */
[----:B------:R0:W-:Y:S04]  /*17b80*/  STL [R1+0x1048], R26 ;  /* 0x0010481a01007387 */ /* 0x0001e80000100800 */
[----:B0-----:R-:W4:Y:S04]  /*17b90*/  LDL.LU R26, [R1+0x2fc] ;  /* 0x0002fc00011a7983 */ /* 0x001f280000300800 */
[----:B------:R-:W4:Y:S01]  /*17ba0*/  LDL.LU R0, [R1+0x1070] ;  /* 0x0010700001007983 */ /* 0x000f220000300800 */
[C---:B---3--:R-:W-:Y:S06]  /*17bb0*/  HMMA.16816.F32 R20, R4.reuse, R24, R20 ;  /* 0x000000180414723c */ /* 0x048fec0000001814 */
[----:B--2---:R-:W-:-:S15]  /*17bc0*/  HMMA.16816.F32 R4, R4, R2, R12 ;  /* 0x000000020404723c */ /* 0x004fde000000180c */
[----:B------:R-:W-:-:S02]  /*17bd0*/  NOP ;  /* 0x0000000000007918 */ /* 0x000fc40000000000 */
[----:B------:R-:W-:Y:S04]  /*17be0*/  STL.64 [R1+0x80], R20 ;  /* 0x0000801401007387 */ /* 0x000fe80000100a00 */
[----:B------:R0:W-:Y:S04]  /*17bf0*/  STL.64 [R1+0x88], R22 ;  /* 0x0000881601007387 */ /* 0x0001e80000100a00 */
[----:B0-----:R-:W2:Y:S04]  /*17c00*/  LDL.LU.64 R22, [R1+0x1068] ;  /* 0x0010680001167983 */ /* 0x001ea80000300a00 */
[----:B------:R-:W3:Y:S04]  /*17c10*/  LDL.LU.64 R20, [R1+0x1060] ;  /* 0x0010600001147983 */ /* 0x000ee80000300a00 */
[----:B------:R-:W-:Y:S04]  /*17c20*/  STL [R1+0x1050], R25 ;  /* 0x0010501901007387 */ /* 0x000fe80000100800 */
[----:B------:R-:W-:Y:S04]  /*17c30*/  STL.64 [R1+0xb0], R4 ;  /* 0x0000b00401007387 */ /* 0x000fe80000100a00 */
[----:B------:R0:W-:Y:S04]  /*17c40*/  STL.64 [R1+0xb8], R6 ;  /* 0x0000b80601007387 */ /* 0x0001e80000100a00 */
[----:B0-----:R-:W4:Y:S01]  /*17c50*/  LDL.LU R7, [R1+0x378] ;  /* 0x0003780001077983 */ /* 0x001f220000300800 */
[----:B--2---:R-:W-:-:S03]  /*17c60*/  IMAD R13, R23, 0x100, R11 ;  /* 0x00000100170d7824 */ /* 0x004fc600078e020b */
[----:B----4-:R-:W-:Y:S04]  /*17c70*/  STL [R1+0x1020], R7 ;  /* 0x0010200701007387 */ /* 0x010fe80000100800 */
[----:B------:R-:W2:Y:S01]  /*17c80*/  LDL.LU R23, [R1+0x384] ;  /* 0x0003840001177983 */ /* 0x000ea20000300800 */
[----:B------:R-:W-:-:S03]  /*17c90*/  IMAD R18, R18, 0x100, R27 ;  /* 0x0000010012127824 */ /* 0x000fc600078e021b */
[----:B--2---:R-:W-:Y:S04]  /*17ca0*/  STL.64 [R1+0x1008], R22 ;  /* 0x0010081601007387 */ /* 0x004fe80000100a00 */
[----:B---3--:R0:W-:Y:S04]  /*17cb0*/  STL.64 [R1+0x1000], R20 ;  /* 0x0010001401007387 */ /* 0x0081e80000100a00 */
[----:B0-----:R-:W2:Y:S04]  /*17cc0*/  LDL.LU R20, [R1+0x100] ;  /* 0x0001000001147983 */ /* 0x001ea80000300800 */
[----:B------:R-:W2:Y:S04]  /*17cd0*/  LDL.LU R21, [R1+0x104] ;  /* 0x0001040001157983 */ /* 0x000ea80000300800 */
[----:B------:R-:W3:Y:S04]  /*17ce0*/  LDL.LU R22, [R1+0x108] ;  /* 0x0001080001167983 */ /* 0x000ee80000300800 */
[----:B------:R-:W3:Y:S04]  /*17cf0*/  LDL.LU R23, [R1+0x10c] ;  /* 0x00010c0001177983 */ /* 0x000ee80000300800 */
[----:B------:R-:W4:Y:S04]  /*17d00*/  LDL.LU R25, [R1+0x324] ;  /* 0x0003240001197983 */ /* 0x000f280000300800 */
[----:B------:R-:W4:Y:S04]  /*17d10*/  LDL.LU R14, [R1+0x320] ;  /* 0x00032000010e7983 */ /* 0x000f280000300800 */
[----:B------:R-:W4:Y:S01]  /*17d20*/  LDL.LU R27, [R1+0x32c] ;  /* 0x00032c00011b7983 */ /* 0x000f220000300800 */
[----:B------:R-:W-:-:S03]  /*17d30*/  IMAD R17, R17, 0x100, R26 ;  /* 0x0000010011117824 */ /* 0x000fc600078e021a */
[----:B------:R-:W4:Y:S04]  /*17d40*/  LDL.LU R15, [R1+0x328] ;  /* 0x00032800010f7983 */ /* 0x000f280000300800 */
[----:B------:R-:W4:Y:S04]  /*17d50*/  LDL.LU R26, [R1+0x334] ;  /* 0x00033400011a7983 */ /* 0x000f280000300800 */
[----:B------:R-:W4:Y:S04]  /*17d60*/  LDL.LU R6, [R1+0x330] ;  /* 0x0003300001067983 */ /* 0x000f280000300800 */
[----:B------:R-:W4:Y:S04]  /*17d70*/  LDL R4, [R1+0x138] ;  /* 0x0001380001047983 */ /* 0x000f280000100800 */
[----:B------:R-:W4:Y:S04]  /*17d80*/  LDL R5, [R1+0x13c] ;  /* 0x00013c0001057983 */ /* 0x000f280000100800 */
[----:B------:R-:W4:Y:S04]  /*17d90*/  LDL.LU R7, [R1+0x33c] ;  /* 0x00033c0001077983 */ /* 0x000f280000300800 */
[----:B---3--:R-:W-:Y:S04]  /*17da0*/  STL.64 [R1+0x1018], R22 ;  /* 0x0010181601007387 */ /* 0x008fe80000100a00 */
[----:B--2---:R0:W-:Y:S04]  /*17db0*/  STL.64 [R1+0x1010], R20 ;  /* 0x0010101401007387 */ /* 0x0041e80000100a00 */
[----:B0-----:R-:W2:Y:S01]  /*17dc0*/  LDL.LU R20, [R1+0x120] ;  /* 0x0001200001147983 */ /* 0x001ea20000300800 */
[----:B------:R-:W-:-:S02]  /*17dd0*/  IMAD.MOV.U32 R22, RZ, RZ, R28 ;  /* 0x000000ffff167224 */ /* 0x000fc400078e001c */
[----:B------:R-:W-:Y:S02]  /*17de0*/  IMAD.MOV.U32 R23, RZ, RZ, R29 ;  /* 0x000000ffff177224 */ /* 0x000fe400078e001d */
[----:B------:R-:W-:Y:S02]  /*17df0*/  IMAD.MOV.U32 R21, RZ, RZ, R0 ;  /* 0x000000ffff157224 */ /* 0x000fe400078e0000 */
[----:B------:R-:W3:Y:S04]  /*17e00*/  LDL.LU R0, [R1+0x105c] ;  /* 0x00105c0001007983 */ /* 0x000ee80000300800 */
[----:B------:R-:W3:Y:S04]  /*17e10*/  LDL.LU R28, [R1+0x1058] ;  /* 0x00105800011c7983 */ /* 0x000ee80000300800 */
[----:B------:R-:W3:Y:S04]  /*17e20*/  LDL.LU R29, [R1+0x1054] ;  /* 0x00105400011d7983 */ /* 0x000ee80000300800 */
[----:B------:R-:W-:Y:S04]  /*17e30*/  STL.64 [R1+0x1030], R22 ;  /* 0x0010301601007387 */ /* 0x000fe80000100a00 */
[----:B--2---:R0:W-:Y:S04]  /*17e40*/  STL.64 [R1+0x1028], R20 ;  /* 0x0010281401007387 */ /* 0x0041e80000100a00 */
[----:B0-----:R-:W2:Y:S04]  /*17e50*/  LDL.LU R20, [R1+0x110] ;  /* 0x0001100001147983 */ /* 0x001ea80000300800 */
[----:B------:R-:W2:Y:S04]  /*17e60*/  LDL.LU R21, [R1+0x114] ;  /* 0x0001140001157983 */ /* 0x000ea80000300800 */
[----:B------:R-:W3:Y:S04]  /*17e70*/  LDL.LU R22, [R1+0x118] ;  /* 0x0001180001167983 */ /* 0x000ee80000300800 */
[----:B------:R-:W3:Y:S01]  /*17e80*/  LDL.LU R23, [R1+0x11c] ;  /* 0x00011c0001177983 */ /* 0x000ee20000300800 */
[----:B------:R-:W-:-:S02]  /*17e90*/  IMAD R19, R19, 0x100, R8 ;  /* 0x0000010013137824 */ /* 0x000fc400078e0208 */
[----:B------:R-:W-:Y:S02]  /*17ea0*/  IMAD R12, R10, 0x100, R9 ;  /* 0x000001000a0c7824 */ /* 0x000fe400078e0209 */
[----:B----4-:R-:W-:Y:S01]  /*17eb0*/  IMAD R14, R14, 0x100, R25 ;  /* 0x000001000e0e7824 */ /* 0x010fe200078e0219 */
[----:B---3--:R0:W-:Y:S04]  /*17ec0*/  STL.64 [R1+0x1040], R22 ;  /* 0x0010401601007387 */ /* 0x0081e80000100a00 */
[----:B--2---:R1:W-:Y:S01]  /*17ed0*/  STL.64 [R1+0x1038], R20 ;  /* 0x0010381401007387 */ /* 0x0043e20000100a00 */
[----:B0-----:R-:W-:-:S03]  /*17ee0*/  IMAD.MOV.U32 R22, RZ, RZ, R28 ;  /* 0x000000ffff167224 */ /* 0x001fc600078e001c */
[----:B-1----:R-:W2:Y:S01]  /*17ef0*/  LDL.LU R20, [R1+0xe0] ;  /* 0x0000e00001147983 */ /* 0x002ea20000300800 */
[----:B------:R-:W-:-:S03]  /*17f00*/  IMAD.MOV.U32 R21, RZ, RZ, R29 ;  /* 0x000000ffff157224 */ /* 0x000fc600078e001d */
[----:B------:R-:W3:Y:S01]  /*17f10*/  LDL.LU R29, [R1+0x380] ;  /* 0x00038000011d7983 */ /* 0x000ee20000300800 */
[----:B------:R-:W-:-:S03]  /*17f20*/  IMAD.MOV.U32 R23, RZ, RZ, R0 ;  /* 0x000000ffff177224 */ /* 0x000fc600078e0000 */
[----:B------:R-:W4:Y:S04]  /*17f30*/  LDL.LU R28, [R1+0x38c] ;  /* 0x00038c00011c7983 */ /* 0x000f280000300800 */
[----:B------:R-:W4:Y:S04]  /*17f40*/  LDL.LU R0, [R1+0x388] ;  /* 0x0003880001007983 */ /* 0x000f280000300800 */
[----:B------:R-:W3:Y:S04]  /*17f50*/  LDL.LU R8, [R1+0xc0] ;  /* 0x0000c00001087983 */ /* 0x000ee80000300800 */
[----:B------:R-:W3:Y:S04]  /*17f60*/  LDL.LU R9, [R1+0xc4] ;  /* 0x0000c40001097983 */ /* 0x000ee80000300800 */
[----:B------:R-:W3:Y:S04]  /*17f70*/  LDL.LU R10, [R1+0xc8] ;  /* 0x0000c800010a7983 */ /* 0x000ee80000300800 */
[----:B------:R-:W3:Y:S04]  /*17f80*/  LDL.LU R11, [R1+0xcc] ;  /* 0x0000cc00010b7983 */ /* 0x000ee80000300800 */
[----:B------:R-:W2:Y:S01]  /*17f90*/  LDL.LU R25, [R1+0x1050] ;  /* 0x0010500001197983 */ /* 0x000ea20000300800 */
[----:B------:R-:W-:-:S02]  /*17fa0*/  F2FP.F16.E4M3.UNPACK_B R16, R16 ;  /* 0x00000010ff10723e */ /* 0x000fc400020006ff */
[----:B------:R-:W-:Y:S02]  /*17fb0*/  F2FP.F16.E4M3.UNPACK_B R17, R17 ;  /* 0x00000011ff11723e */ /* 0x000fe400020006ff */
[----:B------:R-:W-:Y:S02]  /*17fc0*/  F2FP.F16.E4M3.UNPACK_B R18, R18 ;  /* 0x00000012ff12723e */ /* 0x000fe400020006ff */
[----:B------:R-:W-:Y:S01]  /*17fd0*/  F2FP.F16.E4M3.UNPACK_B R19, R19 ;  /* 0x00000013ff13723e */ /* 0x000fe200020006ff */
[----:B------:R-:W-:Y:S02]  /*17fe0*/  IMAD R15, R15, 0x100, R27 ;  /* 0x000001000f0f7824 */ /* 0x000fe400078e021b */
[----:B------:R-:W-:Y:S01]  /*17ff0*/  IMAD R6, R6, 0x100, R26 ;  /* 0x0000010006067824 */ /* 0x000fe200078e021a */
[----:B------:R-:W4:Y:S04]  /*18000*/  LDL.LU R27, [R1+0x104c] ;  /* 0x00104c00011b7983 */ /* 0x000f280000300800 */
[----:B------:R-:W4:Y:S01]  /*18010*/  LDL.LU R26, [R1+0x1048] ;  /* 0x00104800011a7983 */ /* 0x000f220000300800 */
[----:B--2---:R-:W-:-:S15]  /*18020*/  HMMA.16816.F32 R20, R16, R24, R20 ;  /* 0x000000181014723c */ /* 0x004fde0000001814 */
[----:B------:R-:W-:-:S08]  /*18030*/  NOP ;  /* 0x0000000000007918 */ /* 0x000fd00000000000 */
[----:B------:R-:W-:Y:S04]  /*18040*/  STL.64 [R1+0xa0], R20 ;  /* 0x0000a01401007387 */ /* 0x000fe80000100a00 */
[----:B------:R0:W-:Y:S04]  /*18050*/  STL.64 [R1+0xa8], R22 ;  /* 0x0000a81601007387 */ /* 0x0001e80000100a00 */
[----:B0-----:R-:W2:Y:S04]  /*18060*/  LDL.LU.64 R22, [R1+0x1040] ;  /* 0x0010400001167983 */ /* 0x001ea80000300a00 */
[----:B------:R-:W2:Y:S04]  /*18070*/  LDL.LU.64 R20, [R1+0x1038] ;  /* 0x0010380001147983 */ /* 0x000ea80000300a00 */
[----:B------:R-:W3:Y:S04]  /*18080*/  LDL.LU R24, [R1+0x370] ;  /* 0x0003700001187983 */ /* 0x000ee80000300800 */
[----:B------:R-:W3:Y:S04]  /*18090*/  LDL.LU R25, [R1+0x37c] ;  /* 0x00037c0001197983 */ /* 0x000ee80000300800 */
[----:B----4-:R0:W-:Y:S04]  /*180a0*/  STL.64 [R1+0xfd0], R26 ;  /* 0x000fd01a01007387 */ /* 0x0101e80000100a00 */
[----:B0-----:R-:W4:Y:S04]  /*180b0*/  LDL R26, [R1+0x14c] ;  /* 0x00014c00011a7983 */ /* 0x001f280000100800 */
[----:B------:R-:W3:Y:S01]  /*180c0*/  LDL.LU R27, [R1+0x374] ;  /* 0x00037400011b7983 */ /* 0x000ee20000300800 */
[----:B--2---:R-:W-:Y:S03]  /*180d0*/  HMMA.16816.F32 R16, R16, R2, R20 ;  /* 0x000000021010723c */ /* 0x004fe60000001814 */
[----:B------:R-:W2:Y:S04]  /*180e0*/  LDL.LU.64 R22, [R1+0x1030] ;  /* 0x0010300001167983 */ /* 0x000ea80000300a00 */
[----:B------:R-:W2:-:S15]  /*180f0*/  LDL.LU.64 R20, [R1+0x1028] ;  /* 0x0010280001147983 */ /* 0x000e9e0000300a00 */
[----:B------:R-:W-:-:S01]  /*18100*/  NOP ;  /* 0x0000000000007918 */ /* 0x000fc20000000000 */
[----:B------:R0:W-:Y:S04]  /*18110*/  STL.64 [R1+0xe0], R16 ;  /* 0x0000e01001007387 */ /* 0x0001e80000100a00 */
[----:B------:R1:W-:Y:S04]  /*18120*/  STL.64 [R1+0xe8], R18 ;  /* 0x0000e81201007387 */ /* 0x0003e80000100a00 */
[----:B0-----:R-:W4:Y:S01]  /*18130*/  LDL.LU R17, [R1+0x338] ;  /* 0x0003380001117983 */ /* 0x001f220000300800 */
[----:B------:R-:W-:Y:S02]  /*18140*/  F2FP.F16.E4M3.UNPACK_B R12, R12 ;  /* 0x0000000cff0c723e */ /* 0x000fe400020006ff */
[----:B------:R-:W-:-:S02]  /*18150*/  F2FP.F16.E4M3.UNPACK_B R13, R13 ;  /* 0x0000000dff0d723e */ /* 0x000fc400020006ff */
[----:B------:R-:W-:Y:S02]  /*18160*/  F2FP.F16.E4M3.UNPACK_B R14, R14 ;  /* 0x0000000eff0e723e */ /* 0x000fe400020006ff */
[----:B------:R-:W-:Y:S02]  /*18170*/  F2FP.F16.E4M3.UNPACK_B R15, R15 ;  /* 0x0000000fff0f723e */ /* 0x000fe400020006ff */
[----:B------:R-:W-:Y:S02]  /*18180*/  F2FP.F16.E4M3.UNPACK_B R4, R4 ;  /* 0x00000004ff04723e */ /* 0x000fe400020006ff */
[----:B------:R-:W-:Y:S01]  /*18190*/  F2FP.F16.E4M3.UNPACK_B R5, R5 ;  /* 0x00000005ff05723e */ /* 0x000fe200020006ff */
[----:B------:R-:W3:Y:S04]  /*181a0*/  LDL.LU R16, [R1+0x344] ;  /* 0x0003440001107983 */ /* 0x000ee80000300800 */
[----:B-1----:R-:W3:Y:S04]  /*181b0*/  LDL.LU R18, [R1+0x340] ;  /* 0x0003400001127983 */ /* 0x002ee80000300800 */
[----:B------:R-:W3:Y:S04]  /*181c0*/  LDL.LU R19, [R1+0x36c] ;  /* 0x00036c0001137983 */ /* 0x000ee80000300800 */
[----:B------:R-:W3:Y:S04]  /*181d0*/  LDL.LU R2, [R1+0x368] ;  /* 0x0003680001027983 */ /* 0x000ee80000300800 */
[----:B------:R-:W3:Y:S01]  /*181e0*/  LDL R3, [R1+0x148] ;  /* 0x0001480001037983 */ /* 0x000ee20000100800 */
[----:B--2---:R-:W-:Y:S01]  /*181f0*/  HMMA.16816.F32 R20, R12, R4, R20 ;  /* 0x000000040c14723c */ /* 0x004fe20000001814 */
[----:B----4-:R-:W-:-:S02]  /*18200*/  IMAD R17, R17, 0x100, R7 ;  /* 0x0000010011117824 */ /* 0x010fc400078e0207 */
[----:B------:R-:W2:-:S15]  /*18210*/  LDL.LU R7, [R1+0x1020] ;  /* 0x0010200001077983 */ /* 0x000e9e0000300800 */
[----:B------:R-:W-:-:S05]  /*18220*/  NOP ;  /* 0x0000000000007918 */ /* 0x000fca0000000000 */
[----:B------:R-:W-:Y:S04]  /*18230*/  STL.64 [R1+0x110], R20 ;  /* 0x0001101401007387 */ /* 0x000fe80000100a00 */
[----:B------:R0:W-:Y:S04]  /*18240*/  STL.64 [R1+0x118], R22 ;  /* 0x0001181601007387 */ /* 0x0001e80000100a00 */
[----:B0-----:R-:W4:Y:S04]  /*18250*/  LDL.LU.64 R22, [R1+0x1018] ;  /* 0x0010180001167983 */ /* 0x001f280000300a00 */
[----:B------:R-:W4:Y:S01]  /*18260*/  LDL.LU.64 R20, [R1+0x1010] ;  /* 0x0010100001147983 */ /* 0x000f220000300a00 */
[----:B---3--:R-:W-:Y:S01]  /*18270*/  IMAD R19, R2, 0x100, R19 ;  /* 0x0000010002137824 */ /* 0x008fe200078e0213 */
[----:B------:R-:W-:-:S02]  /*18280*/  F2FP.F16.E4M3.UNPACK_B R2, R3 ;  /* 0x00000003ff02723e */ /* 0x000fc400020006ff */
[----:B------:R-:W-:-:S07]  /*18290*/  F2FP.F16.E4M3.UNPACK_B R3, R26 ;  /* 0x0000001aff03723e */ /* 0x000fce00020006ff */
[----:B----4-:R-:W-:Y:S01]  /*182a0*/  HMMA.16816.F32 R12, R12, R2, R20 ;  /* 0x000000020c0c723c */ /* 0x010fe20000001814 */
[----:B------:R-:W3:Y:S04]  /*182b0*/  LDL.LU.64 R22, [R1+0x1008] ;  /* 0x0010080001167983 */ /* 0x000ee80000300a00 */
[----:B------:R-:W4:-:S15]  /*182c0*/  LDL.LU.64 R20, [R1+0x1000] ;  /* 0x0010000001147983 */ /* 0x000f1e0000300a00 */
[----:B------:R-:W-:-:S03]  /*182d0*/  NOP ;  /* 0x0000000000007918 */ /* 0x000fc60000000000 */
[----:B------:R-:W-:Y:S04]  /*182e0*/  STL.64 [R1+0x100], R12 ;  /* 0x0001000c01007387 */ /* 0x000fe80000100a00 */
[----:B------:R0:W-:Y:S02]  /*182f0*/  STL.64 [R1+0x108], R14 ;  /* 0x0001080e01007387 */ /* 0x0001e40000100a00 */
[----:B0-----:R-:W-:Y:S02]  /*18300*/  IMAD R15, R0, 0x100, R28 ;  /* 0x00000100000f7824 */ /* 0x001fe400078e021c */
[----:B---3--:R-:W-:Y:S02]  /*18310*/  IMAD R14, R29, 0x100, R23 ;  /* 0x000001001d0e7824 */ /* 0x008fe400078e0217 */
[----:B------:R-:W3:Y:S04]  /*18320*/  LDL.LU R29, [R1+0x398] ;  /* 0x00039800011d7983 */ /* 0x000ee80000300800 */
[----:B------:R-:W3:Y:S04]  /*18330*/  LDL.LU R28, [R1+0x3a4] ;  /* 0x0003a400011c7983 */ /* 0x000ee80000300800 */
[----:B------:R-:W3:Y:S04]  /*18340*/  LDL.LU R0, [R1+0x3a0] ;  /* 0x0003a00001007983 */ /* 0x000ee80000300800 */
[----:B------:R-:W2:Y:S01]  /*18350*/  LDL.LU R23, [R1+0x3a8] ;  /* 0x0003a80001177983 */ /* 0x000ea20000300800 */
[----:B------:R-:W-:Y:S01]  /*18360*/  IMAD R18, R18, 0x100, R16 ;  /* 0x0000010012127824 */ /* 0x000fe200078e0210 */
[----:B------:R-:W-:-:S02]  /*18370*/  F2FP.F16.E4M3.UNPACK_B R16, R6 ;  /* 0x00000006ff10723e */ /* 0x000fc400020006ff */
[----:B------:R-:W-:Y:S02]  /*18380*/  F2FP.F16.E4M3.UNPACK_B R17, R17 ;  /* 0x00000011ff11723e */ /* 0x000fe400020006ff */
[----:B------:R-:W-:Y:S02]  /*18390*/  F2FP.F16.E4M3.UNPACK_B R19, R19 ;  /* 0x00000013ff13723e */ /* 0x000fe400020006ff */
[----:B------:R-:W-:-:S07]  /*183a0*/  F2FP.F16.E4M3.UNPACK_B R18, R18 ;  /* 0x00000012ff12723e */ /* 0x000fce00020006ff */
[----:B------:R-:W-:Y:S01]  /*183b0*/  HMMA.16816.F32 R8, R16, R4, R8 ;  /* 0x000000041008723c */ /* 0x000fe20000001808 */
[----:B------:R-:W-:Y:S01]  /*183c0*/  IMAD R12, R24, 0x100, R27 ;  /* 0x00000100180c7824 */ /* 0x000fe200078e021b */
[----:B--2---:R-:W-:-:S15]  /*183d0*/  STL.64 [R1+0xff8], R22 ;  /* 0x000ff81601007387 */ /* 0x004fde0000100a00 */
[----:B------:R-:W-:-:S06]  /*183e0*/  NOP ;  /* 0x0000000000007918 */ /* 0x000fcc0000000000 */
[----:B------:R-:W-:Y:S04]  /*183f0*/  STL.64 [R1+0xf0], R8 ;  /* 0x0000f00801007387 */ /* 0x000fe80000100a00 */
[----:B------:R-:W-:Y:S04]  /*18400*/  STL.64 [R1+0xf8], R10 ;  /* 0x0000f80a01007387 */ /* 0x000fe80000100a00 */
[----:B----4-:R0:W-:Y:S04]  /*18410*/  STL.64 [R1+0xff0], R20 ;  /* 0x000ff01401007387 */ /* 0x0101e80000100a00 */
[----:B0-----:R-:W2:Y:S04]  /*18420*/  LDL.LU R20, [R1+0x70] ;  /* 0x0000700001147983 */ /* 0x001ea80000300800 */
[----:B------:R-:W2:Y:S04]  /*18430*/  LDL.LU R21, [R1+0x74] ;  /* 0x0000740001157983 */ /* 0x000ea80000300800 */
[----:B------:R-:W2:Y:S04]  /*18440*/  LDL.LU R22, [R1+0x78] ;  /* 0x0000780001167983 */ /* 0x000ea80000300800 */
[----:B------:R-:W2:Y:S04]  /*18450*/  LDL.LU R23, [R1+0x7c] ;  /* 0x00007c0001177983 */ /* 0x000ea80000300800 */
[----:B------:R-:W4:Y:S04]  /*18460*/  LDL.LU R8, [R1+0x40] ;  /* 0x0000400001087983 */ /* 0x000f280000300800 */
[----:B------:R-:W4:Y:S04]  /*18470*/  LDL.LU R9, [R1+0x44] ;  /* 0x0000440001097983 */ /* 0x000f280000300800 */
[----:B------:R-:W4:Y:S04]  /*18480*/  LDL.LU R10, [R1+0x48] ;  /* 0x00004800010a7983 */ /* 0x000f280000300800 */
[----:B------:R-:W4:Y:S04]  /*18490*/  LDL.LU R11, [R1+0x4c] ;  /* 0x00004c00010b7983 */ /* 0x000f280000300800 */
[----:B------:R-:W3:Y:S01]  /*184a0*/  LDL.LU R24, [R1+0x20] ;  /* 0x0000200001187983 */ /* 0x000ee20000300800 */
[----:B------:R-:W-:-:S03]  /*184b0*/  IMAD R13, R7, 0x100, R25 ;  /* 0x00000100070d7824 */ /* 0x000fc600078e0219 */
[----:B---3--:R-:W-:Y:S04]  /*184c0*/  STL [R1+0xfd8], R24 ;  /* 0x000fd81801007387 */ /* 0x008fe80000100800 */
[----:B------:R-:W3:Y:S01]  /*184d0*/  LDL.LU R25, [R1+0x24] ;  /* 0x0000240001197983 */ /* 0x000ee20000300800 */
[----:B--2---:R-:W-:Y:S03]  /*184e0*/  HMMA.16816.F32 R16, R16, R2, R20 ;  /* 0x000000021010723c */ /* 0x004fe60000001814 */
[----:B---3--:R0:W-:Y:S04]  /*184f0*/  STL [R1+0xfdc], R25 ;  /* 0x000fdc1901007387 */ /* 0x0081e80000100800 */
[----:B------:R-:W2:Y:S04]  /*18500*/  LDL.LU R26, [R1+0x28] ;  /* 0x00002800011a7983 */ /* 0x000ea80000300800 */
[----:B------:R-:W2:Y:S04]  /*18510*/  LDL.LU R27, [R1+0x2c] ;  /* 0x00002c00011b7983 */ /* 0x000ea80000300800 */
[----:B0-----:R-:W3:Y:S04]  /*18520*/  LDL.LU R25, [R1+0x3b4] ;  /* 0x0003b40001197983 */ /* 0x001ee80000300800 */
[----:B------:R-:W3:Y:S04]  /*18530*/  LDL.LU R24, [R1+0x3bc] ;  /* 0x0003bc0001187983 */ /* 0x000ee80000300800 */
[----:B--2---:R-:W-:Y:S04]  /*18540*/  STL.64 [R1+0xfe8], R26 ;  /* 0x000fe81a01007387 */ /* 0x004fe80000100a00 */
[----:B---3--:R0:W-:Y:S04]  /*18550*/  STL.64 [R1+0xfe0], R24 ;  /* 0x000fe01801007387 */ /* 0x0081e80000100a00 */
[----:B0-----:R-:W2:Y:S04]  /*18560*/  LDL.LU R24, [R1+0x30] ;  /* 0x0000300001187983 */ /* 0x001ea80000300800 */
[----:B------:R-:W2:Y:S04]  /*18570*/  LDL.LU R25, [R1+0x34] ;  /* 0x0000340001197983 */ /* 0x000ea80000300800 */
[----:B------:R-:W2:Y:S04]  /*18580*/  LDL.LU R26, [R1+0x38] ;  /* 0x00003800011a7983 */ /* 0x000ea80000300800 */
[----:B------:R-:W2:Y:S04]  /*18590*/  LDL.LU R27, [R1+0x3c] ;  /* 0x00003c00011b7983 */ /* 0x000ea80000300800 */
[----:B------:R-:W3:Y:S04]  /*185a0*/  LDL.LU R6, [R1+0x3cc] ;  /* 0x0003cc0001067983 */ /* 0x000ee80000300800 */
[----:B------:R-:W3:Y:S04]  /*185b0*/  LDL.LU R7, [R1+0x3c8] ;  /* 0x0003c80001077983 */ /* 0x000ee80000300800 */
[----:B------:R-:W4:Y:S04]  /*185c0*/  LDL.LU.64 R22, [R1+0xff8] ;  /* 0x000ff80001167983 */ /* 0x000f280000300a00 */
[----:B------:R-:W3:Y:S04]  /*185d0*/  LDL.LU.64 R20, [R1+0xff0] ;  /* 0x000ff00001147983 */ /* 0x000ee80000300a00 */
[----:B------:R0:W-:Y:S04]  /*185e0*/  STL.64 [R1+0xd0], R16 ;  /* 0x0000d01001007387 */ /* 0x0001e80000100a00 */
[----:B------:R1:W-:Y:S04]  /*185f0*/  STL.64 [R1+0xd8], R18 ;  /* 0x0000d81201007387 */ /* 0x0003e80000100a00 */
[----:B0-----:R-:W2:Y:S04]  /*18600*/  LDL.LU R16, [R1+0x394] ;  /* 0x0003940001107983 */ /* 0x001ea80000300800 */
[----:B------:R-:W2:Y:S04]  /*18610*/  LDL.LU R17, [R1+0x390] ;  /* 0x0003900001117983 */ /* 0x000ea80000300800 */
[----:B-1----:R-:W4:Y:S04]  /*18620*/  LDL.LU R18, [R1+0x39c] ;  /* 0x00039c0001127983 */ /* 0x002f280000300800 */
[----:B------:R-:W3:Y:S01]  /*18630*/  LDL.LU R19, [R1+0x3ac] ;  /* 0x0003ac0001137983 */ /* 0x000ee20000300800 */
[----:B------:R-:W-:-:S02]  /*18640*/  F2FP.F16.E4M3.UNPACK_B R12, R12 ;  /* 0x0000000cff0c723e */ /* 0x000fc400020006ff */
[----:B------:R-:W-:Y:S02]  /*18650*/  F2FP.F16.E4M3.UNPACK_B R13, R13 ;  /* 0x0000000dff0d723e */ /* 0x000fe400020006ff */
[----:B------:R-:W-:Y:S02]  /*18660*/  F2FP.F16.E4M3.UNPACK_B R14, R14 ;  /* 0x0000000eff0e723e */ /* 0x000fe400020006ff */
[----:B------:R-:W-:Y:S01]  /*18670*/  F2FP.F16.E4M3.UNPACK_B R15, R15 ;  /* 0x0000000fff0f723e */ /* 0x000fe200020006ff */
[----:B--2---:R-:W-:Y:S02]  /*18680*/  IMAD R16, R17, 0x100, R16 ;  /* 0x0000010011107824 */ /* 0x004fe400078e0210 */
[----:B----4-:R-:W-:Y:S02]  /*18690*/  IMAD R17, R29, 0x100, R18 ;  /* 0x000001001d117824 */ /* 0x010fe400078e0212 */
[----:B------:R-:W-:Y:S01]  /*186a0*/  IMAD R18, R0, 0x100, R28 ;  /* 0x0000010000127824 */ /* 0x000fe200078e021c */
[----:B------:R-:W2:Y:S04]  /*186b0*/  LDL.LU R29, [R1+0x3e0] ;  /* 0x0003e000011d7983 */ /* 0x000ea80000300800 */
[----:B------:R-:W4:Y:S04]  /*186c0*/  LDL.LU R28, [R1+0x3ec] ;  /* 0x0003ec00011c7983 */ /* 0x000f280000300800 */
[----:B------:R-:W4:Y:S01]  /*186d0*/  LDL.LU R0, [R1+0x3e8] ;  /* 0x0003e80001007983 */ /* 0x000f220000300800 */
[----:B---3--:R-:W-:-:S03]  /*186e0*/  IMAD R19, R23, 0x100, R19 ;  /* 0x0000010017137824 */ /* 0x008fc600078e0213 */
[----:B------:R-:W3:Y:S01]  /*186f0*/  LDL.LU R23, [R1+0x3d4] ;  /* 0x0003d40001177983 */ /* 0x000ee20000300800 */
[C---:B------:R-:W-:Y:S06]  /*18700*/  HMMA.16816.F32 R8, R12.reuse, R4, R8 ;  /* 0x000000040c08723c */ /* 0x040fec0000001808 */
[----:B------:R-:W-:Y:S01]  /*18710*/  HMMA.16816.F32 R12, R12, R2, R24 ;  /* 0x000000020c0c723c */ /* 0x000fe20000001818 */
[----:B---3--:R-:W-:Y:S04]  /*18720*/  STL.64 [R1+0xfc8], R22 ;  /* 0x000fc81601007387 */ /* 0x008fe80000100a00 */
[----:B------:R0:W-:Y:S04]  /*18730*/  STL.64 [R1+0xfc0], R20 ;  /* 0x000fc01401007387 */ /* 0x0001e80000100a00 */
[----:B0-----:R-:W3:Y:S04]  /*18740*/  LDL.LU R20, [R1+0x10] ;  /* 0x0000100001147983 */ /* 0x001ee80000300800 */
[----:B------:R-:W3:Y:S04]  /*18750*/  LDL.LU R21, [R1+0x14] ;  /* 0x0000140001157983 */ /* 0x000ee80000300800 */
[----:B------:R-:W3:Y:S04]  /*18760*/  LDL.LU R22, [R1+0x18] ;  /* 0x0000180001167983 */ /* 0x000ee80000300800 */
[----:B------:R-:W3:Y:S04]  /*18770*/  LDL.LU R23, [R1+0x1c] ;  /* 0x00001c0001177983 */ /* 0x000ee80000300800 */
[----:B------:R0:W-:Y:S04]  /*18780*/  STL.64 [R1+0xc0], R8 ;  /* 0x0000c00801007387 */ /* 0x0001e80000100a00 */
[----:B------:R1:W-:Y:S04]  /*18790*/  STL.64 [R1+0xc8], R10 ;  /* 0x0000c80a01007387 */ /* 0x0003e80000100a00 */
[----:B0-----:R-:W2:Y:S04]  /*187a0*/  LDL.LU R8, [R1] ;  /* 0x0000000001087983 */ /* 0x001ea80000300800 */
[----:B------:R-:W2:Y:S04]  /*187b0*/  LDL.LU R9, [R1+0x4] ;  /* 0x0000040001097983 */ /* 0x000ea80000300800 */
[----:B-1----:R-:W2:Y:S04]  /*187c0*/  LDL.LU R10, [R1+0x8] ;  /* 0x00000800010a7983 */ /* 0x002ea80000300800 */
[----:B------:R-:W2:Y:S04]  /*187d0*/  LDL.LU R11, [R1+0xc] ;  /* 0x00000c00010b7983 */ /* 0x000ea80000300800 */
[----:B------:R-:W4:Y:S04]  /*187e0*/  LDL.LU.64 R26, [R1+0xfe8] ;  /* 0x000fe800011a7983 */ /* 0x000f280000300a00 */
[----:B------:R-:W3:Y:S04]  /*187f0*/  LDL.LU.64 R24, [R1+0xfe0] ;  /* 0x000fe00001187983 */ /* 0x000ee80000300a00 */
[----:B------:R0:W-:Y:S04]  /*18800*/  STL.64 [R1+0x90], R12 ;  /* 0x0000900c01007387 */ /* 0x0001e80000100a00 */
[----:B------:R1:W-:Y:S04]  /*18810*/  STL.64 [R1+0x98], R14 ;  /* 0x0000980e01007387 */ /* 0x0003e80000100a00 */
[----:B0-----:R-:W3:Y:S04]  /*18820*/  LDL.LU R12, [R1+0x3b0] ;  /* 0x0003b000010c7983 */ /* 0x001ee80000300800 */
[----:B------:R-:W2:Y:S04]  /*18830*/  LDL.LU R13, [R1+0x3b8] ;  /* 0x0003b800010d7983 */ /* 0x000ea80000300800 */
[----:B-1----:R-:W4:Y:S04]  /*18840*/  LDL.LU R14, [R1+0x3c4] ;  /* 0x0003c400010e7983 */ /* 0x002f280000300800 */
[----:B------:R-:W4:Y:S01]  /*18850*/  LDL.LU R15, [R1+0x3c0] ;  /* 0x0003c000010f7983 */ /* 0x000f220000300800 */
[----:B------:R-:W-:-:S02]  /*18860*/  F2FP.F16.E4M3.UNPACK_B R16, R16 ;  /* 0x00000010ff10723e */ /* 0x000fc400020006ff */
[----:B------:R-:W-:Y:S01]  /*18870*/  F2FP.F16.E4M3.UNPACK_B R17, R17 ;  /* 0x00000011ff11723e */ /* 0x000fe200020006ff */
[----:B---3--:R-:W-:Y:S02]  /*18880*/  IMAD R12, R12, 0x100, R25 ;  /* 0x000001000c0c7824 */ /* 0x008fe400078e0219 */
[----:B--2---:R-:W-:Y:S01]  /*18890*/  IMAD R13, R13, 0x100, R24 ;  /* 0x000001000d0d7824 */ /* 0x004fe200078e0218 */
[----:B------:R-:W2:Y:S04]  /*188a0*/  LDL.LU R25, [R1+0xfdc] ;  /* 0x000fdc0001197983 */ /* 0x000ea80000300800 */
[----:B------:R-:W2:Y:S01]  /*188b0*/  LDL.LU R24, [R1+0xfd8] ;  /* 0x000fd80001187983 */ /* 0x000ea20000300800 */
[----:B------:R-:W-:Y:S02]  /*188c0*/  F2FP.F16.E4M3.UNPACK_B R18, R18 ;  /* 0x00000012ff12723e */ /* 0x000fe400020006ff */
[----:B------:R-:W-:Y:S01]  /*188d0*/  F2FP.F16.E4M3.UNPACK_B R19, R19 ;  /* 0x00000013ff13723e */ /* 0x000fe200020006ff */
[----:B----4-:R-:W-:-:S02]  /*188e0*/  IMAD R14, R15, 0x100, R14 ;  /* 0x000001000f0e7824 */ /* 0x010fc400078e020e */
[----:B------:R-:W-:-:S04]  /*188f0*/  IMAD R15, R7, 0x100, R6 ;  /* 0x00000100070f7824 */ /* 0x000fc800078e0206 */
[C---:B--2---:R-:W-:Y:S06]  /*18900*/  HMMA.16816.F32 R24, R16.reuse, R4, R24 ;  /* 0x000000041018723c */ /* 0x044fec0000001818 */
[----:B------:R-:W-:-:S15]  /*18910*/  HMMA.16816.F32 R16, R16, R2, R20 ;  /* 0x000000021010723c */ /* 0x000fde0000001814 */
[----:B------:R-:W-:-:S02]  /*18920*/  NOP ;  /* 0x0000000000007918 */ /* 0x000fc40000000000 */
[----:B------:R-:W-:Y:S04]  /*18930*/  STL.64 [R1+0x70], R24 ;  /* 0x0000701801007387 */ /* 0x000fe80000100a00 */
[----:B------:R0:W-:Y:S04]  /*18940*/  STL.64 [R1+0x78], R26 ;  /* 0x0000781a01007387 */ /* 0x0001e80000100a00 */
[----:B0-----:R-:W2:Y:S04]  /*18950*/  LDL.LU.64 R26, [R1+0xfd0] ;  /* 0x000fd000011a7983 */ /* 0x001ea80000300a00 */
[----:B------:R-:W3:Y:S04]  /*18960*/  LDL.LU R6, [R1+0x3f0] ;  /* 0x0003f00001067983 */ /* 0x000ee80000300800 */
[----:B------:R-:W4:Y:S04]  /*18970*/  LDL.LU R7, [R1+0x3f8] ;  /* 0x0003f80001077983 */ /* 0x000f280000300800 */
[----:B------:R-:W2:Y:S04]  /*18980*/  LDL.LU R24, [R1+0x50] ;  /* 0x0000500001187983 */ /* 0x000ea80000300800 */
[----:B------:R-:W2:Y:S04]  /*18990*/  LDL.LU R25, [R1+0x54] ;  /* 0x0000540001197983 */ /* 0x000ea80000300800 */
[----:B------:R-:W3:Y:S04]  /*189a0*/  LDL.LU.64 R22, [R1+0xfc8] ;  /* 0x000fc80001167983 */ /* 0x000ee80000300a00 */
[----:B------:R-:W4:Y:S04]  /*189b0*/  LDL.LU.64 R20, [R1+0xfc0] ;  /* 0x000fc00001147983 */ /* 0x000f280000300a00 */
[----:B------:R0:W-:Y:S04]  /*189c0*/  STL.64 [R1+0x60], R16 ;  /* 0x0000601001007387 */ /* 0x0001e80000100a00 */
[----:B------:R1:W-:Y:S04]  /*189d0*/  STL.64 [R1+0x68], R18 ;  /* 0x0000681201007387 */ /* 0x0003e80000100a00 */
[----:B0-----:R-:W3:Y:S04]  /*189e0*/  LDL.LU R16, [R1+0x3d0] ;  /* 0x0003d00001107983 */ /* 0x001ee80000300800 */
[----:B------:R-:W2:Y:S04]  /*189f0*/  LDL.LU R17, [R1+0x3dc] ;  /* 0x0003dc0001117983 */ /* 0x000ea80000300800 */
[----:B-1----:R-:W2:Y:S04]  /*18a00*/  LDL.LU R18, [R1+0x3d8] ;  /* 0x0003d80001127983 */ /* 0x002ea80000300800 */
[----:B------:R-:W2:Y:S01]  /*18a10*/  LDL.LU R19, [R1+0x3e4] ;  /* 0x0003e40001137983 */ /* 0x000ea20000300800 */
[----:B------:R-:W-:-:S02]  /*18a20*/  F2FP.F16.E4M3.UNPACK_B R12, R12 ;  /* 0x0000000cff0c723e */ /* 0x000fc400020006ff */
[----:B------:R-:W-:Y:S02]  /*18a30*/  F2FP.F16.E4M3.UNPACK_B R13, R13 ;  /* 0x0000000dff0d723e */ /* 0x000fe400020006ff */
[----:B------:R-:W-:Y:S01]  /*18a40*/  F2FP.F16.E4M3.UNPACK_B R14, R14 ;  /* 0x0000000eff0e723e */ /* 0x000fe200020006ff */
[----:B---3--:R-:W-:Y:S02]  /*18a50*/  IMAD R16, R16, 0x100, R23 ;  /* 0x0000010010107824 */ /* 0x008fe400078e0217 */
[----:B------:R-:W4:Y:S01]  /*18a60*/  LDL.LU R23, [R1+0xfb8] ;  /* 0x000fb80001177983 */ /* 0x000f220000300800 */
[----:B------:R-:W-:-:S07]  /*18a70*/  F2FP.F16.E4M3.UNPACK_B R15, R15 ;  /* 0x0000000fff0f723e */ /* 0x000fce00020006ff */
[C---:B----4-:R-:W-:Y:S06]  /*18a80*/  HMMA.16816.F32 R20, R12.reuse, R4, R20 ;  /* 0x000000040c14723c */ /* 0x050fec0000001814 */
[----:B------:R-:W-:-:S15]  /*18a90*/  HMMA.16816.F32 R12, R12, R2, R8 ;  /* 0x000000020c0c723c */ /* 0x000fde0000001808 */
[----:B------:R-:W-:-:S02]  /*18aa0*/  NOP ;  /* 0x0000000000007918 */ /* 0x000fc40000000000 */
[----:B------:R0:W-:Y:S04]  /*18ab0*/  STL.64 [R1+0x40], R20 ;  /* 0x0000401401007387 */ /* 0x0001e80000100a00 */
[----:B------:R1:W-:Y:S04]  /*18ac0*/  STL.64 [R1+0x48], R22 ;  /* 0x0000481601007387 */ /* 0x0003e80000100a00 */
[----:B0-----:R-:W3:Y:S04]  /*18ad0*/  LDL.LU R20, [R1+0x404] ;  /* 0x0004040001147983 */ /* 0x001ee80000300800 */
[----:B------:R-:W3:Y:S04]  /*18ae0*/  LDL.LU R21, [R1+0x400] ;  /* 0x0004000001157983 */ /* 0x000ee80000300800 */
[----:B-1----:R-:W4:Y:S04]  /*18af0*/  LDL.LU R22, [R1+0x40c] ;  /* 0x00040c0001167983 */ /* 0x002f280000300800 */
[----:B------:R-:W4:Y:S04]  /*18b00*/  LDL.LU R23, [R1+0x408] ;  /* 0x0004080001177983 */ /* 0x000f280000300800 */
[----:B------:R-:W3:Y:S04]  /*18b10*/  LDL.LU.64 R10, [R1+0xfb0] ;  /* 0x000fb000010a7983 */ /* 0x000ee80000300a00 */
[----:B------:R-:W3:Y:S01]  /*18b20*/  LDL.LU.64 R8, [R1+0xfa8] ;  /* 0x000fa80001087983 */ /* 0x000ee20000300a00 */
[----:B--2---:R-:W-:-:S02]  /*18b30*/  IMAD R17, R18, 0x100, R17 ;  /* 0x0000010012117824 */ /* 0x004fc400078e0211 */
[----:B------:R-:W-:Y:S02]  /*18b40*/  IMAD R18, R29, 0x100, R19 ;  /* 0x000001001d127824 */ /* 0x000fe400078e0213 */
[----:B------:R-:W-:Y:S01]  /*18b50*/  IMAD R19, R0, 0x100, R28 ;  /* 0x0000010000137824 */ /* 0x000fe200078e021c */
[----:B------:R-:W-:Y:S02]  /*18b60*/  F2FP.F16.E4M3.UNPACK_B R16, R16 ;  /* 0x00000010ff10723e */ /* 0x000fe400020006ff */
[----:B------:R-:W-:Y:S02]  /*18b70*/  F2FP.F16.E4M3.UNPACK_B R17, R17 ;  /* 0x00000011ff11723e */ /* 0x000fe400020006ff */
[----:B------:R-:W-:Y:S02]  /*18b80*/  F2FP.F16.E4M3.UNPACK_B R18, R18 ;  /* 0x00000012ff12723e */ /* 0x000fe400020006ff */
[----:B------:R-:W-:Y:S01]  /*18b90*/  F2FP.F16.E4M3.UNPACK_B R19, R19 ;  /* 0x00000013ff13723e */ /* 0x000fe200020006ff */
[----:B------:R-:W-:-:S02]  /*18ba0*/  IMAD.MOV.U32 R0, RZ, RZ, R15 ;  /* 0x000000ffff007224 */ /* 0x000fc400078e000f */
[----:B------:R-:W-:Y:S02]  /*18bb0*/  IMAD.MOV.U32 R28, RZ, RZ, R14 ;  /* 0x000000ffff1c7224 */ /* 0x000fe400078e000e */
[----:B------:R-:W-:Y:S01]  /*18bc0*/  IMAD.MOV.U32 R29, RZ, RZ, R13 ;  /* 0x000000ffff1d7224 */ /* 0x000fe200078e000d */
[----:B------:R0:W-:Y:S04]  /*18bd0*/  STL [R1+0x30], R12 ;  /* 0x0000300c01007387 */ /* 0x0001e80000100800 */
[----:B------:R-:W2:Y:S04]  /*18be0*/  LDL.LU R14, [R1+0x3f4] ;  /* 0x0003f400010e7983 */ /* 0x000ea80000300800 */
[----:B------:R-:W2:Y:S04]  /*18bf0*/  LDL.LU R15, [R1+0x3fc] ;  /* 0x0003fc00010f7983 */ /* 0x000ea80000300800 */
[----:B------:R-:W-:Y:S04]  /*18c00*/  STL [R1+0xf38], R0 ;  /* 0x000f380001007387 */ /* 0x000fe80000100800 */
[----:B------:R-:W-:Y:S04]  /*18c10*/  STL [R1+0xf14], R28 ;  /* 0x000f141c01007387 */ /* 0x000fe80000100800 */
[----:B------:R-:W-:Y:S04]  /*18c20*/  STL [R1+0xf10], R29 ;  /* 0x000f101d01007387 */ /* 0x000fe80000100800 */
[----:B------:R-:W-:Y:S04]  /*18c30*/  STL [R1+0xfa4], R4 ;  /* 0x000fa40401007387 */ /* 0x000fe80000100800 */
[----:B------:R-:W-:Y:S01]  /*18c40*/  STL [R1+0xfa0], R5 ;  /* 0x000fa00501007387 */ /* 0x000fe20000100800 */
[----:B---3--:R-:W-:Y:S01]  /*18c50*/  HMMA.16816.F32 R8, R16, R4, R8 ;  /* 0x000000041008723c */ /* 0x008fe20000001808 */
[----:B0-----:R-:W-:-:S15]  /*18c60*/  IMAD R12, R21, 0x100, R20 ;  /* 0x00000100150c7824 */ /* 0x001fde00078e0214 */
[----:B------:R-:W-:-:S07]  /*18c70*/  NOP ;  /* 0x0000000000007918 */ /* 0x000fce0000000000 */
[----:B------:R0:W-:Y:S04]  /*18c80*/  STL.64 [R1+0x10], R8 ;  /* 0x0000100801007387 */ /* 0x0001e80000100a00 */
[----:B------:R1:W-:Y:S04]  /*18c90*/  STL.64 [R1+0x18], R10 ;  /* 0x0000180a01007387 */ /* 0x0003e80000100a00 */
[----:B------:R3:W-:Y:S04]  /*18ca0*/  STL [R1+0xf88], R3 ;  /* 0x000f880301007387 */ /* 0x0007e80000100800 */
[----:B------:R-:W4:Y:S04]  /*18cb0*/  LDL.LU R20, [R1+0xa0] ;  /* 0x0000a00001147983 */ /* 0x000f280000300800 */
[----:B----4-:R-:W-:Y:S04]  /*18cc0*/  STL [R1+0xf60], R20 ;  /* 0x000f601401007387 */ /* 0x010fe80000100800 */
[----:B------:R-:W4:Y:S01]  /*18cd0*/  LDL.LU R21, [R1+0xa4] ;  /* 0x0000a40001157983 */ /* 0x000f220000300800 */
[----:B------:R-:W-:-:S03]  /*18ce0*/  IMAD R13, R23, 0x100, R22 ;  /* 0x00000100170d7824 */ /* 0x000fc600078e0216 */
[----:B----4-:R-:W-:Y:S04]  /*18cf0*/  STL [R1+0xf64], R21 ;  /* 0x000f641501007387 */ /* 0x010fe80000100800 */
[----:B------:R-:W4:Y:S01]  /*18d00*/  LDL.LU R22, [R1+0xa8] ;  /* 0x0000a80001167983 */ /* 0x000f220000300800 */
[----:B--2---:R-:W-:-:S05]  /*18d10*/  IMAD R6, R6, 0x100, R14 ;  /* 0x0000010006067824 */ /* 0x004fca00078e020e */
[----:B0-----:R-:W-:Y:S01]  /*18d20*/  F2FP.F16.E4M3.UNPACK_B R8, R6 ;  /* 0x00000006ff08723e */ /* 0x001fe200020006ff */
[----:B----4-:R-:W-:Y:S04]  /*18d30*/  STL [R1+0xf68], R22 ;  /* 0x000f681601007387 */ /* 0x010fe80000100800 */
[----:B------:R-:W2:Y:S04]  /*18d40*/  LDL.LU R23, [R1+0xac] ;  /* 0x0000ac0001177983 */ /* 0x000ea80000300800 */
[----:B------:R-:W4:Y:S04]  /*18d50*/  LDL.LU R6, [R1+0x414] ;  /* 0x0004140001067983 */ /* 0x000f280000300800 */
[----:B------:R-:W4:Y:S04]  /*18d60*/  LDL.LU R29, [R1+0x410] ;  /* 0x00041000011d7983 */ /* 0x000f280000300800 */
[----:B------:R-:W4:Y:S04]  /*18d70*/  LDL.LU R28, [R1+0x41c] ;  /* 0x00041c00011c7983 */ /* 0x000f280000300800 */
[----:B------:R-:W4:Y:S01]  /*18d80*/  LDL.LU R0, [R1+0x418] ;  /* 0x0004180001007983 */ /* 0x000f220000300800 */
[----:B-1----:R-:W-:-:S03]  /*18d90*/  F2FP.F16.E4M3.UNPACK_B R11, R13 ;  /* 0x0000000dff0b723e */ /* 0x002fc600020006ff */
[----:B------:R-:W4:Y:S04]  /*18da0*/  LDL.LU R4, [R1+0x424] ;  /* 0x0004240001047983 */ /* 0x000f280000300800 */
[----:B------:R-:W4:Y:S04]  /*18db0*/  LDL.LU R13, [R1+0x420] ;  /* 0x00042000010d7983 */ /* 0x000f280000300800 */
[----:B------:R-:W4:Y:S01]  /*18dc0*/  LDL.LU R5, [R1+0x42c] ;  /* 0x00042c0001057983 */ /* 0x000f220000300800 */
[----:B------:R-:W-:Y:S03]  /*18dd0*/  HMMA.16816.F32 R24, R16, R2, R24 ;  /* 0x000000021018723c */ /* 0x000fe60000001818 */
[----:B------:R-:W4:Y:S01]  /*18de0*/  LDL.LU R14, [R1+0x428] ;  /* 0x00042800010e7983 */ /* 0x000f220000300800 */
[----:B------:R-:W-:-:S03]  /*18df0*/  IMAD R7, R7, 0x100, R15 ;  /* 0x0000010007077824 */ /* 0x000fc600078e020f */
[----:B---3--:R-:W3:Y:S04]  /*18e00*/  LDL.LU R3, [R1+0x434] ;  /* 0x0004340001037983 */ /* 0x008ee80000300800 */
[----:B------:R-:W3:Y:S04]  /*18e10*/  LDL.LU R15, [R1+0x430] ;  /* 0x00043000010f7983 */ /* 0x000ee80000300800 */
[----:B--2---:R0:W-:Y:S04]  /*18e20*/  STL [R1+0xf6c], R23 ;  /* 0x000f6c1701007387 */ /* 0x0041e80000100800 */
[----:B0-----:R-:W2:Y:S04]  /*18e30*/  LDL.LU R23, [R1+0x444] ;  /* 0x0004440001177983 */ /* 0x001ea80000300800 */
[----:B--2---:R0:W-:Y:S04]  /*18e40*/  STL [R1+0xf70], R23 ;  /* 0x000f701701007387 */ /* 0x0041e80000100800 */
[----:B0-----:R-:W2:Y:S04]  /*18e50*/  LDL.LU R23, [R1+0x43c] ;  /* 0x00043c0001177983 */ /* 0x001ea80000300800 */
[----:B------:R-:W2:Y:S04]  /*18e60*/  LDL.LU R22, [R1+0x44c] ;  /* 0x00044c0001167983 */ /* 0x000ea80000300800 */
[----:B------:R-:W4:Y:S04]  /*18e70*/  LDL.LU R21, [R1+0x454] ;  /* 0x0004540001157983 */ /* 0x000f280000300800 */
[----:B------:R-:W3:Y:S04]  /*18e80*/  LDL.LU R16, [R1+0x450] ;  /* 0x0004500001107983 */ /* 0x000ee80000300800 */
[----:B------:R-:W4:Y:S04]  /*18e90*/  LDL.LU R20, [R1+0x45c] ;  /* 0x00045c0001147983 */ /* 0x000f280000300800 */
[----:B--2---:R-:W-:Y:S04]  /*18ea0*/  STL.64 [R1+0xf80], R22 ;  /* 0x000f801601007387 */ /* 0x004fe80000100a00 */
[----:B----4-:R0:W-:Y:S04]  /*18eb0*/  STL.64 [R1+0xf78], R20 ;  /* 0x000f781401007387 */ /* 0x0101e80000100a00 */
[----:B0-----:R-:W2:Y:S04]  /*18ec0*/  LDL.LU R20, [R1+0xb0] ;  /* 0x0000b00001147983 */ /* 0x001ea80000300800 */
[----:B------:R-:W2:Y:S04]  /*18ed0*/  LDL.LU R21, [R1+0xb4] ;  /* 0x0000b40001157983 */ /* 0x000ea80000300800 */
[----:B------:R-:W4:Y:S04]  /*18ee0*/  LDL.LU R22, [R1+0xb8] ;  /* 0x0000b80001167983 */ /* 0x000f280000300800 */
[----:B------:R-:W4:Y:S01]  /*18ef0*/  LDL.LU R23, [R1+0xbc] ;  /* 0x0000bc0001177983 */ /* 0x000f220000300800 */
[----:B------:R-:W-:-:S02]  /*18f00*/  F2FP.F16.E4M3.UNPACK_B R9, R7 ;  /* 0x00000007ff09723e */ /* 0x000fc400020006ff */
[----:B------:R-:W-:Y:S01]  /*18f10*/  F2FP.F16.E4M3.UNPACK_B R10, R12 ;  /* 0x0000000cff0a723e */ /* 0x000fe200020006ff */
[----:B------:R-:W-:Y:S02]  /*18f20*/  IMAD R6, R29, 0x100, R6 ;  /* 0x000001001d067824 */ /* 0x000fe400078e0206 */
[----:B------:R-:W-:Y:S02]  /*18f30*/  IMAD R12, R0, 0x100, R28 ;  /* 0x00000100000c7824 */ /* 0x000fe400078e021c */
[----:B------:R-:W-:Y:S02]  /*18f40*/  IMAD R13, R13, 0x100, R4 ;  /* 0x000001000d0d7824 */ /* 0x000fe400078e0204 */
[----:B------:R-:W-:Y:S01]  /*18f50*/  IMAD R14, R14, 0x100, R5 ;  /* 0x000001000e0e7824 */ /* 0x000fe200078e0205 */
[----:B----4-:R-:W-:Y:S04]  /*18f60*/  STL.64 [R1+0xf98], R22 ;  /* 0x000f981601007387 */ /* 0x010fe80000100a00 */
[----:B--2---:R0:W-:Y:S04]  /*18f70*/  STL.64 [R1+0xf90], R20 ;  /* 0x000f901401007387 */ /* 0x0041e80000100a00 */
[----:B0-----:R-:W2:Y:S04]  /*18f80*/  LDL.LU R20, [R1+0x80] ;  /* 0x0000800001147983 */ /* 0x001ea80000300800 */
[----:B------:R-:W2:Y:S04]  /*18f90*/  LDL.LU R21, [R1+0x84] ;  /* 0x0000840001157983 */ /* 0x000ea80000300800 */
[----:B------:R-:W2:Y:S04]  /*18fa0*/  LDL.LU R22, [R1+0x88] ;  /* 0x0000880001167983 */ /* 0x000ea80000300800 */
[----:B------:R-:W2:Y:S04]  /*18fb0*/  LDL.LU R23, [R1+0x8c] ;  /* 0x00008c0001177983 */ /* 0x000ea80000300800 */
[----:B------:R-:W4:Y:S04]  /*18fc0*/  LDL.LU R17, [R1+0x458] ;  /* 0x0004580001117983 */ /* 0x000f280000300800 */
[----:B------:R0:W-:Y:S04]  /*18fd0*/  STL [R1+0xf3c], R24 ;  /* 0x000f3c1801007387 */ /* 0x0001e80000100800 */
[----:B------:R1:W-:Y:S04]  /*18fe0*/  STL [R1+0xea8], R25 ;  /* 0x000ea81901007387 */ /* 0x0003e80000100800 */
[----:B------:R3:W-:Y:S04]  /*18ff0*/  STL [R1+0xea4], R26 ;  /* 0x000ea41a01007387 */ /* 0x0007e80000100800 */
[----:B------:R3:W-:Y:S04]  /*19000*/  STL [R1+0xea0], R27 ;  /* 0x000ea01b01007387 */ /* 0x0007e80000100800 */
[----:B0-----:R-:W4:Y:S04]  /*19010*/  LDL.LU R24, [R1+0xe0] ;  /* 0x0000e00001187983 */ /* 0x001f280000300800 */
[----:B-1----:R-:W4:Y:S04]  /*19020*/  LDL.LU R25, [R1+0xe4] ;  /* 0x0000e40001197983 */ /* 0x002f280000300800 */
        /* <DEDUP_REMOVED lines=8> */
[----:B------:R-:W2:Y:S04]  /*190b0*/  LDL.LU R4, [R1+0xfa4] ;  /* 0x000fa40001047983 */ /* 0x000ea80000300800 */
[----:B------:R-:W2:Y:S01]  /*190c0*/  LDL.LU R5, [R1+0xfa0] ;  /* 0x000fa00001057983 */ /* 0x000ea20000300800 */
[----:B------:R-:W-:Y:S01]  /*190d0*/  IMAD R15, R15, 0x100, R3 ;  /* 0x000001000f0f7824 */ /* 0x000fe200078e0203 */
[----:B--2---:R-:W-:-:S15]  /*190e0*/  HMMA.16816.F32 R20, R8, R4, R20 ;  /* 0x000000040814723c */ /* 0x004fde0000001814 */
[----:B------:R-:W-:-:S08]  /*190f0*/  NOP ;  /* 0x0000000000007918 */ /* 0x000fd00000000000 */
[----:B------:R-:W-:Y:S04]  /*19100*/  STL.64 [R1+0x20], R20 ;  /* 0x0000201401007387 */ /* 0x000fe80000100a00 */
[----:B------:R0:W-:Y:S04]  /*19110*/  STL.64 [R1+0x28], R22 ;  /* 0x0000281601007387 */ /* 0x0001e80000100a00 */
[----:B0-----:R-:W2:Y:S04]  /*19120*/  LDL.LU.64 R22, [R1+0xf98] ;  /* 0x000f980001167983 */ /* 0x001ea80000300a00 */
[----:B------:R-:W2:Y:S04]  /*19130*/  LDL.LU.64 R20, [R1+0xf90] ;  /* 0x000f900001147983 */ /* 0x000ea80000300a00 */
[----:B------:R-:W2:Y:S02]  /*19140*/  LDL.LU R3, [R1+0xf88] ;  /* 0x000f880001037983 */ /* 0x000ea40000300800 */
[----:B--2---:R-:W-:Y:S02]  /*19150*/  HMMA.16816.F32 R8, R8, R2, R20 ;  /* 0x000000020808723c */ /* 0x004fe40000001814 */
[----:B------:R-:W2:Y:S04]  /*19160*/  LDL.LU.64 R22, [R1+0xf80] ;  /* 0x000f800001167983 */ /* 0x000ea80000300a00 */
[----:B------:R-:W4:-:S15]  /*19170*/  LDL.LU.64 R20, [R1+0xf78] ;  /* 0x000f780001147983 */ /* 0x000f1e0000300a00 */
[----:B------:R-:W-:-:S02]  /*19180*/  NOP ;  /* 0x0000000000007918 */ /* 0x000fc40000000000 */
[----:B------:R0:W-:Y:S04]  /*19190*/  STL.64 [R1], R8 ;  /* 0x0000000801007387 */ /* 0x0001e80000100a00 */
[----:B------:R1:W-:Y:S04]  /*191a0*/  STL.64 [R1+0x8], R10 ;  /* 0x0000080a01007387 */ /* 0x0003e80000100a00 */
[----:B0-----:R-:W2:Y:S04]  /*191b0*/  LDL.LU R9, [R1+0x438] ;  /* 0x0004380001097983 */ /* 0x001ea80000300800 */
[----:B-1----:R-:W3:Y:S04]  /*191c0*/  LDL.LU R10, [R1+0x440] ;  /* 0x00044000010a7983 */ /* 0x002ee80000300800 */
[----:B------:R-:W4:Y:S04]  /*191d0*/  LDL.LU R11, [R1+0x448] ;  /* 0x00044800010b7983 */ /* 0x000f280000300800 */
[----:B------:R-:W3:Y:S01]  /*191e0*/  LDL.LU R8, [R1+0x13c] ;  /* 0x00013c0001087983 */ /* 0x000ee20000300800 */
[----:B--2---:R-:W-:-:S03]  /*191f0*/  IMAD R9, R9, 0x100, R23 ;  /* 0x0000010009097824 */ /* 0x004fc600078e0217 */
[----:B------:R-:W3:Y:S01]  /*19200*/  LDL.LU R23, [R1+0xf70] ;  /* 0x000f700001177983 */ /* 0x000ee20000300800 */
[----:B----4-:R-:W-:Y:S02]  /*19210*/  IMAD R11, R11, 0x100, R22 ;  /* 0x000001000b0b7824 */ /* 0x010fe400078e0216 */
[----:B------:R-:W-:Y:S02]  /*19220*/  IMAD R16, R16, 0x100, R21 ;  /* 0x0000010010107824 */ /* 0x000fe400078e0215 */
[----:B------:R-:W-:Y:S02]  /*19230*/  IMAD R17, R17, 0x100, R20 ;  /* 0x0000010011117824 */ /* 0x000fe400078e0214 */
[----:B---3--:R-:W-:Y:S02]  /*19240*/  IMAD R10, R10, 0x100, R23 ;  /* 0x000001000a0a7824 */ /* 0x008fe400078e0217 */
[----:B------:R-:W2:Y:S04]  /*19250*/  LDL.LU R23, [R1+0xf6c] ;  /* 0x000f6c0001177983 */ /* 0x000ea80000300800 */
[----:B------:R-:W2:Y:S04]  /*19260*/  LDL.LU R22, [R1+0xf68] ;  /* 0x000f680001167983 */ /* 0x000ea80000300800 */
[----:B------:R-:W2:Y:S04]  /*19270*/  LDL.LU R21, [R1+0xf64] ;  /* 0x000f640001157983 */ /* 0x000ea80000300800 */
[----:B------:R-:W2:Y:S01]  /*19280*/  LDL.LU R20, [R1+0xf60] ;  /* 0x000f600001147983 */ /* 0x000ea20000300800 */
[----:B------:R-:W-:-:S02]  /*19290*/  F2FP.F16.E4M3.UNPACK_B R12, R12 ;  /* 0x0000000cff0c723e */ /* 0x000fc400020006ff */
[----:B------:R-:W-:Y:S02]  /*192a0*/  F2FP.F16.E4M3.UNPACK_B R13, R13 ;  /* 0x0000000dff0d723e */ /* 0x000fe400020006ff */
[----:B------:R-:W-:Y:S02]  /*192b0*/  F2FP.F16.E4M3.UNPACK_B R14, R14 ;  /* 0x0000000eff0e723e */ /* 0x000fe400020006ff */
[----:B------:R-:W-:-:S07]  /*192c0*/  F2FP.F16.E4M3.UNPACK_B R15, R15 ;  /* 0x0000000fff0f723e */ /* 0x000fce00020006ff */
[C---:B--2---:R-:W-:Y:S06]  /*192d0*/  HMMA.16816.F32 R20, R12.reuse, R4, R20 ;  /* 0x000000040c14723c */ /* 0x044fec0000001814 */
[----:B------:R-:W-:Y:S01]  /*192e0*/  HMMA.16816.F32 R12, R12, R2, R24 ;  /* 0x000000020c0c723c */ /* 0x000fe20000001818 */
[----:B------:R-:W2:-:S15]  /*192f0*/  LDL.LU R5, [R1+0x138] ;  /* 0x0001380001057983 */ /* 0x000e9e0000300800 */
[----:B------:R-:W-:-:S01]  /*19300*/  NOP ;  /* 0x0000000000007918 */ /* 0x000fc20000000000 */
[----:B------:R-:W-:Y:S04]  /*19310*/  STL.64 [R1+0xe88], R22 ;  /* 0x000e881601007387 */ /* 0x000fe80000100a00 */
[----:B------:R0:W-:Y:S04]  /*19320*/  STL.64 [R1+0xe80], R20 ;  /* 0x000e801401007387 */ /* 0x0001e80000100a00 */
[----:B------:R-:W-:Y:S04]  /*19330*/  STL [R1+0xe7c], R15 ;  /* 0x000e7c0f01007387 */ /* 0x000fe80000100800 */
[----:B------:R-:W-:Y:S04]  /*19340*/  STL [R1+0xe98], R14 ;  /* 0x000e980e01007387 */ /* 0x000fe80000100800 */
[----:B------:R-:W-:Y:S04]  /*19350*/  STL.64 [R1+0xe90], R12 ;  /* 0x000e900c01007387 */ /* 0x000fe80000100a00 */
[----:B0-----:R-:W3:Y:S04]  /*19360*/  LDL.LU R20, [R1+0x70] ;  /* 0x0000700001147983 */ /* 0x001ee80000300800 */
[----:B------:R-:W3:Y:S04]  /*19370*/  LDL.LU R21, [R1+0x74] ;  /* 0x0000740001157983 */ /* 0x000ee80000300800 */
[----:B------:R-:W4:Y:S04]  /*19380*/  LDL.LU R22, [R1+0x78] ;  /* 0x0000780001167983 */ /* 0x000f280000300800 */
[----:B------:R-:W4:Y:S04]  /*19390*/  LDL.LU R23, [R1+0x7c] ;  /* 0x00007c0001177983 */ /* 0x000f280000300800 */
[----:B----4-:R-:W-:Y:S04]  /*193a0*/  STL.64 [R1+0xef8], R22 ;  /* 0x000ef81601007387 */ /* 0x010fe80000100a00 */
[----:B---3--:R0:W-:Y:S04]  /*193b0*/  STL.64 [R1+0xef0], R20 ;  /* 0x000ef01401007387 */ /* 0x0081e80000100a00 */
[----:B0-----:R-:W3:Y:S04]  /*193c0*/  LDL.LU R20, [R1+0x90] ;  /* 0x0000900001147983 */ /* 0x001ee80000300800 */
[----:B------:R-:W3:Y:S04]  /*193d0*/  LDL.LU R21, [R1+0x94] ;  /* 0x0000940001157983 */ /* 0x000ee80000300800 */
[----:B------:R-:W4:Y:S04]  /*193e0*/  LDL.LU R22, [R1+0x98] ;  /* 0x0000980001167983 */ /* 0x000f280000300800 */
[----:B------:R-:W4:Y:S01]  /*193f0*/  LDL.LU R23, [R1+0x9c] ;  /* 0x00009c0001177983 */ /* 0x000f220000300800 */
[----:B------:R-:W-:Y:S01]  /*19400*/  F2FP.F16.E4M3.UNPACK_B R2, R28.H1 ;  /* 0x0000001cff02723e */ /* 0x000fe200030006ff */
[----:B------:R-:W-:-:S02]  /*19410*/  IMAD R7, R29, 0x100, R7 ;  /* 0x000001001d077824 */ /* 0x000fc400078e0207 */
[----:B------:R-:W2:Y:S04]  /*19420*/  LDL.LU R28, [R1+0x494] ;  /* 0x00049400011c7983 */ /* 0x000ea80000300800 */
[----:B------:R-:W2:Y:S04]  /*19430*/  LDL.LU R29, [R1+0x49c] ;  /* 0x00049c00011d7983 */ /* 0x000ea80000300800 */
[----:B----4-:R-:W-:Y:S04]  /*19440*/  STL.64 [R1+0xf08], R22 ;  /* 0x000f081601007387 */ /* 0x010fe80000100a00 */
[----:B---3--:R0:W-:Y:S04]  /*19450*/  STL.64 [R1+0xf00], R20 ;  /* 0x000f001401007387 */ /* 0x0081e80000100a00 */
[----:B0-----:R-:W3:Y:S04]  /*19460*/  LDL.LU R20, [R1+0xc0] ;  /* 0x0000c00001147983 */ /* 0x001ee80000300800 */
[----:B------:R-:W3:Y:S04]  /*19470*/  LDL.LU R21, [R1+0xc4] ;  /* 0x0000c40001157983 */ /* 0x000ee80000300800 */
[----:B------:R-:W4:Y:S04]  /*19480*/  LDL.LU R22, [R1+0xc8] ;  /* 0x0000c80001167983 */ /* 0x000f280000300800 */
[----:B------:R-:W4:Y:S01]  /*19490*/  LDL.LU R23, [R1+0xcc] ;  /* 0x0000cc0001177983 */ /* 0x000f220000300800 */
[----:B------:R-:W-:-:S03]  /*194a0*/  F2FP.F16.E4M3.UNPACK_B R3, R0.H1 ;  /* 0x00000000ff03723e */ /* 0x000fc600030006ff */
[----:B------:R-:W2:Y:S04]  /*194b0*/  LDL.LU R24, [R1+0x474] ;  /* 0x0004740001187983 */ /* 0x000ea80000300800 */
[----:B------:R-:W2:Y:S04]  /*194c0*/  LDL.LU R0, [R1+0x47c] ;  /* 0x00047c0001007983 */ /* 0x000ea80000300800 */
[----:B----4-:R-:W-:Y:S04]  /*194d0*/  STL.64 [R1+0xf20], R22 ;  /* 0x000f201601007387 */ /* 0x010fe80000100a00 */
[----:B---3--:R0:W-:Y:S04]  /*194e0*/  STL.64 [R1+0xf18], R20 ;  /* 0x000f181401007387 */ /* 0x0081e80000100a00 */
        /* <DEDUP_REMOVED lines=16> */
[----:B--2---:R-:W-:-:S02]  /*195f0*/  F2FP.F16.E4M3.UNPACK_B R4, R5.H1 ;  /* 0x00000005ff04723e */ /* 0x004fc400030006ff */
[----:B------:R-:W-:Y:S01]  /*19600*/  F2FP.F16.E4M3.UNPACK_B R5, R8.H1 ;  /* 0x00000008ff05723e */ /* 0x000fe200030006ff */
[----:B----4-:R-:W-:Y:S04]  /*19610*/  STL.64 [R1+0xf58], R22 ;  /* 0x000f581601007387 */ /* 0x010fe80000100a00 */
[----:B---3--:R0:W-:Y:S04]  /*19620*/  STL.64 [R1+0xf50], R20 ;  /* 0x000f501401007387 */ /* 0x0081e80000100a00 */
        /* <DEDUP_REMOVED lines=8> */
[----:B------:R-:W3:Y:S04]  /*196b0*/  LDL.LU R12, [R1+0x4b0] ;  /* 0x0004b000010c7983 */ /* 0x000ee80000300800 */
[----:B------:R-:W4:Y:S04]  /*196c0*/  LDL.LU R13, [R1+0x4bc] ;  /* 0x0004bc00010d7983 */ /* 0x000f280000300800 */
[----:B------:R-:W4:Y:S04]  /*196d0*/  LDL.LU R14, [R1+0x4b8] ;  /* 0x0004b800010e7983 */ /* 0x000f280000300800 */
[----:B------:R-:W4:Y:S04]  /*196e0*/  LDL.LU R15, [R1+0x4c4] ;  /* 0x0004c400010f7983 */ /* 0x000f280000300800 */
[----:B------:R-:W4:Y:S04]  /*196f0*/  LDL.LU R27, [R1+0x4c0] ;  /* 0x0004c000011b7983 */ /* 0x000f280000300800 */
[----:B------:R-:W4:Y:S04]  /*19700*/  LDL.LU R26, [R1+0x4cc] ;  /* 0x0004cc00011a7983 */ /* 0x000f280000300800 */
[----:B------:R-:W4:Y:S01]  /*19710*/  LDL.LU R25, [R1+0x4c8] ;  /* 0x0004c80001197983 */ /* 0x000f220000300800 */
[----:B--2---:R-:W-:-:S15]  /*19720*/  HMMA.16816.F32 R20, R8, R4, R20 ;  /* 0x000000040814723c */ /* 0x004fde0000001814 */
[----:B------:R-:W-:-:S08]  /*19730*/  NOP ;  /* 0x0000000000007918 */ /* 0x000fd00000000000 */
[----:B------:R-:W-:Y:S04]  /*19740*/  STL.64 [R1+0x170], R20 ;  /* 0x0001701401007387 */ /* 0x000fe80000100a00 */
[----:B------:R0:W-:Y:S04]  /*19750*/  STL.64 [R1+0x178], R22 ;  /* 0x0001781601007387 */ /* 0x0001e80000100a00 */
[----:B0-----:R-:W2:Y:S04]  /*19760*/  LDL.LU.64 R22, [R1+0xf58] ;  /* 0x000f580001167983 */ /* 0x001ea80000300a00 */
[----:B------:R-:W2:Y:S01]  /*19770*/  LDL.LU.64 R20, [R1+0xf50] ;  /* 0x000f500001147983 */ /* 0x000ea20000300a00 */
[----:B------:R-:W-:Y:S01]  /*19780*/  IMAD R6, R19, 0x100, R18 ;  /* 0x0000010013067824 */ /* 0x000fe200078e0212 */
[----:B------:R-:W-:-:S04]  /*19790*/  F2FP.F16.E4M3.UNPACK_B R19, R7 ;  /* 0x00000007ff13723e */ /* 0x000fc800020006ff */
[----:B------:R-:W-:Y:S02]  /*197a0*/  F2FP.F16.E4M3.UNPACK_B R18, R6 ;  /* 0x00000006ff12723e */ /* 0x000fe400020006ff */
[----:B------:R-:W3:Y:S04]  /*197b0*/  LDL.LU R6, [R1+0x488] ;  /* 0x0004880001067983 */ /* 0x000ee80000300800 */
[----:B------:R-:W4:Y:S01]  /*197c0*/  LDL.LU R7, [R1+0x470] ;  /* 0x0004700001077983 */ /* 0x000f220000300800 */
[----:B--2---:R-:W-:Y:S03]  /*197d0*/  HMMA.16816.F32 R8, R8, R2, R20 ;  /* 0x000000020808723c */ /* 0x004fe60000001814 */
[----:B------:R-:W2:Y:S04]  /*197e0*/  LDL.LU.64 R22, [R1+0xf48] ;  /* 0x000f480001167983 */ /* 0x000ea80000300a00 */
[----:B------:R-:W2:-:S15]  /*197f0*/  LDL.LU.64 R20, [R1+0xf40] ;  /* 0x000f400001147983 */ /* 0x000e9e0000300a00 */
[----:B------:R-:W-:-:S01]  /*19800*/  NOP ;  /* 0x0000000000007918 */ /* 0x000fc20000000000 */
[----:B------:R0:W-:Y:S04]  /*19810*/  STL.64 [R1+0xb0], R8 ;  /* 0x0000b00801007387 */ /* 0x0001e80000100a00 */
[----:B------:R1:W-:Y:S04]  /*19820*/  STL.64 [R1+0xb8], R10 ;  /* 0x0000b80a01007387 */ /* 0x0003e80000100a00 */
[----:B0-----:R-:W3:Y:S01]  /*19830*/  LDL.LU R9, [R1+0x478] ;  /* 0x0004780001097983 */ /* 0x001ee20000300800 */
[----:B------:R-:W-:Y:S02]  /*19840*/  F2FP.F16.E4M3.UNPACK_B R16, R16 ;  /* 0x00000010ff10723e */ /* 0x000fe400020006ff */
[----:B------:R-:W-:Y:S01]  /*19850*/  F2FP.F16.E4M3.UNPACK_B R17, R17 ;  /* 0x00000011ff11723e */ /* 0x000fe200020006ff */
[----:B------:R-:W3:Y:S04]  /*19860*/  LDL.LU R8, [R1+0x484] ;  /* 0x0004840001087983 */ /* 0x000ee80000300800 */
[----:B-1----:R-:W3:Y:S04]  /*19870*/  LDL.LU R10, [R1+0x480] ;  /* 0x00048000010a7983 */ /* 0x002ee80000300800 */
[----:B------:R-:W3:Y:S01]  /*19880*/  LDL.LU R11, [R1+0x48c] ;  /* 0x00048c00010b7983 */ /* 0x000ee20000300800 */
[----:B----4-:R-:W-:-:S03]  /*19890*/  IMAD R7, R7, 0x100, R24 ;  /* 0x0000010007077824 */ /* 0x010fc600078e0218 */
[----:B------:R-:W4:Y:S01]  /*198a0*/  LDL.LU R24, [R1+0xf3c] ;  /* 0x000f3c0001187983 */ /* 0x000f220000300800 */
[----:B--2---:R-:W-:Y:S01]  /*198b0*/  HMMA.16816.F32 R20, R16, R4, R20 ;  /* 0x000000041014723c */ /* 0x004fe20000001814 */
[----:B---3--:R-:W-:Y:S02]  /*198c0*/  IMAD R9, R9, 0x100, R0 ;  /* 0x0000010009097824 */ /* 0x008fe400078e0200 */
[----:B------:R-:W2:-:S15]  /*198d0*/  LDL.LU R0, [R1+0xf38] ;  /* 0x000f380001007983 */ /* 0x000e9e0000300800 */
[----:B------:R-:W-:-:S05]  /*198e0*/  NOP ;  /* 0x0000000000007918 */ /* 0x000fca0000000000 */
[----:B------:R-:W-:Y:S04]  /*198f0*/  STL.64 [R1+0x1d0], R20 ;  /* 0x0001d01401007387 */ /* 0x000fe80000100a00 */
[----:B------:R0:W-:Y:S04]  /*19900*/  STL.64 [R1+0x1d8], R22 ;  /* 0x0001d81601007387 */ /* 0x0001e80000100a00 */
[----:B0-----:R-:W3:Y:S04]  /*19910*/  LDL.LU.64 R22, [R1+0xf30] ;  /* 0x000f300001167983 */ /* 0x001ee80000300a00 */
[----:B------:R-:W3:Y:S01]  /*19920*/  LDL.LU.64 R20, [R1+0xf28] ;  /* 0x000f280001147983 */ /* 0x000ee20000300a00 */
[----:B------:R-:W-:-:S02]  /*19930*/  IMAD R6, R6, 0x100, R11 ;  /* 0x0000010006067824 */ /* 0x000fc400078e020b */
[----:B------:R-:W-:Y:S01]  /*19940*/  IMAD R10, R10, 0x100, R8 ;  /* 0x000001000a0a7824 */ /* 0x000fe200078e0208 */
[----:B------:R-:W-:Y:S02]  /*19950*/  F2FP.F16.E4M3.UNPACK_B R8, R7 ;  /* 0x00000007ff08723e */ /* 0x000fe400020006ff */
[----:B------:R-:W4:Y:S01]  /*19960*/  LDL.LU R7, [R1+0x498] ;  /* 0x0004980001077983 */ /* 0x000f220000300800 */
[----:B------:R-:W-:-:S03]  /*19970*/  F2FP.F16.E4M3.UNPACK_B R11, R6 ;  /* 0x00000006ff0b723e */ /* 0x000fc600020006ff */
[----:B------:R-:W2:Y:S01]  /*19980*/  LDL.LU R6, [R1+0x490] ;  /* 0x0004900001067983 */ /* 0x000ea20000300800 */
[----:B---3--:R-:W-:Y:S03]  /*19990*/  HMMA.16816.F32 R16, R16, R2, R20 ;  /* 0x000000021010723c */ /* 0x008fe60000001814 */
[----:B------:R-:W3:Y:S04]  /*199a0*/  LDL.LU.64 R22, [R1+0xf20] ;  /* 0x000f200001167983 */ /* 0x000ee80000300a00 */
[----:B------:R-:W3:-:S15]  /*199b0*/  LDL.LU.64 R20, [R1+0xf18] ;  /* 0x000f180001147983 */ /* 0x000ede0000300a00 */
[----:B------:R-:W-:-:S01]  /*199c0*/  NOP ;  /* 0x0000000000007918 */ /* 0x000fc20000000000 */
[----:B------:R0:W-:Y:S04]  /*199d0*/  STL.64 [R1+0xa0], R16 ;  /* 0x0000a01001007387 */ /* 0x0001e80000100a00 */
[----:B------:R1:W-:Y:S04]  /*199e0*/  STL.64 [R1+0xa8], R18 ;  /* 0x0000a81201007387 */ /* 0x0003e80000100a00 */
[----:B0-----:R-:W3:Y:S04]  /*199f0*/  LDL.LU R16, [R1+0x4a4] ;  /* 0x0004a40001107983 */ /* 0x001ee80000300800 */
[----:B-1----:R-:W3:Y:S01]  /*19a00*/  LDL.LU R18, [R1+0x4a0] ;  /* 0x0004a00001127983 */ /* 0x002ee20000300800 */
[----:B------:R-:W-:-:S02]  /*19a10*/  F2FP.F16.E4M3.UNPACK_B R9, R9 ;  /* 0x00000009ff09723e */ /* 0x000fc400020006ff */
[----:B------:R-:W-:Y:S01]  /*19a20*/  F2FP.F16.E4M3.UNPACK_B R10, R10 ;  /* 0x0000000aff0a723e */ /* 0x000fe200020006ff */
[----:B--2---:R-:W-:Y:S01]  /*19a30*/  IMAD R6, R6, 0x100, R28 ;  /* 0x0000010006067824 */ /* 0x004fe200078e021c */
[----:B------:R-:W2:Y:S04]  /*19a40*/  LDL.LU R17, [R1+0x4ac] ;  /* 0x0004ac0001117983 */ /* 0x000ea80000300800 */
[----:B------:R-:W2:Y:S04]  /*19a50*/  LDL.LU R19, [R1+0x4a8] ;  /* 0x0004a80001137983 */ /* 0x000ea80000300800 */
[----:B------:R-:W2:Y:S01]  /*19a60*/  LDL.LU R28, [R1+0xf14] ;  /* 0x000f1400011c7983 */ /* 0x000ea20000300800 */
[----:B----4-:R-:W-:-:S03]  /*19a70*/  IMAD R7, R7, 0x100, R29 ;  /* 0x0000010007077824 */ /* 0x010fc600078e021d */
[----:B------:R-:W4:Y:S01]  /*19a80*/  LDL.LU R29, [R1+0xf10] ;  /* 0x000f1000011d7983 */ /* 0x000f220000300800 */
[----:B---3--:R-:W-:Y:S01]  /*19a90*/  HMMA.16816.F32 R20, R8, R4, R20 ;  /* 0x000000040814723c */ /* 0x008fe20000001814 */
[----:B------:R-:W-:Y:S01]  /*19aa0*/  IMAD R18, R18, 0x100, R16 ;  /* 0x0000010012127824 */ /* 0x000fe200078e0210 */
[----:B------:R-:W-:Y:S02]  /*19ab0*/  F2FP.F16.E4M3.UNPACK_B R16, R6 ;  /* 0x00000006ff10723e */ /* 0x000fe400020006ff */
[----:B------:R-:W3:-:S15]  /*19ac0*/  LDL.LU R6, [R1+0x4b4] ;  /* 0x0004b40001067983 */ /* 0x000ede0000300800 */
[----:B------:R-:W-:-:S04]  /*19ad0*/  NOP ;  /* 0x0000000000007918 */ /* 0x000fc80000000000 */
[----:B------:R-:W-:Y:S04]  /*19ae0*/  STL.64 [R1+0x190], R20 ;  /* 0x0001901401007387 */ /* 0x000fe80000100a00 */
[----:B------:R0:W-:Y:S04]  /*19af0*/  STL.64 [R1+0x198], R22 ;  /* 0x0001981601007387 */ /* 0x0001e80000100a00 */
[----:B0-----:R-:W4:Y:S04]  /*19b00*/  LDL.LU.64 R22, [R1+0xf08] ;  /* 0x000f080001167983 */ /* 0x001f280000300a00 */
[----:B------:R-:W4:Y:S01]  /*19b10*/  LDL.LU.64 R20, [R1+0xf00] ;  /* 0x000f000001147983 */ /* 0x000f220000300a00 */
[----:B--2---:R-:W-:Y:S01]  /*19b20*/  IMAD R19, R19, 0x100, R17 ;  /* 0x0000010013137824 */ /* 0x004fe200078e0211 */
[----:B------:R-:W-:-:S02]  /*19b30*/  F2FP.F16.E4M3.UNPACK_B R17, R7 ;  /* 0x00000007ff11723e */ /* 0x000fc400020006ff */
[----:B------:R-:W-:Y:S01]  /*19b40*/  F2FP.F16.E4M3.UNPACK_B R18, R18 ;  /* 0x00000012ff12723e */ /* 0x000fe200020006ff */
[----:B----4-:R-:W-:Y:S01]  /*19b50*/  HMMA.16816.F32 R8, R8, R2, R20 ;  /* 0x000000020808723c */ /* 0x010fe20000001814 */
[----:B------:R-:W2:Y:S04]  /*19b60*/  LDL.LU.64 R22, [R1+0xef8] ;  /* 0x000ef80001167983 */ /* 0x000ea80000300a00 */
[----:B------:R-:W2:Y:S01]  /*19b70*/  LDL.LU.64 R20, [R1+0xef0] ;  /* 0x000ef00001147983 */ /* 0x000ea20000300a00 */
[----:B------:R-:W-:Y:S01]  /*19b80*/  F2FP.F16.E4M3.UNPACK_B R19, R19 ;  /* 0x00000013ff13723e */ /* 0x000fe200020006ff */
[----:B---3--:R-:W-:-:S15]  /*19b90*/  IMAD R7, R12, 0x100, R6 ;  /* 0x000001000c077824 */ /* 0x008fde00078e0206 */
[----:B------:R-:W-:-:S01]  /*19ba0*/  NOP ;  /* 0x0000000000007918 */ /* 0x000fc20000000000 */
[----:B------:R0:W-:Y:S04]  /*19bb0*/  STL.64 [R1+0x80], R8 ;  /* 0x0000800801007387 */ /* 0x0001e80000100a00 */
[----:B------:R1:W-:Y:S01]  /*19bc0*/  STL.64 [R1+0x88], R10 ;  /* 0x0000880a01007387 */ /* 0x0003e20000100a00 */
[----:B0-----:R-:W-:Y:S02]  /*19bd0*/  IMAD R9, R14, 0x100, R13 ;  /* 0x000001000e097824 */ /* 0x001fe400078e020d */
[----:B-1----:R-:W-:Y:S02]  /*19be0*/  IMAD R10, R27, 0x100, R15 ;  /* 0x000001001b0a7824 */ /* 0x002fe400078e020f */
[----:B--2---:R-:W-:Y:S01]  /*19bf0*/  HMMA.16816.F32 R12, R16, R4, R20 ;  /* 0x00000004100c723c */ /* 0x004fe20000001814 */
[----:B------:R-:W2:-:S15]  /*19c00*/  LDL.LU R20, [R1+0x40] ;  /* 0x0000400001147983 */ /* 0x000e9e0000300800 */
[----:B------:R-:W-:-:S07]  /*19c10*/  NOP ;  /* 0x0000000000007918 */ /* 0x000fce0000000000 */
[----:B------:R-:W-:Y:S04]  /*19c20*/  STL.64 [R1+0x1c0], R12 ;  /* 0x0001c00c01007387 */ /* 0x000fe80000100a00 */
[----:B------:R-:W-:Y:S04]  /*19c30*/  STL.64 [R1+0x1c8], R14 ;  /* 0x0001c80e01007387 */ /* 0x000fe80000100a00 */
[----:B------:R-:W2:Y:S04]  /*19c40*/  LDL.LU R21, [R1+0x44] ;  /* 0x0000440001157983 */ /* 0x000ea80000300800 */
[----:B------:R-:W3:Y:S04]  /*19c50*/  LDL.LU R22, [R1+0x48] ;  /* 0x0000480001167983 */ /* 0x000ee80000300800 */
[----:B------:R-:W3:Y:S01]  /*19c60*/  LDL.LU R23, [R1+0x4c] ;  /* 0x00004c0001177983 */ /* 0x000ee20000300800 */
[----:B------:R-:W-:-:S03]  /*19c70*/  IMAD R6, R25, 0x100, R26 ;  /* 0x0000010019067824 */ /* 0x000fc600078e021a */
        /* <DEDUP_REMOVED lines=8> */
[----:B------:R-:W4:Y:S04]  /*19d00*/  LDL.LU R14, [R1+0x4f0] ;  /* 0x0004f000010e7983 */ /* 0x000f280000300800 */
[----:B------:R-:W4:Y:S04]  /*19d10*/  LDL.LU R15, [R1+0x4ec] ;  /* 0x0004ec00010f7983 */ /* 0x000f280000300800 */
[----:B------:R-:W2:Y:S04]  /*19d20*/  LDL.LU R25, [R1+0x510] ;  /* 0x0005100001197983 */ /* 0x000ea80000300800 */
[----:B------:R-:W3:Y:S04]  /*19d30*/  LDL.LU R26, [R1+0x518] ;  /* 0x00051800011a7983 */ /* 0x000ee80000300800 */
[----:B------:R-:W3:Y:S04]  /*19d40*/  LDL.LU R27, [R1+0x520] ;  /* 0x00052000011b7983 */ /* 0x000ee80000300800 */
[----:B---3--:R-:W-:Y:S04]  /*19d50*/  STL.64 [R1+0xeb8], R26 ;  /* 0x000eb81a01007387 */ /* 0x008fe80000100a00 */
[----:B--2---:R0:W-:Y:S04]  /*19d60*/  STL.64 [R1+0xeb0], R24 ;  /* 0x000eb01801007387 */ /* 0x0041e80000100a00 */
[----:B0-----:R-:W2:Y:S04]  /*19d70*/  LDL.LU R24, [R1+0x10] ;  /* 0x0000100001187983 */ /* 0x001ea80000300800 */
[----:B--2---:R-:W-:Y:S04]  /*19d80*/  STL [R1+0xec0], R24 ;  /* 0x000ec01801007387 */ /* 0x004fe80000100800 */
[----:B------:R-:W2:Y:S04]  /*19d90*/  LDL.LU R25, [R1+0x14] ;  /* 0x0000140001197983 */ /* 0x000ea80000300800 */
[----:B--2---:R-:W-:Y:S04]  /*19da0*/  STL [R1+0xec4], R25 ;  /* 0x000ec41901007387 */ /* 0x004fe80000100800 */
[----:B------:R-:W2:Y:S01]  /*19db0*/  LDL.LU R26, [R1+0x18] ;  /* 0x00001800011a7983 */ /* 0x000ea20000300800 */
[----:B------:R-:W-:Y:S03]  /*19dc0*/  HMMA.16816.F32 R16, R16, R2, R20 ;  /* 0x000000021010723c */ /* 0x000fe60000001814 */
[----:B--2---:R0:W-:Y:S04]  /*19dd0*/  STL [R1+0xec8], R26 ;  /* 0x000ec81a01007387 */ /* 0x0041e80000100800 */
[----:B------:R-:W2:Y:S04]  /*19de0*/  LDL.LU R27, [R1+0x1c] ;  /* 0x00001c00011b7983 */ /* 0x000ea80000300800 */
[----:B0-----:R-:W2:Y:S04]  /*19df0*/  LDL.LU R26, [R1+0x4f8] ;  /* 0x0004f800011a7983 */ /* 0x001ea80000300800 */
[----:B------:R-:W3:Y:S04]  /*19e00*/  LDL.LU R25, [R1+0x500] ;  /* 0x0005000001197983 */ /* 0x000ee80000300800 */
[----:B------:R-:W3:Y:S01]  /*19e10*/  LDL.LU R24, [R1+0x508] ;  /* 0x0005080001187983 */ /* 0x000ee20000300800 */
[----:B------:R-:W-:-:S02]  /*19e20*/  F2FP.F16.E4M3.UNPACK_B R8, R7 ;  /* 0x00000007ff08723e */ /* 0x000fc400020006ff */
[----:B------:R-:W-:Y:S01]  /*19e30*/  F2FP.F16.E4M3.UNPACK_B R11, R6 ;  /* 0x00000006ff0b723e */ /* 0x000fe200020006ff */
[----:B--2---:R0:W-:Y:S04]  /*19e40*/  STL.64 [R1+0xed8], R26 ;  /* 0x000ed81a01007387 */ /* 0x0041e80000100a00 */
[----:B---3--:R1:W-:Y:S01]  /*19e50*/  STL.64 [R1+0xed0], R24 ;  /* 0x000ed01801007387 */ /* 0x0083e20000100a00 */
[----:B0-----:R-:W-:-:S03]  /*19e60*/  IMAD.MOV.U32 R26, RZ, RZ, R28 ;  /* 0x000000ffff1a7224 */ /* 0x001fc600078e001c */
[----:B-1----:R-:W2:Y:S01]  /*19e70*/  LDL.LU R24, [R1+0x30] ;  /* 0x0000300001187983 */ /* 0x002ea20000300800 */
[----:B------:R-:W-:-:S03]  /*19e80*/  IMAD.MOV.U32 R27, RZ, RZ, R0 ;  /* 0x000000ffff1b7224 */ /* 0x000fc600078e0000 */
[----:B------:R-:W3:Y:S01]  /*19e90*/  LDL.LU R28, [R1+0x51c] ;  /* 0x00051c00011c7983 */ /* 0x000ee20000300800 */
[----:B------:R-:W-:-:S03]  /*19ea0*/  IMAD.MOV.U32 R25, RZ, RZ, R29 ;  /* 0x000000ffff197224 */ /* 0x000fc600078e001d */
[----:B------:R-:W3:Y:S04]  /*19eb0*/  LDL.LU R0, [R1+0x528] ;  /* 0x0005280001007983 */ /* 0x000ee80000300800 */
[----:B------:R-:W3:Y:S04]  /*19ec0*/  LDL.LU R29, [R1+0x524] ;  /* 0x00052400011d7983 */ /* 0x000ee80000300800 */
[----:B------:R-:W4:Y:S04]  /*19ed0*/  LDL.LU R7, [R1+0x4d8] ;  /* 0x0004d80001077983 */ /* 0x000f280000300800 */
[----:B------:R-:W2:Y:S04]  /*19ee0*/  LDL.LU R6, [R1+0x4d0] ;  /* 0x0004d00001067983 */ /* 0x000ea80000300800 */
[----:B------:R-:W3:Y:S04]  /*19ef0*/  LDL.LU.64 R22, [R1+0xee8] ;  /* 0x000ee80001167983 */ /* 0x000ee80000300a00 */
[----:B------:R-:W3:Y:S04]  /*19f00*/  LDL.LU.64 R20, [R1+0xee0] ;  /* 0x000ee00001147983 */ /* 0x000ee80000300a00 */
[----:B------:R-:W-:Y:S04]  /*19f10*/  STL.64 [R1+0x50], R16 ;  /* 0x0000501001007387 */ /* 0x000fe80000100a00 */
[----:B------:R0:W-:Y:S04]  /*19f20*/  STL.64 [R1+0x58], R18 ;  /* 0x0000581201007387 */ /* 0x0001e80000100a00 */
[----:B0-----:R-:W2:Y:S04]  /*19f30*/  LDL.LU R18, [R1+0x4d4] ;  /* 0x0004d40001127983 */ /* 0x001ea80000300800 */
[----:B------:R-:W4:Y:S01]  /*19f40*/  LDL.LU R19, [R1+0x4e0] ;  /* 0x0004e00001137983 */ /* 0x000f220000300800 */
[----:B------:R-:W-:-:S02]  /*19f50*/  F2FP.F16.E4M3.UNPACK_B R9, R9 ;  /* 0x00000009ff09723e */ /* 0x000fc400020006ff */
[----:B------:R-:W-:Y:S01]  /*19f60*/  F2FP.F16.E4M3.UNPACK_B R10, R10 ;  /* 0x0000000aff0a723e */ /* 0x000fe200020006ff */
[----:B--2---:R-:W-:Y:S02]  /*19f70*/  IMAD R6, R6, 0x100, R18 ;  /* 0x0000010006067824 */ /* 0x004fe400078e0212 */
[----:B----4-:R-:W-:Y:S02]  /*19f80*/  IMAD R7, R7, 0x100, R19 ;  /* 0x0000010007077824 */ /* 0x010fe400078e0213 */
[----:B------:R-:W-:Y:S02]  /*19f90*/  IMAD R18, R13, 0x100, R12 ;  /* 0x000001000d127824 */ /* 0x000fe400078e020c */
[----:B------:R-:W-:Y:S02]  /*19fa0*/  IMAD R19, R15, 0x100, R14 ;  /* 0x000001000f137824 */ /* 0x000fe400078e020e */
[C---:B---3--:R-:W-:Y:S06]  /*19fb0*/  HMMA.16816.F32 R12, R8.reuse, R4, R20 ;  /* 0x00000004080c723c */ /* 0x048fec0000001814 */
[----:B------:R-:W-:Y:S01]  /*19fc0*/  HMMA.16816.F32 R8, R8, R2, R24 ;  /* 0x000000020808723c */ /* 0x000fe20000001818 */
[----:B------:R-:W-:-:S02]  /*19fd0*/  F2FP.F16.E4M3.UNPACK_B R16, R6 ;  /* 0x00000006ff10723e */ /* 0x000fc400020006ff */
[----:B------:R-:W2:Y:S04]  /*19fe0*/  LDL.LU R6, [R1+0x50c] ;  /* 0x00050c0001067983 */ /* 0x000ea80000300800 */
[----:B------:R-:W3:Y:S01]  /*19ff0*/  LDL.LU R20, [R1] ;  /* 0x0000000001147983 */ /* 0x000ee20000300800 */
[----:B------:R-:W-:-:S09]  /*1a000*/  F2FP.F16.E4M3.UNPACK_B R17, R7 ;  /* 0x00000007ff11723e */ /* 0x000fd200020006ff */
[----:B------:R0:W-:Y:S04]  /*1a010*/  STL.64 [R1+0x180], R12 ;  /* 0x0001800c01007387 */ /* 0x0001e80000100a00 */
[----:B------:R1:W-:Y:S04]  /*1a020*/  STL.64 [R1+0x188], R14 ;  /* 0x0001880e01007387 */ /* 0x0003e80000100a00 */
[----:B------:R-:W3:Y:S04]  /*1a030*/  LDL.LU R21, [R1+0x4] ;  /* 0x0000040001157983 */ /* 0x000ee80000300800 */
[----:B------:R-:W3:Y:S04]  /*1a040*/  LDL.LU R22, [R1+0x8] ;  /* 0x0000080001167983 */ /* 0x000ee80000300800 */
[----:B------:R-:W3:Y:S04]  /*1a050*/  LDL.LU R23, [R1+0xc] ;  /* 0x00000c0001177983 */ /* 0x000ee80000300800 */
[----:B0-----:R-:W4:Y:S04]  /*1a060*/  LDL.LU R12, [R1+0x20] ;  /* 0x00002000010c7983 */ /* 0x001f280000300800 */
[----:B------:R-:W4:Y:S04]  /*1a070*/  LDL.LU R13, [R1+0x24] ;  /* 0x00002400010d7983 */ /* 0x000f280000300800 */
[----:B-1----:R-:W4:Y:S04]  /*1a080*/  LDL.LU R14, [R1+0x28] ;  /* 0x00002800010e7983 */ /* 0x002f280000300800 */
[----:B------:R-:W4:Y:S04]  /*1a090*/  LDL.LU R15, [R1+0x2c] ;  /* 0x00002c00010f7983 */ /* 0x000f280000300800 */
[----:B------:R-:W2:Y:S04]  /*1a0a0*/  LDL.LU R7, [R1+0x514] ;  /* 0x0005140001077983 */ /* 0x000ea80000300800 */
[----:B------:R-:W3:Y:S04]  /*1a0b0*/  LDL.LU.64 R26, [R1+0xed8] ;  /* 0x000ed800011a7983 */ /* 0x000ee80000300a00 */
[----:B------:R-:W4:Y:S04]  /*1a0c0*/  LDL.LU.64 R24, [R1+0xed0] ;  /* 0x000ed00001187983 */ /* 0x000f280000300a00 */
        /* <DEDUP_REMOVED lines=13> */
[----:B------:R-:W-:-:S07]  /*1a1a0*/  F2FP.F16.E4M3.UNPACK_B R19, R19 ;  /* 0x00000013ff13723e */ /* 0x000fce00020006ff */
[----:B---3--:R-:W-:-:S15]  /*1a1b0*/  HMMA.16816.F32 R24, R16, R4, R24 ;  /* 0x000000041018723c */ /* 0x008fde0000001818 */
[----:B------:R-:W-:-:S08]  /*1a1c0*/  NOP ;  /* 0x0000000000007918 */ /* 0x000fd00000000000 */
[----:B------:R-:W-:Y:S04]  /*1a1d0*/  STL.64 [R1+0x210], R24 ;  /* 0x0002101801007387 */ /* 0x000fe80000100a00 */
[----:B------:R0:W-:Y:S04]  /*1a1e0*/  STL.64 [R1+0x218], R26 ;  /* 0x0002181a01007387 */ /* 0x0001e80000100a00 */
[----:B0-----:R-:W2:Y:S04]  /*1a1f0*/  LDL.LU.64 R26, [R1+0xeb8] ;  /* 0x000eb800011a7983 */ /* 0x001ea80000300a00 */
[----:B------:R-:W3:Y:S01]  /*1a200*/  LDL.LU.64 R24, [R1+0xeb0] ;  /* 0x000eb00001187983 */ /* 0x000ee20000300a00 */
[----:B------:R-:W-:-:S02]  /*1a210*/  IMAD R29, R29, 0x100, R0 ;  /* 0x000001001d1d7824 */ /* 0x000fc400078e0200 */
[----:B--2---:R-:W-:Y:S02]  /*1a220*/  IMAD R7, R7, 0x100, R26 ;  /* 0x0000010007077824 */ /* 0x004fe400078e021a */
[----:B---3--:R-:W-:Y:S02]  /*1a230*/  IMAD R6, R6, 0x100, R25 ;  /* 0x0000010006067824 */ /* 0x008fe400078e0219 */
[----:B------:R-:W-:Y:S01]  /*1a240*/  IMAD R28, R28, 0x100, R27 ;  /* 0x000001001c1c7824 */ /* 0x000fe200078e021b */
[----:B------:R-:W2:Y:S04]  /*1a250*/  LDL.LU R25, [R1+0xea8] ;  /* 0x000ea80001197983 */ /* 0x000ea80000300800 */
[----:B------:R-:W2:Y:S04]  /*1a260*/  LDL.LU R26, [R1+0xea4] ;  /* 0x000ea400011a7983 */ /* 0x000ea80000300800 */
[----:B------:R-:W2:Y:S04]  /*1a270*/  LDL.LU R27, [R1+0xea0] ;  /* 0x000ea000011b7983 */ /* 0x000ea80000300800 */
[----:B------:R-:W3:Y:S01]  /*1a280*/  LDL.LU R0, [R1+0xe9c] ;  /* 0x000e9c0001007983 */ /* 0x000ee20000300800 */
[----:B------:R-:W-:-:S02]  /*1a290*/  F2FP.F16.E4M3.UNPACK_B R8, R8 ;  /* 0x00000008ff08723e */ /* 0x000fc400020006ff */
[----:B------:R-:W-:Y:S02]  /*1a2a0*/  F2FP.F16.E4M3.UNPACK_B R9, R9 ;  /* 0x00000009ff09723e */ /* 0x000fe400020006ff */
[----:B------:R-:W-:Y:S01]  /*1a2b0*/  F2FP.F16.E4M3.UNPACK_B R10, R10 ;  /* 0x0000000aff0a723e */ /* 0x000fe200020006ff */
[----:B--2---:R-:W-:Y:S01]  /*1a2c0*/  HMMA.16816.F32 R24, R16, R2, R24 ;  /* 0x000000021018723c */ /* 0x004fe20000001818 */
[----:B---3--:R-:W-:Y:S01]  /*1a2d0*/  IMAD R0, R0, 0x100, R11 ;  /* 0x0000010000007824 */ /* 0x008fe200078e020b */
[----:B------:R-:W-:-:S07]  /*1a2e0*/  F2FP.F16.E4M3.UNPACK_B R11, R6 ;  /* 0x00000006ff0b723e */ /* 0x000fce00020006ff */
[----:B------:R-:W-:Y:S01]  /*1a2f0*/  HMMA.16816.F32 R12, R8, R4, R12 ;  /* 0x00000004080c723c */ /* 0x000fe2000000180c */
[----:B------:R-:W-:Y:S01]  /*1a300*/  IMAD.MOV.U32 R19, RZ, RZ, R0 ;  /* 0x000000ffff137224 */ /* 0x000fe200078e0000 */
[----:B------:R-:W-:Y:S02]  /*1a310*/  F2FP.F16.E4M3.UNPACK_B R16, R7 ;  /* 0x00000007ff10723e */ /* 0x000fe400020006ff */
[----:B------:R-:W-:Y:S02]  /*1a320*/  F2FP.F16.E4M3.UNPACK_B R17, R28 ;  /* 0x0000001cff11723e */ /* 0x000fe400020006ff */
[----:B------:R-:W-:-:S08]  /*1a330*/  F2FP.F16.E4M3.UNPACK_B R18, R29 ;  /* 0x0000001dff12723e */ /* 0x000fd000020006ff */
[----:B------:R0:W-:Y:S04]  /*1a340*/  STL.64 [R1+0x200], R24 ;  /* 0x0002001801007387 */ /* 0x0001e80000100a00 */
[----:B------:R1:W-:Y:S04]  /*1a350*/  STL.64 [R1+0x208], R26 ;  /* 0x0002081a01007387 */ /* 0x0003e80000100a00 */
[----:B0-----:R-:W2:Y:S04]  /*1a360*/  LDL.LU R24, [R1+0x360] ;  /* 0x0003600001187983 */ /* 0x001ea80000300800 */
[----:B------:R-:W3:Y:S04]  /*1a370*/  LDL.LU R25, [R1+0xd20] ;  /* 0x000d200001197983 */ /* 0x000ee80000300800 */
[----:B-1----:R-:W4:Y:S04]  /*1a380*/  LDL.LU R26, [R1+0xd44] ;  /* 0x000d4400011a7983 */ /* 0x002f280000300800 */
[----:B------:R-:W4:Y:S04]  /*1a390*/  LDL.LU R27, [R1+0xd18] ;  /* 0x000d1800011b7983 */ /* 0x000f280000300800 */
[----:B------:R-:W4:Y:S04]  /*1a3a0*/  LDL.LU R0, [R1+0xd3c] ;  /* 0x000d3c0001007983 */ /* 0x000f280000300800 */
[----:B------:R-:W2:Y:S04]  /*1a3b0*/  LDL.LU R6, [R1+0xd28] ;  /* 0x000d280001067983 */ /* 0x000ea80000300800 */
[----:B------:R-:W3:Y:S04]  /*1a3c0*/  LDL.LU R7, [R1+0x358] ;  /* 0x0003580001077983 */ /* 0x000ee80000300800 */
[----:B------:R-:W4:Y:S04]  /*1a3d0*/  LDL.LU R28, [R1+0xd30] ;  /* 0x000d3000011c7983 */ /* 0x000f280000300800 */
[----:B------:R-:W2:Y:S04]  /*1a3e0*/  LDL.LU R29, [R1+0x350] ;  /* 0x00035000011d7983 */ /* 0x000ea80000300800 */
[----:B------:R-:W-:Y:S04]  /*1a3f0*/  STL.64 [R1+0x1b0], R12 ;  /* 0x0001b00c01007387 */ /* 0x000fe80000100a00 */
[----:B------:R0:W-:Y:S01]  /*1a400*/  STL.64 [R1+0x1b8], R14 ;  /* 0x0001b80e01007387 */ /* 0x0001e20000100a00 */
[----:B------:R-:W-:Y:S03]  /*1a410*/  HMMA.16816.F32 R8, R8, R2, R20 ;  /* 0x000000020808723c */ /* 0x000fe60000001814 */
[----:B0-----:R-:W3:Y:S04]  /*1a420*/  LDL.LU R14, [R1+0xe98] ;  /* 0x000e9800010e7983 */ /* 0x001ee80000300800 */
[----:B------:R-:W3:Y:S04]  /*1a430*/  LDL.LU.64 R12, [R1+0xe90] ;  /* 0x000e9000010c7983 */ /* 0x000ee80000300a00 */
[----:B------:R-:W4:Y:S04]  /*1a440*/  LDL.LU.64 R22, [R1+0xe88] ;  /* 0x000e880001167983 */ /* 0x000f280000300a00 */
[----:B------:R-:W4:Y:S01]  /*1a450*/  LDL.LU.64 R20, [R1+0xe80] ;  /* 0x000e800001147983 */ /* 0x000f220000300a00 */
[----:B------:R-:W-:Y:S01]  /*1a460*/  F2FP.F16.E4M3.UNPACK_B R19, R19 ;  /* 0x00000013ff13723e */ /* 0x000fe200020006ff */
[----:B------:R-:W0:Y:S06]  /*1a470*/  LDC R15, c[0x0][0x230] ;  /* 0x00008c00ff0f7b82 */ /* 0x000e2c0000000800 */
[----:B------:R1:W-:Y:S04]  /*1a480*/  STL.64 [R1+0x1a0], R8 ;  /* 0x0001a00801007387 */ /* 0x0003e80000100a00 */
[----:B------:R1:W-:Y:S04]  /*1a490*/  STL.64 [R1+0x1a8], R10 ;  /* 0x0001a80a01007387 */ /* 0x0003e80000100a00 */
[----:B-1----:R-:W2:Y:S04]  /*1a4a0*/  LDL.LU R8, [R1+0xd48] ;  /* 0x000d480001087983 */ /* 0x002ea80000300800 */
[----:B------:R-:W3:Y:S04]  /*1a4b0*/  LDL.LU R9, [R1+0xd40] ;  /* 0x000d400001097983 */ /* 0x000ee80000300800 */
[----:B------:R-:W3:Y:S01]  /*1a4c0*/  LDL.LU R10, [R1+0x348] ;  /* 0x00034800010a7983 */ /* 0x000ee20000300800 */
[----:B0-----:R-:W-:-:S03]  /*1a4d0*/  VIADD R15, R15, 0x3f ;  /* 0x0000003f0f0f7836 */ /* 0x001fc60000000000 */
[----:B------:R-:W3:Y:S01]  /*1a4e0*/  LDL.LU R11, [R1+0xd38] ;  /* 0x000d3800010b7983 */ /* 0x000ee20000300800 */
[----:B----4-:R-:W-:Y:S03]  /*1a4f0*/  HMMA.16816.F32 R20, R16, R4, R20 ;  /* 0x000000041014723c */ /* 0x010fe60000001814 */
[----:B------:R-:W4:Y:S04]  /*1a500*/  LDL.LU R5, [R1+0x4dc] ;  /* 0x0004dc0001057983 */ /* 0x000f280000300800 */
[----:B------:R-:W-:-:S04]  /*1a510*/  SHF.R.S32.HI R4, RZ, 0x1f, R15 ;  /* 0x0000001fff047819 */ /* 0x000fc8000001140f */
[----:B------:R-:W-:-:S12]  /*1a520*/  LEA.HI R4, R4, R15, RZ, 0x6 ;  /* 0x0000000f04047211 */ /* 0x000fd800078f30ff */
[----:B------:R0:W-:Y:S04]  /*1a530*/  STL.64 [R1+0x1f0], R20 ;  /* 0x0001f01401007387 */ /* 0x0001e80000100a00 */
[----:B------:R1:W-:Y:S04]  /*1a540*/  STL.64 [R1+0x1f8], R22 ;  /* 0x0001f81601007387 */ /* 0x0003e80000100a00 */
[----:B0-----:R-:W4:Y:S04]  /*1a550*/  LDL.LU R20, [R1+0x34c] ;  /* 0x00034c0001147983 */ /* 0x001f280000300800 */
[----:B------:R-:W4:Y:S04]  /*1a560*/  LDL.LU R21, [R1+0x354] ;  /* 0x0003540001157983 */ /* 0x000f280000300800 */
[----:B-1----:R-:W4:Y:S04]  /*1a570*/  LDL.LU R22, [R1+0x35c] ;  /* 0x00035c0001167983 */ /* 0x002f280000300800 */
[----:B------:R-:W4:Y:S04]  /*1a580*/  LDL.LU R23, [R1+0x364] ;  /* 0x0003640001177983 */ /* 0x000f280000300800 */
[----:B------:R-:W4:Y:S01]  /*1a590*/  LDL.LU R15, [R1+0xe7c] ;  /* 0x000e7c00010f7983 */ /* 0x000f220000300800 */
[----:B--2---:R-:W-:-:S02]  /*1a5a0*/  IADD3 R8, P4, R8, UR38, RZ ;  /* 0x0000002608087c10 */ /* 0x004fc4000ff9e0ff */
[----:B---3--:R-:W-:Y:S01]  /*1a5b0*/  IADD3 R9, P5, R9, UR38, RZ ;  /* 0x0000002609097c10 */ /* 0x008fe2000ffbe0ff */
[----:B----4-:R-:W-:-:S05]  /*1a5c0*/  VIADD R5, R5, 0x1 ;  /* 0x0000000105057836 */ /* 0x010fca0000000000 */
[----:B------:R-:W-:Y:S01]  /*1a5d0*/  STL [R1+0x4dc], R5 ;  /* 0x0004dc0501007387 */ /* 0x000fe20000100800 */
[----:B------:R-:W-:Y:S01]  /*1a5e0*/  HMMA.16816.F32 R12, R16, R2, R12 ;  /* 0x00000002100c723c */ /* 0x000fe2000000180c */
[----:B------:R-:W-:Y:S02]  /*1a5f0*/  IADD3 R20, P6, R20, UR38, RZ ;  /* 0x0000002614147c10 */ /* 0x000fe4000ffde0ff */
[----:B------:R-:W-:Y:S02]  /*1a600*/  IADD3 R21, P1, R21, UR38, RZ ;  /* 0x0000002615157c10 */ /* 0x000fe4000ff3e0ff */
[----:B------:R-:W-:Y:S02]  /*1a610*/  IADD3 R22, P2, R22, UR38, RZ ;  /* 0x0000002616167c10 */ /* 0x000fe4000ff5e0ff */
[----:B------:R-:W-:Y:S02]  /*1a620*/  IADD3 R23, P3, R23, UR38, RZ ;  /* 0x0000002617177c10 */ /* 0x000fe4000ff7e0ff */
[----:B------:R-:W-:-:S02]  /*1a630*/  IADD3.X R10, R10, UR25, RZ, P6, !PT ;  /* 0x000000190a0a7c10 */ /* 0x000fc4000b7fe4ff */
[----:B------:R-:W-:Y:S02]  /*1a640*/  IADD3 R11, P6, R11, UR38, RZ ;  /* 0x000000260b0b7c10 */ /* 0x000fe4000ffde0ff */
[----:B------:R-:W-:Y:S02]  /*1a650*/  IADD3.X R29, R29, UR25, RZ, P1, !PT ;  /* 0x000000191d1d7c10 */ /* 0x000fe40008ffe4ff */
[----:B------:R-:W-:Y:S02]  /*1a660*/  IADD3 R28, P1, R28, UR38, RZ ;  /* 0x000000261c1c7c10 */ /* 0x000fe4000ff3e0ff */
[----:B------:R-:W-:Y:S02]  /*1a670*/  IADD3.X R7, R7, UR25, RZ, P2, !PT ;  /* 0x0000001907077c10 */ /* 0x000fe400097fe4ff */
[----:B------:R-:W-:Y:S02]  /*1a680*/  IADD3 R6, P2, R6, UR38, RZ ;  /* 0x0000002606067c10 */ /* 0x000fe4000ff5e0ff */
[----:B------:R-:W-:-:S02]  /*1a690*/  IADD3.X R24, R24, UR25, RZ, P3, !PT ;  /* 0x0000001918187c10 */ /* 0x000fc40009ffe4ff */
[----:B------:R-:W-:Y:S01]  /*1a6a0*/  IADD3 R25, P3, R25, UR38, RZ ;  /* 0x0000002619197c10 */ /* 0x000fe2000ff7e0ff */
[----:B------:R-:W-:Y:S04]  /*1a6b0*/  STL.64 [R1+0x1e0], R12 ;  /* 0x0001e00c01007387 */ /* 0x000fe80000100a00 */
[----:B------:R-:W-:Y:S04]  /*1a6c0*/  STL.64 [R1+0x1e8], R14 ;  /* 0x0001e80e01007387 */ /* 0x000fe80000100a00 */
        /* <DEDUP_REMOVED lines=14> */
[----:B------:R-:W2:Y:S01]  /*1a7b0*/  LDL.LU R16, [R1+0xd08] ;  /* 0x000d080001107983 */ /* 0x000ea20000300800 */
[----:B------:R-:W-:-:S02]  /*1a7c0*/  IADD3.X R26, R26, UR25, RZ, P4, !PT ;  /* 0x000000191a1a7c10 */ /* 0x000fc4000a7fe4ff */
[----:B------:R-:W-:-:S03]  /*1a7d0*/  IADD3 R27, P4, R27, UR38, RZ ;  /* 0x000000261b1b7c10 */ /* 0x000fc6000ff9e0ff */
[----:B------:R-:W-:Y:S04]  /*1a7e0*/  STL [R1+0xd44], R26 ;  /* 0x000d441a01007387 */ /* 0x000fe80000100800 */
[----:B--2---:R0:W-:Y:S04]  /*1a7f0*/  STL [R1+0xe74], R16 ;  /* 0x000e741001007387 */ /* 0x0041e80000100800 */
[----:B------:R-:W-:Y:S04]  /*1a800*/  STL [R1+0xd18], R27 ;  /* 0x000d181b01007387 */ /* 0x000fe80000100800 */
[----:B0-----:R-:W2:Y:S01]  /*1a810*/  LDL.LU R16, [R1+0xd34] ;  /* 0x000d340001107983 */ /* 0x001ea20000300800 */
[----:B------:R-:W-:-:S05]  /*1a820*/  IADD3.X R0, R0, UR25, RZ, P5, !PT ;  /* 0x0000001900007c10 */ /* 0x000fca000affe4ff */
[----:B------:R-:W-:Y:S01]  /*1a830*/  STL [R1+0xd3c], R0 ;  /* 0x000d3c0001007387 */ /* 0x000fe20000100800 */
[----:B------:R-:W-:-:S04]  /*1a840*/  SHF.R.S32.HI R4, RZ, 0x6, R4 ;  /* 0x00000006ff047819 */ /* 0x000fc80000011404 */
[----:B------:R-:W-:Y:S01]  /*1a850*/  ISETP.NE.U32.AND P0, PT, R5, R4, PT ;  /* 0x000000040500720c */ /* 0x000fe20003f05070 */
[----:B--2---:R0:W-:Y:S04]  /*1a860*/  STL [R1+0xe78], R16 ;  /* 0x000e781001007387 */ /* 0x0041e80000100800 */
        /* <DEDUP_REMOVED lines=29> */
[----:B--2---:R-:W-:-:S05]  /*1aa40*/  IADD3 R16, P5, R16, UR38, RZ ;  /* 0x0000002610107c10 */ /* 0x004fca000ffbe0ff */
[----:B------:R0:W-:Y:S04]  /*1aa50*/  STL [R1+0xd10], R16 ;  /* 0x000d101001007387 */ /* 0x0001e80000100800 */
[----:B0-----:R-:W2:Y:S02]  /*1aa60*/  LDL.LU R16, [R1+0xe78] ;  /* 0x000e780001107983 */ /* 0x001ea40000300800 */
[----:B--2---:R-:W-:-:S05]  /*1aa70*/  IADD3.X R16, R16, UR25, RZ, P6, !PT ;  /* 0x0000001910107c10 */ /* 0x004fca000b7fe4ff */
[----:B------:R0:W-:Y:S04]  /*1aa80*/  STL [R1+0xd34], R16 ;  /* 0x000d341001007387 */ /* 0x0001e80000100800 */
[----:B0-----:R-:W2:Y:S01]  /*1aa90*/  LDL.LU R16, [R1+0xe74] ;  /* 0x000e740001107983 */ /* 0x001ea20000300800 */
[----:B---3--:R-:W-:Y:S02]  /*1aaa0*/  IADD3.X R17, R17, UR25, RZ, P1, !PT ;  /* 0x0000001911117c10 */ /* 0x008fe40008ffe4ff */
[----:B----4-:R-:W-:Y:S02]  /*1aab0*/  IADD3 R18, P1, R18, UR38, RZ ;  /* 0x0000002612127c10 */ /* 0x010fe4000ff3e0ff */
[----:B------:R-:W-:Y:S02]  /*1aac0*/  IADD3.X R19, R19, UR25, RZ, P2, !PT ;  /* 0x0000001913137c10 */ /* 0x000fe400097fe4ff */
[----:B------:R-:W-:-:S02]  /*1aad0*/  IADD3 R2, P2, R2, UR38, RZ ;  /* 0x0000002602027c10 */ /* 0x000fc4000ff5e0ff */
[----:B------:R-:W-:Y:S02]  /*1aae0*/  IADD3.X R3, R3, UR25, RZ, P3, !PT ;  /* 0x0000001903037c10 */ /* 0x000fe40009ffe4ff */
[----:B------:R-:W-:Y:S02]  /*1aaf0*/  IADD3 R12, P3, R12, UR38, RZ ;  /* 0x000000260c0c7c10 */ /* 0x000fe4000ff7e0ff */
[----:B------:R-:W-:Y:S02]  /*1ab00*/  IADD3.X R13, R13, UR25, RZ, P4, !PT ;  /* 0x000000190d0d7c10 */ /* 0x000fe4000a7fe4ff */
[----:B------:R-:W-:Y:S02]  /*1ab10*/  IADD3 R14, P4, R14, UR38, RZ ;  /* 0x000000260e0e7c10 */ /* 0x000fe4000ff9e0ff */
        /* <DEDUP_REMOVED lines=13> */
[----:B--2---:R-:W-:-:S05]  /*1abf0*/  IADD3 R16, P6, R16, UR38, RZ ;  /* 0x0000002610107c10 */ /* 0x004fca000ffde0ff */
[----:B------:R0:W-:Y:S04]  /*1ac00*/  STL [R1+0xd08], R16 ;  /* 0x000d081001007387 */ /* 0x0001e80000100800 */
[----:B------:R-:W-:Y:S04]  /*1ac10*/  STL [R1+0xd2c], R17 ;  /* 0x000d2c1101007387 */ /* 0x000fe80000100800 */
[----:B------:R-:W-:Y:S04]  /*1ac20*/  STL [R1+0xd00], R18 ;  /* 0x000d001201007387 */ /* 0x000fe80000100800 */
[----:B------:R-:W-:Y:S04]  /*1ac30*/  STL [R1+0xd24], R19 ;  /* 0x000d241301007387 */ /* 0x000fe80000100800 */
[----:B------:R-:W-:Y:S04]  /*1ac40*/  STL [R1+0xcf8], R2 ;  /* 0x000cf80201007387 */ /* 0x000fe80000100800 */
[----:B------:R-:W-:Y:S04]  /*1ac50*/  STL [R1+0xd1c], R3 ;  /* 0x000d1c0301007387 */ /* 0x000fe80000100800 */
[----:B------:R-:W-:Y:S01]  /*1ac60*/  STL [R1+0xcf0], R12 ;  /* 0x000cf00c01007387 */ /* 0x000fe20000100800 */
[----:B------:R-:W-:-:S03]  /*1ac70*/  IADD3.X R5, R5, UR25, RZ, P6, !PT ;  /* 0x0000001905057c10 */ /* 0x000fc6000b7fe4ff */
[----:B------:R-:W-:Y:S01]  /*1ac80*/  STL [R1+0xd14], R13 ;  /* 0x000d140d01007387 */ /* 0x000fe20000100800 */
[----:B------:R-:W-:-:S03]  /*1ac90*/  IADD3 R20, P6, R20, UR38, RZ ;  /* 0x0000002614147c10 */ /* 0x000fc6000ffde0ff */
        /* <DEDUP_REMOVED lines=20> */
[----:B0-----:R-:W2:Y:S01]  /*1ade0*/  LDL.LU R16, [R1+0xcb4] ;  /* 0x000cb40001107983 */ /* 0x001ea20000300800 */
[----:B------:R-:W-:-:S02]  /*1adf0*/  IADD3 R26, P1, R26, UR38, RZ ;  /* 0x000000261a1a7c10 */ /* 0x000fc4000ff3e0ff */
[----:B------:R-:W-:-:S03]  /*1ae00*/  IADD3.X R27, R27, UR25, RZ, P2, !PT ;  /* 0x000000191b1b7c10 */ /* 0x000fc600097fe4ff */
[----:B------:R-:W-:Y:S04]  /*1ae10*/  STL [R1+0xca0], R26 ;  /* 0x000ca01a01007387 */ /* 0x000fe80000100800 */
[----:B--2---:R0:W-:Y:S04]  /*1ae20*/  STL [R1+0xe6c], R16 ;  /* 0x000e6c1001007387 */ /* 0x0041e80000100800 */
[----:B------:R-:W-:Y:S04]  /*1ae30*/  STL [R1+0xcc4], R27 ;  /* 0x000cc41b01007387 */ /* 0x000fe80000100800 */
[----:B0-----:R-:W2:Y:S01]  /*1ae40*/  LDL.LU R16, [R1+0xc90] ;  /* 0x000c900001107983 */ /* 0x001ea20000300800 */
[----:B------:R-:W-:-:S05]  /*1ae50*/  IADD3 R0, P2, R0, UR38, RZ ;  /* 0x0000002600007c10 */ /* 0x000fca000ff5e0ff */
[----:B------:R-:W-:Y:S04]  /*1ae60*/  STL [R1+0xc98], R0 ;  /* 0x000c980001007387 */ /* 0x000fe80000100800 */
[----:B--2---:R0:W-:Y:S04]  /*1ae70*/  STL [R1+0xe70], R16 ;  /* 0x000e701001007387 */ /* 0x0041e80000100800 */
[----:B0-----:R-:W2:Y:S04]  /*1ae80*/  LDL.LU R16, [R1+0xcbc] ;  /* 0x000cbc0001107983 */ /* 0x001ea80000300800 */
[----:B------:R-:W3:Y:S04]  /*1ae90*/  LDL.LU R17, [R1+0xc88] ;  /* 0x000c880001117983 */ /* 0x000ee80000300800 */
[----:B------:R-:W4:Y:S04]  /*1aea0*/  LDL.LU R18, [R1+0xcac] ;  /* 0x000cac0001127983 */ /* 0x000f280000300800 */
        /* <DEDUP_REMOVED lines=26> */
[----:B--2---:R-:W-:-:S05]  /*1b050*/  IADD3.X R16, R16, UR25, RZ, P3, !PT ;  /* 0x0000001910107c10 */ /* 0x004fca0009ffe4ff */
[----:B------:R0:W-:Y:S04]  /*1b060*/  STL [R1+0xcbc], R16 ;  /* 0x000cbc1001007387 */ /* 0x0001e80000100800 */
[----:B0-----:R-:W2:Y:S02]  /*1b070*/  LDL.LU R16, [R1+0xe70] ;  /* 0x000e700001107983 */ /* 0x001ea40000300800 */
[----:B--2---:R-:W-:-:S05]  /*1b080*/  IADD3 R16, P3, R16, UR38, RZ ;  /* 0x0000002610107c10 */ /* 0x004fca000ff7e0ff */
[----:B------:R0:W-:Y:S04]  /*1b090*/  STL [R1+0xc90], R16 ;  /* 0x000c901001007387 */ /* 0x0001e80000100800 */
[----:B0-----:R-:W2:Y:S01]  /*1b0a0*/  LDL.LU R16, [R1+0xe6c] ;  /* 0x000e6c0001107983 */ /* 0x001ea20000300800 */
[----:B----4-:R-:W-:Y:S02]  /*1b0b0*/  IADD3.X R18, R18, UR25, RZ, P5, !PT ;  /* 0x0000001912127c10 */ /* 0x010fe4000affe4ff */
[----:B---3--:R-:W-:Y:S02]  /*1b0c0*/  IADD3 R19, P5, R19, UR38, RZ ;  /* 0x0000002613137c10 */ /* 0x008fe4000ffbe0ff */
        /* <DEDUP_REMOVED lines=18> */
[----:B--2---:R-:W-:Y:S02]  /*1b1f0*/  IADD3.X R16, R16, UR25, RZ, P4, !PT ;  /* 0x0000001910107c10 */ /* 0x004fe4000a7fe4ff */
[----:B------:R-:W-:-:S03]  /*1b200*/  IADD3 R17, P4, R17, UR38, RZ ;  /* 0x0000002611117c10 */ /* 0x000fc6000ff9e0ff */
[----:B------:R0:W-:Y:S04]  /*1b210*/  STL [R1+0xcb4], R16 ;  /* 0x000cb41001007387 */ /* 0x0001e80000100800 */
        /* <DEDUP_REMOVED lines=29> */
[----:B0-----:R-:W2:Y:S01]  /*1b3f0*/  LDL.LU R16, [R1+0xc10] ;  /* 0x000c100001107983 */ /* 0x001ea20000300800 */
[----:B------:R-:W-:-:S02]  /*1b400*/  IADD3.X R26, R26, UR25, RZ, P5, !PT ;  /* 0x000000191a1a7c10 */ /* 0x000fc4000affe4ff */
[----:B------:R-:W-:-:S03]  /*1b410*/  IADD3 R27, P5, R27, UR38, RZ ;  /* 0x000000261b1b7c10 */ /* 0x000fc6000ffbe0ff */
[----:B------:R-:W-:Y:S04]  /*1b420*/  STL [R1+0xc4c], R26 ;  /* 0x000c4c1a01007387 */ /* 0x000fe80000100800 */
[----:B--2---:R0:W-:Y:S04]  /*1b430*/  STL [R1+0xe64], R16 ;  /* 0x000e641001007387 */ /* 0x0041e80000100800 */
[----:B------:R-:W-:Y:S04]  /*1b440*/  STL [R1+0xc20], R27 ;  /* 0x000c201b01007387 */ /* 0x000fe80000100800 */
[----:B0-----:R-:W2:Y:S01]  /*1b450*/  LDL.LU R16, [R1+0xc3c] ;  /* 0x000c3c0001107983 */ /* 0x001ea20000300800 */
[----:B------:R-:W-:-:S05]  /*1b460*/  IADD3.X R0, R0, UR25, RZ, P6, !PT ;  /* 0x0000001900007c10 */ /* 0x000fca000b7fe4ff */
[----:B------:R-:W-:Y:S04]  /*1b470*/  STL [R1+0xc44], R0 ;  /* 0x000c440001007387 */ /* 0x000fe80000100800 */
        /* <DEDUP_REMOVED lines=1318> */
[----:B------:R-:W-:-:S02]  /*206e0*/  IADD3.X R26, R26, UR25, RZ, P6, !PT ;  /* 0x000000191a1a7c10 */ /* 0x000fc4000b7fe4ff */
[----:B--2---:R-:W-:Y:S02]  /*206f0*/  IADD3.X R16, R16, UR25, RZ, P5, !PT ;  /* 0x0000001910107c10 */ /* 0x004fe4000affe4ff */
        /* <DEDUP_REMOVED lines=31> */
[----:B------:R0:W-:Y:S04]  /*208f0*/  STL [R1+0x57c], R0 ;  /* 0x00057c0001007387 */ /* 0x0001e80000100800 */
[----:B------:R-:W-:Y:S04]  /*20900*/  STL [R1+0x584], R26 ;  /* 0x0005841a01007387 */ /* 0x000fe80000100800 */
[----:B0-----:R-:W2:Y:S01]  /*20910*/  LDL.LU R0, [R1+0xd70] ;  /* 0x000d700001007983 */ /* 0x001ea20000300800 */
[----:B------:R-:W-:-:S05]  /*20920*/  IADD3 R27, P6, R27, UR4, RZ ;  /* 0x000000041b1b7c10 */ /* 0x000fca000ffde0ff */
[----:B------:R-:W-:Y:S04]  /*20930*/  STL [R1+0xd60], R27 ;  /* 0x000d601b01007387 */ /* 0x000fe80000100800 */
[----:B--2---:R0:W-:Y:S04]  /*20940*/  STL [R1+0xdf4], R0 ;  /* 0x000df40001007387 */ /* 0x0041e80000100800 */
[----:B0-----:R-:W2:Y:S04]  /*20950*/  LDL.LU R0, [R1+0x574] ;  /* 0x0005740001007983 */ /* 0x001ea80000300800 */
        /* <DEDUP_REMOVED lines=58> */
[----:B------:R-:W-:Y:S02]  /*20d00*/  IADD3.X R25, R25, UR54, RZ, P5, !PT ;  /* 0x0000003619197c10 */ /* 0x000fe4000affe4ff */
[----:B------:R-:W-:Y:S02]  /*20d10*/  IADD3.X R27, R27, UR54, RZ, P1, !PT ;  /* 0x000000361b1b7c10 */ /* 0x000fe40008ffe4ff */
[----:B------:R-:W-:Y:S02]  /*20d20*/  IADD3.X R26, R26, UR54, RZ, P6, !PT ;  /* 0x000000361a1a7c10 */ /* 0x000fe4000b7fe4ff */
[----:B--2---:R-:W-:-:S05]  /*20d30*/  IADD3 R0, P2, R0, UR4, RZ ;  /* 0x0000000400007c10 */ /* 0x004fca000ff5e0ff */
[----:B------:R0:W-:Y:S01]  /*20d40*/  STL [R1+0xd70], R0 ;  /* 0x000d700001007387 */ /* 0x0001e20000100800 */
[----:B------:R-:W-:Y:S02]  /*20d50*/  IADD3.X R4, R4, UR54, RZ, P2, !PT ;  /* 0x0000003604047c10 */ /* 0x000fe400097fe4ff */
[----:B------:R-:W-:Y:S01]  /*20d60*/  IADD3 R5, P2, R5, UR4, RZ ;  /* 0x0000000405057c10 */ /* 0x000fe2000ff5e0ff */
[----:B0-----:R1:W5:Y:S04]  /*20d70*/  LDL.LU R0, [R1+0xdf0] ;  /* 0x000df00001007983 */ /* 0x0013680000300800 */
[----:B------:R1:W-:Y:S04]  /*20d80*/  STL [R1+0x56c], R16 ;  /* 0x00056c1001007387 */ /* 0x0003e80000100800 */
        /* <DEDUP_REMOVED lines=16> */
[----:B------:R1:W-:Y:S01]  /*20e90*/  STL [R1+0xd9c], R9 ;  /* 0x000d9c0901007387 */ /* 0x0003e20000100800 */
[----:B------:R-:W-:-:S03]  /*20ea0*/  IADD3.X R7, R7, UR54, RZ, P2, !PT ;  /* 0x0000003607077c10 */ /* 0x000fc600097fe4ff */
        /* <DEDUP_REMOVED lines=10> */
[----:B------:R-:W-:Y:S05]  /*20f50*/  @P0 BRA `(.L_x_2) ;  /* 0xfffffe6000880947 */ /* 0x000fea000383ffff */
.L_x_1:
[----:B-1----:R-:W2:Y:S01]  /*20f60*/  LDL.LU R13, [R1+0x170] ;  /* 0x00017000010d7983 */ /* 0x002ea20000300800 */
[----:B------:R-:W-:Y:S01]  /*20f70*/  ULDC.64 UR8, c[0x0][0x228] ;  /* 0x00008a0000087ab9 */ /* 0x000fe20000000a00 */
[----:B------:R-:W1:Y:S01]  /*20f80*/  S2UR UR5, SR_CgaCtaId ;  /* 0x00000000000579c3 */ /* 0x000e620000008800 */
[----:B------:R-:W-:Y:S01]  /*20f90*/  UMOV UR4, 0x400 ;  /* 0x0000040000047882 */ /* 0x000fe20000000000 */
[----:B------:R-:W2:Y:S01]  /*20fa0*/  LDL.LU R12, [R1+0x174] ;  /* 0x00017400010c7983 */ /* 0x000ea20000300800 */
[----:B------:R-:W-:-:S03]  /*20fb0*/  ULDC UR6, c[0x0][0x248] ;  /* 0x0000920000067ab9 */ /* 0x000fc60000000800 */
[----:B------:R-:W3:Y:S04]  /*20fc0*/  LDL.LU R11, [R1+0x178] ;  /* 0x00017800010b7983 */ /* 0x000ee80000300800 */
        /* <DEDUP_REMOVED lines=9> */
[----:B------:R-:W-:Y:S01]  /*21060*/  BAR.SYNC.DEFER_BLOCKING 0x0 ;  /* 0x0000000000007b1d */ /* 0x000fe20000010000 */
[----:B--2---:R-:W-:-:S05]  /*21070*/  F2FP.SATFINITE.E4M3.F32.PACK_AB_MERGE_C R22, R12, R13, RZ ;  /* 0x0000000d0c16723e */ /* 0x004fca00048070ff */
[----:B------:R-:W-:Y:S01]  /*21080*/  STL [R1+0xe14], R22 ;  /* 0x000e141601007387 */ /* 0x000fe20000100800 */
[----:B---3--:R-:W-:-:S05]  /*21090*/  F2FP.SATFINITE.E4M3.F32.PACK_AB_MERGE_C R20, R10, R11, RZ ;  /* 0x0000000b0a14723e */ /* 0x008fca00048070ff */
[----:B------:R-:W-:Y:S01]  /*210a0*/  STL [R1+0xe18], R20 ;  /* 0x000e181401007387 */ /* 0x000fe20000100800 */
[----:B----4-:R-:W-:-:S05]  /*210b0*/  F2FP.SATFINITE.E4M3.F32.PACK_AB_MERGE_C R29, R8, R9, RZ ;  /* 0x00000009081d723e */ /* 0x010fca00048070ff */
[----:B------:R-:W-:Y:S01]  /*210c0*/  STL [R1+0xe1c], R29 ;  /* 0x000e1c1d01007387 */ /* 0x000fe20000100800 */
[----:B------:R-:W-:-:S05]  /*210d0*/  F2FP.SATFINITE.E4M3.F32.PACK_AB_MERGE_C R28, R6, R7, RZ ;  /* 0x00000007061c723e */ /* 0x000fca00048070ff */
[----:B------:R-:W-:Y:S01]  /*210e0*/  STL [R1+0xe20], R28 ;  /* 0x000e201c01007387 */ /* 0x000fe20000100800 */
[----:B------:R-:W-:-:S05]  /*210f0*/  F2FP.SATFINITE.E4M3.F32.PACK_AB_MERGE_C R19, R4, R5, RZ ;  /* 0x000000050413723e */ /* 0x000fca00048070ff */
[----:B------:R-:W-:Y:S01]  /*21100*/  STL [R1+0xe24], R19 ;  /* 0x000e241301007387 */ /* 0x000fe20000100800 */
[----:B------:R-:W-:-:S03]  /*21110*/  F2FP.SATFINITE.E4M3.F32.PACK_AB_MERGE_C R27, R2, R3, RZ ;  /* 0x00000003021b723e */ /* 0x000fc600048070ff */
[----:B------:R-:W2:Y:S04]  /*21120*/  LDL.LU R15, [R1+0xa4] ;  /* 0x0000a400010f7983 */ /* 0x000ea80000300800 */
[----:B------:R-:W3:Y:S04]  /*21130*/  LDL.LU R26, [R1+0xa8] ;  /* 0x0000a800011a7983 */ /* 0x000ee80000300800 */
[----:B---3--:R3:W-:Y:S04]  /*21140*/  STL [R1+0xe6c], R26 ;  /* 0x000e6c1a01007387 */ /* 0x0087e80000100800 */
[----:B---3--:R-:W2:Y:S04]  /*21150*/  LDL.LU R26, [R1+0xa0] ;  /* 0x0000a000011a7983 */ /* 0x008ea80000300800 */
[----:B------:R-:W3:Y:S04]  /*21160*/  LDL.LU R23, [R1+0xac] ;  /* 0x0000ac0001177983 */ /* 0x000ee80000300800 */
[----:B------:R-:W4:Y:S04]  /*21170*/  LDL.LU R18, [R1+0x194] ;  /* 0x0001940001127983 */ /* 0x000f280000300800 */
[----:B------:R-:W2:Y:S04]  /*21180*/  LDL.LU R8, [R1+0x19c] ;  /* 0x00019c0001087983 */ /* 0x000ea80000300800 */
[----:B--2---:R2:W-:Y:S04]  /*21190*/  STL [R1+0xe68], R8 ;  /* 0x000e680801007387 */ /* 0x0045e80000100800 */
[----:B--2---:R-:W4:Y:S04]  /*211a0*/  LDL.LU R8, [R1+0x190] ;  /* 0x0001900001087983 */ /* 0x004f280000300800 */
[----:B------:R-:W2:Y:S04]  /*211b0*/  LDL.LU R16, [R1+0x84] ;  /* 0x0000840001107983 */ /* 0x000ea80000300800 */
[----:B--2---:R2:W-:Y:S04]  /*211c0*/  STL [R1+0xe64], R16 ;  /* 0x000e641001007387 */ /* 0x0045e80000100800 */
[----:B--2---:R-:W2:Y:S04]  /*211d0*/  LDL.LU R16, [R1+0x198] ;  /* 0x0001980001107983 */ /* 0x004ea80000300800 */
[----:B------:R-:W3:Y:S04]  /*211e0*/  LDL.LU R21, [R1+0x8c] ;  /* 0x00008c0001157983 */ /* 0x000ee80000300800 */
[----:B---3--:R3:W-:Y:S04]  /*211f0*/  STL [R1+0xe60], R21 ;  /* 0x000e601501007387 */ /* 0x0087e80000100800 */
[----:B---3--:R-:W3:Y:S04]  /*21200*/  LDL.LU R21, [R1+0x80] ;  /* 0x0000800001157983 */ /* 0x008ee80000300800 */
[----:B------:R-:W4:Y:S04]  /*21210*/  LDL.LU R6, [R1+0x1c4] ;  /* 0x0001c40001067983 */ /* 0x000f280000300800 */
[----:B----4-:R4:W-:Y:S04]  /*21220*/  STL [R1+0xe5c], R6 ;  /* 0x000e5c0601007387 */ /* 0x0109e80000100800 */
[----:B----4-:R-:W4:Y:S04]  /*21230*/  LDL.LU R6, [R1+0x88] ;  /* 0x0000880001067983 */ /* 0x010f280000300800 */
        /* <DEDUP_REMOVED lines=12> */
[----:B0----5:R-:W3:Y:S04]  /*21300*/  LDL.LU R0, [R1+0x18c] ;  /* 0x00018c0001007983 */ /* 0x021ee80000300800 */
[----:B---3--:R0:W-:Y:S04]  /*21310*/  STL [R1+0xe48], R0 ;  /* 0x000e480001007387 */ /* 0x0081e80000100800 */
[----:B0-----:R-:W3:Y:S04]  /*21320*/  LDL.LU R0, [R1+0x180] ;  /* 0x0001800001007983 */ /* 0x001ee80000300800 */
[----:B------:R-:W4:Y:S04]  /*21330*/  LDL.LU R3, [R1+0x44] ;  /* 0x0000440001037983 */ /* 0x000f280000300800 */
[----:B----4-:R0:W-:Y:S04]  /*21340*/  STL [R1+0xe44], R3 ;  /* 0x000e440301007387 */ /* 0x0101e80000100800 */
[----:B0-----:R-:W4:Y:S04]  /*21350*/  LDL.LU R3, [R1+0x188] ;  /* 0x0001880001037983 */ /* 0x001f280000300800 */
[----:B------:R-:W2:Y:S04]  /*21360*/  LDL.LU R17, [R1+0x48] ;  /* 0x0000480001117983 */ /* 0x000ea80000300800 */
[----:B--2---:R0:W-:Y:S04]  /*21370*/  STL [R1+0xe40], R17 ;  /* 0x000e401101007387 */ /* 0x0041e80000100800 */
[----:B0-----:R-:W2:Y:S04]  /*21380*/  LDL.LU R17, [R1+0x40] ;  /* 0x0000400001117983 */ /* 0x001ea80000300800 */
[----:B------:R-:W2:Y:S04]  /*21390*/  LDL.LU R5, [R1+0x4c] ;  /* 0x00004c0001057983 */ /* 0x000ea80000300800 */
[----:B------:R-:W2:Y:S04]  /*213a0*/  LDL.LU R7, [R1+0x214] ;  /* 0x0002140001077983 */ /* 0x000ea80000300800 */
[----:B------:R-:W3:Y:S04]  /*213b0*/  LDL.LU R9, [R1+0x21c] ;  /* 0x00021c0001097983 */ /* 0x000ee80000300800 */
        /* <DEDUP_REMOVED lines=8> */
[----:B------:R-:W3:Y:S04]  /*21440*/  LDL.LU R12, [R1+0x1b4] ;  /* 0x0001b400010c7983 */ /* 0x000ee80000300800 */
[----:B---3--:R0:W-:Y:S04]  /*21450*/  STL [R1+0xe30], R12 ;  /* 0x000e300c01007387 */ /* 0x0081e80000100800 */
[----:B0-----:R-:W3:Y:S04]  /*21460*/  LDL.LU R12, [R1+0x208] ;  /* 0x00020800010c7983 */ /* 0x001ee80000300800 */
[----:B------:R0:W-:Y:S04]  /*21470*/  STL [R1+0xe28], R27 ;  /* 0x000e281b01007387 */ /* 0x0001e80000100800 */
[----:B0-----:R-:W4:Y:S01]  /*21480*/  LDL.LU R27, [R1+0x1b8] ;  /* 0x0001b800011b7983 */ /* 0x001f220000300800 */
[----:B------:R-:W-:-:S03]  /*21490*/  F2FP.SATFINITE.E4M3.F32.PACK_AB_MERGE_C R15, R15, R26, RZ ;  /* 0x0000001a0f0f723e */ /* 0x000fc600048070ff */
[----:B----4-:R0:W-:Y:S04]  /*214a0*/  STL [R1+0xe2c], R27 ;  /* 0x000e2c1b01007387 */ /* 0x0101e80000100800 */
[----:B0-----:R-:W4:Y:S04]  /*214b0*/  LDL.LU R27, [R1+0x1b0] ;  /* 0x0001b000011b7983 */ /* 0x001f280000300800 */
[----:B------:R-:W4:Y:S04]  /*214c0*/  LDL.LU R13, [R1+0x1bc] ;  /* 0x0001bc00010d7983 */ /* 0x000f280000300800 */
[----:B------:R-:W4:Y:S04]  /*214d0*/  LDL.LU R19, [R1+0x1a0] ;  /* 0x0001a00001137983 */ /* 0x000f280000300800 */
[----:B------:R-:W4:Y:S04]  /*214e0*/  LDL.LU R28, [R1+0x1a4] ;  /* 0x0001a400011c7983 */ /* 0x000f280000300800 */
[----:B------:R-:W4:Y:S04]  /*214f0*/  LDL.LU R29, [R1+0x1a8] ;  /* 0x0001a800011d7983 */ /* 0x000f280000300800 */
[----:B------:R-:W4:Y:S04]  /*21500*/  LDL.LU R20, [R1+0x1ac] ;  /* 0x0001ac0001147983 */ /* 0x000f280000300800 */
[----:B------:R-:W4:Y:S04]  /*21510*/  LDL.LU R22, [R1+0x1f0] ;  /* 0x0001f00001167983 */ /* 0x000f280000300800 */
[----:B------:R-:W4:Y:S04]  /*21520*/  LDL.LU R14, [R1+0x1f4] ;  /* 0x0001f400010e7983 */ /* 0x000f280000300800 */
[----:B------:R-:W2:Y:S04]  /*21530*/  LDL.LU R26, [R1+0xe6c] ;  /* 0x000e6c00011a7983 */ /* 0x000ea80000300800 */
[----:B------:R0:W-:Y:S01]  /*21540*/  STL [R1+0x4], R15 ;  /* 0x0000040f01007387 */ /* 0x0001e20000100800 */
[----:B------:R-:W-:-:S03]  /*21550*/  F2FP.SATFINITE.E4M3.F32.PACK_AB_MERGE_C R18, R18, R8, RZ ;  /* 0x000000081212723e */ /* 0x000fc600048070ff */
[----:B0-----:R-:W4:Y:S01]  /*21560*/  LDL.LU R15, [R1+0x1fc] ;  /* 0x0001fc00010f7983 */ /* 0x001f220000300800 */
[----:B--2---:R-:W-:-:S03]  /*21570*/  F2FP.SATFINITE.E4M3.F32.PACK_AB_MERGE_C R23, R23, R26, RZ ;  /* 0x0000001a1717723e */ /* 0x004fc600048070ff */
[----:B------:R-:W2:Y:S04]  /*21580*/  LDL.LU R26, [R1+0x1e8] ;  /* 0x0001e800011a7983 */ /* 0x000ea80000300800 */
[----:B------:R0:W-:Y:S04]  /*21590*/  STL [R1], R23 ;  /* 0x0000001701007387 */ /* 0x0001e80000100800 */
[----:B0-----:R-:W2:Y:S04]  /*215a0*/  LDL.LU R23, [R1+0x1ec] ;  /* 0x0001ec0001177983 */ /* 0x001ea80000300800 */
[----:B------:R-:W3:Y:S02]  /*215b0*/  LDL.LU R8, [R1+0xe68] ;  /* 0x000e680001087983 */ /* 0x000ee40000300800 */
[----:B---3--:R-:W-:-:S02]  /*215c0*/  F2FP.SATFINITE.E4M3.F32.PACK_AB_MERGE_C R8, R8, R16, RZ ;  /* 0x000000100808723e */ /* 0x008fc400048070ff */
[----:B------:R-:W3:Y:S02]  /*215d0*/  LDL.LU R16, [R1+0xe64] ;  /* 0x000e640001107983 */ /* 0x000ee40000300800 */
[----:B---3--:R-:W-:Y:S02]  /*215e0*/  F2FP.SATFINITE.E4M3.F32.PACK_AB_MERGE_C R16, R16, R21, RZ ;  /* 0x000000151010723e */ /* 0x008fe400048070ff */
[----:B------:R-:W3:Y:S02]  /*215f0*/  LDL.LU R21, [R1+0xe60] ;  /* 0x000e600001157983 */ /* 0x000ee40000300800 */
[----:B---3--:R-:W-:Y:S02]  /*21600*/  F2FP.SATFINITE.E4M3.F32.PACK_AB_MERGE_C R21, R21, R6, RZ ;  /* 0x000000061515723e */ /* 0x008fe400048070ff */
        /* <DEDUP_REMOVED lines=14> */
[----:B------:R-:W3:Y:S01]  /*216f0*/  LDL.LU R17, [R1+0xe40] ;  /* 0x000e400001117983 */ /* 0x000ee20000300800 */
[----:B------:R-:W-:Y:S02]  /*21700*/  F2FP.SATFINITE.E4M3.F32.PACK_AB_MERGE_C R7, R7, R9, RZ ;  /* 0x000000090707723e */ /* 0x000fe400048070ff */
[----:B---3--:R-:W-:Y:S02]  /*21710*/  F2FP.SATFINITE.E4M3.F32.PACK_AB_MERGE_C R5, R5, R17, RZ ;  /* 0x000000110505723e */ /* 0x008fe400048070ff */
[----:B------:R-:W3:Y:S04]  /*21720*/  LDL R17, [R1+0xdb8] ;  /* 0x000db80001117983 */ /* 0x000ee80000100800 */
[----:B------:R-:W4:Y:S02]  /*21730*/  LDL.LU R9, [R1+0xe3c] ;  /* 0x000e3c0001097983 */ /* 0x000f240000300800 */
[----:B----4-:R-:W-:-:S02]  /*21740*/  F2FP.SATFINITE.E4M3.F32.PACK_AB_MERGE_C R9, R9, R10, RZ ;  /* 0x0000000a0909723e */ /* 0x010fc400048070ff */
[----:B------:R-:W4:Y:S02]  /*21750*/  LDL.LU R10, [R1+0xe38] ;  /* 0x000e3800010a7983 */ /* 0x000f240000300800 */
[----:B----4-:R-:W-:Y:S02]  /*21760*/  F2FP.SATFINITE.E4M3.F32.PACK_AB_MERGE_C R10, R10, R11, RZ ;  /* 0x0000000b0a0a723e */ /* 0x010fe400048070ff */
[----:B------:R-:W4:Y:S02]  /*21770*/  LDL.LU R11, [R1+0xe34] ;  /* 0x000e3400010b7983 */ /* 0x000f240000300800 */
[----:B----4-:R-:W-:Y:S02]  /*21780*/  F2FP.SATFINITE.E4M3.F32.PACK_AB_MERGE_C R11, R11, R12, RZ ;  /* 0x0000000c0b0b723e */ /* 0x010fe400048070ff */
[----:B------:R-:W4:Y:S02]  /*21790*/  LDL.LU R12, [R1+0xe30] ;  /* 0x000e3000010c7983 */ /* 0x000f240000300800 */
[----:B----4-:R-:W-:-:S02]  /*217a0*/  F2FP.SATFINITE.E4M3.F32.PACK_AB_MERGE_C R12, R12, R27, RZ ;  /* 0x0000001b0c0c723e */ /* 0x010fc400048070ff */
[----:B------:R-:W4:Y:S01]  /*217b0*/  LDL.LU R27, [R1+0xe2c] ;  /* 0x000e2c00011b7983 */ /* 0x000f220000300800 */
[----:B------:R-:W-:-:S03]  /*217c0*/  F2FP.SATFINITE.E4M3.F32.PACK_AB_MERGE_C R28, R28, R19, RZ ;  /* 0x000000131c1c723e */ /* 0x000fc600048070ff */
[----:B------:R0:W-:Y:S01]  /*217d0*/  STL [R1+0xe04], R12 ;  /* 0x000e040c01007387 */ /* 0x0001e20000100800 */
[----:B------:R-:W-:Y:S02]  /*217e0*/  F2FP.SATFINITE.E4M3.F32.PACK_AB_MERGE_C R20, R20, R29, RZ ;  /* 0x0000001d1414723e */ /* 0x000fe400048070ff */
[----:B------:R-:W-:Y:S01]  /*217f0*/  F2FP.SATFINITE.E4M3.F32.PACK_AB_MERGE_C R14, R14, R22, RZ ;  /* 0x000000160e0e723e */ /* 0x000fe200048070ff */
[----:B0-----:R-:W2:Y:S01]  /*21800*/  LDL.LU R12, [R1+0x1e4] ;  /* 0x0001e400010c7983 */ /* 0x001ea20000300800 */
[----:B----4-:R-:W-:-:S03]  /*21810*/  F2FP.SATFINITE.E4M3.F32.PACK_AB_MERGE_C R13, R13, R27, RZ ;  /* 0x0000001b0d0d723e */ /* 0x010fc600048070ff */
[----:B------:R-:W4:Y:S04]  /*21820*/  LDL.LU R27, [R1+0xe28] ;  /* 0x000e2800011b7983 */ /* 0x000f280000300800 */
[----:B------:R0:W-:Y:S04]  /*21830*/  STL [R1+0xe08], R13 ;  /* 0x000e080d01007387 */ /* 0x0001e80000100800 */
[----:B0-----:R-:W2:Y:S04]  /*21840*/  LDL.LU R13, [R1+0x1e0] ;  /* 0x0001e000010d7983 */ /* 0x001ea80000300800 */
[----:B------:R-:W4:Y:S04]  /*21850*/  LDL.LU R19, [R1+0xe24] ;  /* 0x000e240001137983 */ /* 0x000f280000300800 */
[----:B------:R0:W-:Y:S04]  /*21860*/  STL [R1+0x40], R28 ;  /* 0x0000401c01007387 */ /* 0x0001e80000100800 */
[----:B0-----:R-:W4:Y:S04]  /*21870*/  LDL.LU R28, [R1+0xe20] ;  /* 0x000e2000011c7983 */ /* 0x001f280000300800 */
[----:B------:R-:W4:Y:S04]  /*21880*/  LDL.LU R29, [R1+0xe1c] ;  /* 0x000e1c00011d7983 */ /* 0x000f280000300800 */
[----:B------:R0:W-:Y:S04]  /*21890*/  STL [R1+0x3c], R20 ;  /* 0x00003c1401007387 */ /* 0x0001e80000100800 */
[----:B0-----:R-:W4:Y:S04]  /*218a0*/  LDL.LU R20, [R1+0xe18] ;  /* 0x000e180001147983 */ /* 0x001f280000300800 */
[----:B------:R-:W4:Y:S04]  /*218b0*/  LDL.LU R22, [R1+0xe14] ;  /* 0x000e140001167983 */ /* 0x000f280000300800 */
[----:B------:R0:W-:Y:S04]  /*218c0*/  STL [R1+0xe0c], R14 ;  /* 0x000e0c0e01007387 */ /* 0x0001e80000100800 */
[----:B0-----:R-:W4:Y:S01]  /*218d0*/  LDL.LU R14, [R1+0x1f8] ;  /* 0x0001f800010e7983 */ /* 0x001f220000300800 */
[----:B---3--:R-:W-:Y:S01]  /*218e0*/  VIADD R17, R17, 0x1 ;  /* 0x0000000111117836 */ /* 0x008fe20000000000 */
[----:B------:R-:W-:Y:S01]  /*218f0*/  LOP3.LUT R18, R18, 0xffff, RZ, 0xc0, !PT ;  /* 0x0000ffff12127812 */ /* 0x000fe200078ec0ff */
[----:B-1----:R-:W-:Y:S01]  /*21900*/  ULEA UR4, UR5, UR4, 0x18 ;  /* 0x0000000405047291 */ /* 0x002fe2000f8ec03f */
[----:B------:R-:W-:-:S02]  /*21910*/  LOP3.LUT R8, R8, 0xffff, RZ, 0xc0, !PT ;  /* 0x0000ffff08087812 */ /* 0x000fc400078ec0ff */
[----:B------:R-:W-:Y:S02]  /*21920*/  ISETP.GE.AND P0, PT, R17, UR9, PT ;  /* 0x0000000911007c0c */ /* 0x000fe4000bf06270 */
[----:B------:R-:W-:Y:S02]  /*21930*/  LOP3.LUT R16, R16, 0xffff, RZ, 0xc0, !PT ;  /* 0x0000ffff10107812 */ /* 0x000fe400078ec0ff */
[----:B------:R-:W-:Y:S02]  /*21940*/  LOP3.LUT R3, R3, 0xffff, RZ, 0xc0, !PT ;  /* 0x0000ffff03037812 */ /* 0x000fe400078ec0ff */
[----:B------:R-:W-:Y:S02]  /*21950*/  LOP3.LUT R5, R5, 0xffff, RZ, 0xc0, !PT ;  /* 0x0000ffff05057812 */ /* 0x000fe400078ec0ff */
[----:B--2---:R-:W-:Y:S02]  /*21960*/  F2FP.SATFINITE.E4M3.F32.PACK_AB_MERGE_C R12, R12, R13, RZ ;  /* 0x0000000d0c0c723e */ /* 0x004fe400048070ff */
[----:B----4-:R-:W-:-:S02]  /*21970*/  LOP3.LUT R13, R28, 0xffff, RZ, 0xc0, !PT ;  /* 0x0000ffff1c0d7812 */ /* 0x010fc400078ec0ff */
[----:B------:R-:W-:Y:S02]  /*21980*/  LOP3.LUT R17, R22, 0xffff, RZ, 0xc0, !PT ;  /* 0x0000ffff16117812 */ /* 0x000fe400078ec0ff */
[----:B------:R-:W-:Y:S02]  /*21990*/  LOP3.LUT R22, R6, 0xffff, RZ, 0xc0, !PT ;  /* 0x0000ffff06167812 */ /* 0x000fe400078ec0ff */
[----:B------:R-:W-:Y:S02]  /*219a0*/  F2FP.SATFINITE.E4M3.F32.PACK_AB_MERGE_C R15, R15, R14, RZ ;  /* 0x0000000e0f0f723e */ /* 0x000fe400048070ff */
[----:B------:R-:W-:Y:S02]  /*219b0*/  LOP3.LUT R14, R7, 0xffff, RZ, 0xc0, !PT ;  /* 0x0000ffff070e7812 */ /* 0x000fe400078ec0ff */
[----:B------:R-:W-:Y:S01]  /*219c0*/  PRMT R7, R17, 0x3340, R18 ;  /* 0x0000334011077816 */ /* 0x000fe20000000012 */
[----:B------:R0:W-:Y:S04]  /*219d0*/  STL [R1+0xe10], R15 ;  /* 0x000e100f01007387 */ /* 0x0001e80000100800 */
[----:B------:R1:W-:Y:S01]  /*219e0*/  STL [R1+0x30], R12 ;  /* 0x0000300c01007387 */ /* 0x0003e20000100800 */
[----:B0-----:R-:W-:-:S02]  /*219f0*/  LOP3.LUT R15, R19, 0xffff, RZ, 0xc0, !PT ;  /* 0x0000ffff130f7812 */ /* 0x001fc400078ec0ff */
[----:B------:R-:W-:Y:S02]  /*21a00*/  LOP3.LUT R19, R2, 0xffff, RZ, 0xc0, !PT ;  /* 0x0000ffff02137812 */ /* 0x000fe400078ec0ff */
[----:B-1----:R-:W-:Y:S02]  /*21a10*/  F2FP.SATFINITE.E4M3.F32.PACK_AB_MERGE_C R12, R23, R26, RZ ;  /* 0x0000001a170c723e */ /* 0x002fe400048070ff */
[----:B------:R-:W-:Y:S02]  /*21a20*/  PRMT R23, R14, 0x3340, R1 ;  /* 0x000033400e177816 */ /* 0x000fe40000000001 */
[----:B------:R-:W-:Y:S01]  /*21a30*/  PRMT R26, R15, 0x3340, R22 ;  /* 0x000033400f1a7816 */ /* 0x000fe20000000016 */
[----:B------:R0:W-:Y:S02]  /*21a40*/  STL [R1+0x2c], R12 ;  /* 0x00002c0c01007387 */ /* 0x0001e40000100800 */
[----:B0-----:R-:W-:Y:S02]  /*21a50*/  LOP3.LUT R12, R20, 0xffff, RZ, 0xc0, !PT ;  /* 0x0000ffff140c7812 */ /* 0x001fe400078ec0ff */
[----:B------:R-:W-:-:S02]  /*21a60*/  LOP3.LUT R20, R0, 0xffff, RZ, 0xc0, !PT ;  /* 0x0000ffff00147812 */ /* 0x000fc400078ec0ff */
[--C-:B------:R-:W-:Y:S01]  /*21a70*/  PRMT R0, R19, 0x3340, R1.reuse ;  /* 0x0000334013007816 */ /* 0x100fe20000000001 */
[----:B------:R0:W-:Y:S01]  /*21a80*/  STL [R1+0xc], R12 ;  /* 0x00000c0c01007387 */ /* 0x0001e20000100800 */
[----:B------:R-:W-:Y:S02]  /*21a90*/  PRMT R2, R20, 0x3340, R1 ;  /* 0x0000334014027816 */ /* 0x000fe40000000001 */
[----:B------:R-:W-:Y:S02]  /*21aa0*/  PRMT R0, R7, 0x5410, R0 ;  /* 0x0000541007007816 */ /* 0x000fe40000000000 */
[----:B------:R-:W-:Y:S02]  /*21ab0*/  PRMT R6, R12, 0x3340, R8 ;  /* 0x000033400c067816 */ /* 0x000fe40000000008 */
[----:B------:R-:W-:Y:S01]  /*21ac0*/  LOP3.LUT R7, R27, 0xffff, RZ, 0xc0, !PT ;  /* 0x0000ffff1b077812 */ /* 0x000fe200078ec0ff */
[----:B------:R1:W-:Y:S01]  /*21ad0*/  STL [R1+0x28], R0 ;  /* 0x0000280001007387 */ /* 0x0003e20000100800 */
[----:B------:R-:W-:-:S02]  /*21ae0*/  PRMT R2, R6, 0x5410, R2 ;  /* 0x0000541006027816 */ /* 0x000fc40000000002 */
[----:B------:R-:W-:Y:S02]  /*21af0*/  LOP3.LUT R6, R29, 0xffff, RZ, 0xc0, !PT ;  /* 0x0000ffff1d067812 */ /* 0x000fe400078ec0ff */
[----:B0-----:R-:W-:Y:S01]  /*21b00*/  LOP3.LUT R12, R21, 0xffff, RZ, 0xc0, !PT ;  /* 0x0000ffff150c7812 */ /* 0x001fe200078ec0ff */
[----:B------:R0:W-:Y:S01]  /*21b10*/  STL [R1+0x24], R2 ;  /* 0x0000240201007387 */ /* 0x0001e20000100800 */
[----:B------:R-:W-:Y:S02]  /*21b20*/  LOP3.LUT R21, R4, 0xffff, RZ, 0xc0, !PT ;  /* 0x0000ffff04157812 */ /* 0x000fe400078ec0ff */
[----:B------:R-:W-:Y:S02]  /*21b30*/  PRMT R4, R5, 0x3340, R1 ;  /* 0x0000334005047816 */ /* 0x000fe40000000001 */
[----:B-1----:R-:W-:Y:S02]  /*21b40*/  PRMT R0, R26, 0x5410, R23 ;  /* 0x000054101a007816 */ /* 0x002fe40000000017 */
[----:B------:R-:W-:-:S02]  /*21b50*/  LOP3.LUT R23, R9, 0xffff, RZ, 0xc0, !PT ;  /* 0x0000ffff09177812 */ /* 0x000fc400078ec0ff */
[----:B------:R-:W-:Y:S01]  /*21b60*/  PRMT R26, R7, 0x3340, R21 ;  /* 0x00003340071a7816 */ /* 0x000fe20000000015 */
[----:B------:R1:W-:Y:S01]  /*21b70*/  STL [R1+0x20], R0 ;  /* 0x0000200001007387 */ /* 0x0003e20000100800 */
[----:B0-----:R-:W-:Y:S02]  /*21b80*/  PRMT R2, R23, 0x3340, R1 ;  /* 0x0000334017027816 */ /* 0x001fe40000000001 */
[----:B------:R-:W-:Y:S02]  /*21b90*/  PRMT R9, R6, 0x3340, R16 ;  /* 0x0000334006097816 */ /* 0x000fe40000000010 */
[----:B------:R-:W-:Y:S02]  /*21ba0*/  PRMT R2, R26, 0x5410, R2 ;  /* 0x000054101a027816 */ /* 0x000fe40000000002 */
[----:B------:R-:W-:Y:S01]  /*21bb0*/  PRMT R27, R13, 0x3340, R12 ;  /* 0x000033400d1b7816 */ /* 0x000fe2000000000c */
[----:B-1----:R-:W0:Y:S02]  /*21bc0*/  S2R R0, SR_TID.X ;  /* 0x0000000000007919 */ /* 0x002e240000002100 */
[----:B0-----:R-:W-:-:S02]  /*21bd0*/  IMAD.SHL.U32 R28, R0, 0x20, RZ ;  /* 0x00000020001c7824 */ /* 0x001fc400078e00ff */
[----:B------:R-:W-:Y:S01]  /*21be0*/  IMAD.SHL.U32 R29, R0, 0x10, RZ ;  /* 0x00000010001d7824 */ /* 0x000fe200078e00ff */
[----:B------:R-:W-:Y:S02]  /*21bf0*/  PRMT R0, R3, 0x3340, R1 ;  /* 0x0000334003007816 */ /* 0x000fe40000000001 */
[----:B------:R-:W-:Y:S02]  /*21c00*/  LOP3.LUT R28, R28, 0x200, RZ, 0xc0, !PT ;  /* 0x000002001c1c7812 */ /* 0x000fe400078ec0ff */
[----:B------:R-:W-:-:S04]  /*21c10*/  LOP3.LUT R29, R29, 0xf0, RZ, 0xc0, !PT ;  /* 0x000000f01d1d7812 */ /* 0x000fc800078ec0ff */
[----:B------:R-:W-:Y:S02]  /*21c20*/  IADD3 R26, R28, UR4, R29 ;  /* 0x000000041c1a7c10 */ /* 0x000fe4000fffe01d */
[----:B------:R-:W2:Y:S04]  /*21c30*/  LDL.LU R28, [R1+0x4] ;  /* 0x00000400011c7983 */ /* 0x000ea80000300800 */
[----:B------:R-:W3:Y:S01]  /*21c40*/  LDL.LU R29, [R1] ;  /* 0x00000000011d7983 */ /* 0x000ee20000300800 */
[----:B------:R-:W-:-:S03]  /*21c50*/  PRMT R9, R9, 0x5410, R0 ;  /* 0x0000541009097816 */ /* 0x000fc60000000000 */
[----:B------:R-:W4:Y:S01]  /*21c60*/  LDL.LU R0, [R1+0xdec] ;  /* 0x000dec0001007983 */ /* 0x000f220000300800 */
[----:B------:R-:W-:Y:S02]  /*21c70*/  LOP3.LUT R24, R24, 0xffff, RZ, 0xc0, !PT ;  /* 0x0000ffff18187812 */ /* 0x000fe400078ec0ff */
[----:B------:R-:W-:Y:S01]  /*21c80*/  LOP3.LUT R11, R11, 0xffff, RZ, 0xc0, !PT ;  /* 0x0000ffff0b0b7812 */ /* 0x000fe200078ec0ff */
[----:B------:R0:W-:Y:S01]  /*21c90*/  STL [R1+0x38], R9 ;  /* 0x0000380901007387 */ /* 0x0001e20000100800 */
[----:B------:R-:W-:Y:S02]  /*21ca0*/  LOP3.LUT R10, R10, 0xffff, RZ, 0xc0, !PT ;  /* 0x0000ffff0a0a7812 */ /* 0x000fe400078ec0ff */
[----:B0-----:R-:W-:-:S05]  /*21cb0*/  PRMT R9, R27, 0x5410, R4 ;  /* 0x000054101b097816 */ /* 0x001fca0000000004 */
[----:B------:R0:W-:Y:S02]  /*21cc0*/  STL [R1+0x34], R9 ;  /* 0x0000340901007387 */ /* 0x0001e40000100800 */
[----:B0-----:R-:W-:Y:S02]  /*21cd0*/  LOP3.LUT R9, R25, 0xffff, RZ, 0xc0, !PT ;  /* 0x0000ffff19097812 */ /* 0x001fe400078ec0ff */
[----:B------:R-:W-:Y:S02]  /*21ce0*/  SHF.R.U32.HI R19, RZ, 0x8, R19 ;  /* 0x00000008ff137819 */ /* 0x000fe40000011613 */
[----:B---3--:R-:W-:Y:S02]  /*21cf0*/  LOP3.LUT R27, R29, 0xffff, RZ, 0xc0, !PT ;  /* 0x0000ffff1d1b7812 */ /* 0x008fe400078ec0ff */
[----:B------:R-:W-:Y:S02]  /*21d00*/  SHF.R.U32.HI R8, RZ, 0x8, R8 ;  /* 0x00000008ff087819 */ /* 0x000fe40000011608 */
[----:B------:R-:W-:Y:S01]  /*21d10*/  LOP3.LUT R19, R19, 0xffff, RZ, 0xc0, !PT ;  /* 0x0000ffff13137812 */ /* 0x000fe200078ec0ff */
[----:B------:R0:W-:Y:S01]  /*21d20*/  STL [R1+0x1c], R27 ;  /* 0x00001c1b01007387 */ /* 0x0001e20000100800 */
[----:B------:R-:W-:Y:S01]  /*21d30*/  IMAD.MOV.U32 R25, RZ, RZ, R27 ;  /* 0x000000ffff197224 */ /* 0x000fe200078e001b */
[----:B------:R-:W-:-:S02]  /*21d40*/  SHF.R.U32.HI R22, RZ, 0x8, R22 ;  /* 0x00000008ff167819 */ /* 0x000fc40000011616 */
[----:B------:R1:W-:Y:S01]  /*21d50*/  STL [R1+0x4], R24 ;  /* 0x0000041801007387 */ /* 0x0003e20000100800 */
[----:B------:R-:W-:Y:S02]  /*21d60*/  SHF.R.U32.HI R23, RZ, 0x8, R23 ;  /* 0x00000008ff177819 */ /* 0x000fe40000011617 */
[----:B------:R-:W-:Y:S02]  /*21d70*/  SHF.R.U32.HI R6, RZ, 0x8, R6 ;  /* 0x00000008ff067819 */ /* 0x000fe40000011606 */
[----:B------:R-:W-:Y:S02]  /*21d80*/  SHF.R.U32.HI R16, RZ, 0x8, R16 ;  /* 0x00000008ff107819 */ /* 0x000fe40000011610 */
[----:B0-----:R-:W-:Y:S02]  /*21d90*/  SHF.R.U32.HI R27, RZ, 0x8, R17 ;  /* 0x00000008ff1b7819 */ /* 0x001fe40000011611 */
[----:B------:R-:W-:Y:S01]  /*21da0*/  SHF.R.U32.HI R17, RZ, 0x8, R18 ;  /* 0x00000008ff117819 */ /* 0x000fe20000011612 */
[----:B------:R-:W-:Y:S01]  /*21db0*/  IMAD.MOV.U32 R18, RZ, RZ, R24 ;  /* 0x000000ffff127224 */ /* 0x000fe200078e0018 */
[----:B-1----:R-:W-:-:S02]  /*21dc0*/  PRMT R24, R11, 0x3340, R1 ;  /* 0x000033400b187816 */ /* 0x002fc40000000001 */
[----:B------:R-:W-:Y:S02]  /*21dd0*/  LOP3.LUT R17, R17, 0xffff, RZ, 0xc0, !PT ;  /* 0x0000ffff11117812 */ /* 0x000fe400078ec0ff */
[----:B------:R-:W-:Y:S02]  /*21de0*/  PRMT R25, R25, 0x3340, R18 ;  /* 0x0000334019197816 */ /* 0x000fe40000000012 */
[----:B------:R-:W-:Y:S02]  /*21df0*/  LOP3.LUT R18, R27, 0xffff, RZ, 0xc0, !PT ;  /* 0x0000ffff1b127812 */ /* 0x000fe400078ec0ff */
[----:B------:R-:W3:Y:S01]  /*21e00*/  LDL.LU R27, [R1+0xc] ;  /* 0x00000c00011b7983 */ /* 0x000ee20000300800 */
[----:B----4-:R-:W-:Y:S02]  /*21e10*/  LOP3.LUT R0, R0, 0x100, RZ, 0xc0, !PT ;  /* 0x0000010000007812 */ /* 0x010fe400078ec0ff */
[----:B------:R-:W-:Y:S02]  /*21e20*/  PRMT R17, R18, 0x3340, R17 ;  /* 0x0000334012117816 */ /* 0x000fe40000000011 */
[----:B------:R-:W-:-:S02]  /*21e30*/  PRMT R24, R25, 0x5410, R24 ;  /* 0x0000541019187816 */ /* 0x000fc40000000018 */
[----:B------:R-:W-:Y:S02]  /*21e40*/  LOP3.LUT R8, R8, 0xffff, RZ, 0xc0, !PT ;  /* 0x0000ffff08087812 */ /* 0x000fe400078ec0ff */
[----:B------:R-:W-:Y:S01]  /*21e50*/  SHF.R.U32.HI R7, RZ, 0x8, R7 ;  /* 0x00000008ff077819 */ /* 0x000fe20000011607 */
[----:B------:R0:W-:Y:S01]  /*21e60*/  STL [R1], R24 ;  /* 0x0000001801007387 */ /* 0x0001e20000100800 */
[----:B------:R-:W-:Y:S02]  /*21e70*/  LOP3.LUT R22, R22, 0xffff, RZ, 0xc0, !PT ;  /* 0x0000ffff16167812 */ /* 0x000fe400078ec0ff */
[----:B------:R-:W-:Y:S02]  /*21e80*/  LOP3.LUT R23, R23, 0xffff, RZ, 0xc0, !PT ;  /* 0x0000ffff17177812 */ /* 0x000fe400078ec0ff */
[----:B------:R-:W-:Y:S02]  /*21e90*/  LOP3.LUT R16, R16, 0xffff, RZ, 0xc0, !PT ;  /* 0x0000ffff10107812 */ /* 0x000fe400078ec0ff */
[----:B------:R-:W-:-:S02]  /*21ea0*/  SHF.R.U32.HI R21, RZ, 0x8, R21 ;  /* 0x00000008ff157819 */ /* 0x000fc40000011615 */
[----:B--2---:R-:W-:Y:S02]  /*21eb0*/  LOP3.LUT R4, R28, 0xffff, RZ, 0xc0, !PT ;  /* 0x0000ffff1c047812 */ /* 0x004fe400078ec0ff */
[----:B0-----:R-:W-:Y:S02]  /*21ec0*/  SHF.R.U32.HI R24, RZ, 0x8, R15 ;  /* 0x00000008ff187819 */ /* 0x001fe4000001160f */
[----:B------:R-:W-:Y:S01]  /*21ed0*/  LOP3.LUT R6, R6, 0xffff, RZ, 0xc0, !PT ;  /* 0x0000ffff06067812 */ /* 0x000fe200078ec0ff */
[----:B------:R-:W2:Y:S01]  /*21ee0*/  LDL.LU R15, [R1+0xe10] ;  /* 0x000e1000010f7983 */ /* 0x000ea20000300800 */
[----:B------:R-:W-:Y:S01]  /*21ef0*/  LOP3.LUT R24, R24, 0xffff, RZ, 0xc0, !PT ;  /* 0x0000ffff18187812 */ /* 0x000fe200078ec0ff */
[----:B------:R-:W-:Y:S01]  /*21f00*/  IMAD.IADD R0, R0, 0x1, R26 ;  /* 0x0000000100007824 */ /* 0x000fe200078e021a */
[----:B------:R-:W-:Y:S02]  /*21f10*/  PRMT R26, R23, 0x3340, R1 ;  /* 0x00003340171a7816 */ /* 0x000fe40000000001 */
[----:B------:R-:W-:-:S02]  /*21f20*/  PRMT R22, R24, 0x3340, R22 ;  /* 0x0000334018167816 */ /* 0x000fc40000000016 */
[----:B------:R-:W-:Y:S02]  /*21f30*/  SHF.R.U32.HI R5, RZ, 0x8, R5 ;  /* 0x00000008ff057819 */ /* 0x000fe40000011605 */
[----:B------:R-:W-:Y:S02]  /*21f40*/  PRMT R29, R10, 0x3340, R1 ;  /* 0x000033400a1d7816 */ /* 0x000fe40000000001 */
[----:B---3--:R-:W-:Y:S02]  /*21f50*/  SHF.R.U32.HI R18, RZ, 0x8, R27 ;  /* 0x00000008ff127819 */ /* 0x008fe4000001161b */
[----:B------:R-:W-:Y:S02]  /*21f60*/  LOP3.LUT R21, R21, 0xffff, RZ, 0xc0, !PT ;  /* 0x0000ffff15157812 */ /* 0x000fe400078ec0ff */
[----:B------:R-:W-:Y:S02]  /*21f70*/  LOP3.LUT R25, R18, 0xffff, RZ, 0xc0, !PT ;  /* 0x0000ffff12197812 */ /* 0x000fe400078ec0ff */
[----:B------:R-:W-:-:S02]  /*21f80*/  PRMT R18, R19, 0x3340, R1 ;  /* 0x0000334013127816 */ /* 0x000fc40000000001 */
[----:B------:R-:W-:Y:S02]  /*21f90*/  PRMT R19, R25, 0x3340, R8 ;  /* 0x0000334019137816 */ /* 0x000fe40000000008 */
[----:B------:R-:W-:Y:S02]  /*21fa0*/  SHF.R.U32.HI R8, RZ, 0x8, R14 ;  /* 0x00000008ff087819 */ /* 0x000fe4000001160e */
[----:B------:R-:W3:Y:S01]  /*21fb0*/  LDL.LU R14, [R1+0xe0c] ;  /* 0x000e0c00010e7983 */ /* 0x000ee20000300800 */
[----:B------:R-:W-:Y:S02]  /*21fc0*/  LOP3.LUT R7, R7, 0xffff, RZ, 0xc0, !PT ;  /* 0x0000ffff07077812 */ /* 0x000fe400078ec0ff */
[----:B------:R-:W-:Y:S02]  /*21fd0*/  LOP3.LUT R8, R8, 0xffff, RZ, 0xc0, !PT ;  /* 0x0000ffff08087812 */ /* 0x000fe400078ec0ff */
[----:B------:R-:W-:Y:S02]  /*21fe0*/  PRMT R27, R6, 0x3340, R16 ;  /* 0x00003340061b7816 */ /* 0x000fe40000000010 */
[----:B------:R-:W-:-:S02]  /*21ff0*/  PRMT R24, R8, 0x3340, R1 ;  /* 0x0000334008187816 */ /* 0x000fc40000000001 */
[----:B------:R-:W4:Y:S01]  /*22000*/  LDL.LU R8, [R1+0x28] ;  /* 0x0000280001087983 */ /* 0x000f220000300800 */
[----:B------:R-:W-:Y:S02]  /*22010*/  SHF.R.U32.HI R6, RZ, 0x8, R3 ;  /* 0x00000008ff067819 */ /* 0x000fe40000011603 */
[----:B------:R-:W-:Y:S01]  /*22020*/  SHF.R.U32.HI R3, RZ, 0x8, R13 ;  /* 0x00000008ff037819 */ /* 0x000fe2000001160d */
[----:B------:R-:W4:Y:S01]  /*22030*/  LDL.LU R23, [R1+0x4] ;  /* 0x0000040001177983 */ /* 0x000f220000300800 */
[----:B------:R-:W-:-:S03]  /*22040*/  PRMT R28, R4, 0x3340, R9 ;  /* 0x00003340041c7816 */ /* 0x000fc60000000009 */
[----:B------:R-:W3:Y:S01]  /*22050*/  LDL.LU R13, [R1+0xe08] ;  /* 0x000e0800010d7983 */ /* 0x000ee20000300800 */
[----:B------:R-:W-:Y:S02]  /*22060*/  PRMT R25, R7, 0x3340, R21 ;  /* 0x0000334007197816 */ /* 0x000fe40000000015 */
[----:B------:R-:W-:Y:S02]  /*22070*/  SHF.R.U32.HI R7, RZ, 0x8, R12 ;  /* 0x00000008ff077819 */ /* 0x000fe4000001160c */
[----:B------:R-:W-:Y:S01]  /*22080*/  SHF.R.U32.HI R9, RZ, 0x8, R9 ;  /* 0x00000008ff097819 */ /* 0x000fe20000011609 */
[----:B------:R-:W4:Y:S01]  /*22090*/  LDL.LU R12, [R1+0xe04] ;  /* 0x000e0400010c7983 */ /* 0x000f220000300800 */
[----:B------:R-:W-:Y:S02]  /*220a0*/  LOP3.LUT R5, R5, 0xffff, RZ, 0xc0, !PT ;  /* 0x0000ffff05057812 */ /* 0x000fe400078ec0ff */
[----:B------:R-:W-:Y:S02]  /*220b0*/  LOP3.LUT R7, R7, 0xffff, RZ, 0xc0, !PT ;  /* 0x0000ffff07077812 */ /* 0x000fe400078ec0ff */
[----:B------:R-:W-:-:S02]  /*220c0*/  LOP3.LUT R21, R3, 0xffff, RZ, 0xc0, !PT ;  /* 0x0000ffff03157812 */ /* 0x000fc400078ec0ff */
[----:B------:R-:W-:Y:S02]  /*220d0*/  LOP3.LUT R3, R9, 0xffff, RZ, 0xc0, !PT ;  /* 0x0000ffff09037812 */ /* 0x000fe400078ec0ff */
[----:B------:R-:W-:Y:S01]  /*220e0*/  PRMT R16, R5, 0x3340, R1 ;  /* 0x0000334005107816 */ /* 0x000fe20000000001 */
[----:B------:R-:W4:Y:S01]  /*220f0*/  LDL.LU R9, [R1+0x24] ;  /* 0x0000240001097983 */ /* 0x000f220000300800 */
[----:B------:R-:W-:Y:S02]  /*22100*/  PRMT R21, R21, 0x3340, R7 ;  /* 0x0000334015157816 */ /* 0x000fe40000000007 */
[----:B--2---:R-:W-:Y:S02]  /*22110*/  LOP3.LUT R7, R15, 0xffff, RZ, 0xc0, !PT ;  /* 0x0000ffff0f077812 */ /* 0x004fe400078ec0ff */
[----:B---3--:R-:W-:Y:S02]  /*22120*/  LOP3.LUT R5, R13, 0xffff, RZ, 0xc0, !PT ;  /* 0x0000ffff0d057812 */ /* 0x008fe400078ec0ff */
[----:B------:R-:W2:Y:S04]  /*22130*/  LDL.LU R13, [R1+0x1c] ;  /* 0x00001c00010d7983 */ /* 0x000ea80000300800 */
[----:B------:R-:W3:Y:S01]  /*22140*/  LDL.LU R15, [R1+0x20] ;  /* 0x00002000010f7983 */ /* 0x000ee20000300800 */
[----:B------:R-:W-:-:S02]  /*22150*/  SHF.R.U32.HI R4, RZ, 0x8, R4 ;  /* 0x00000008ff047819 */ /* 0x000fc40000011604 */
[----:B------:R-:W-:Y:S02]  /*22160*/  LOP3.LUT R6, R6, 0xffff, RZ, 0xc0, !PT ;  /* 0x0000ffff06067812 */ /* 0x000fe400078ec0ff */
[----:B------:R-:W-:Y:S02]  /*22170*/  LOP3.LUT R4, R4, 0xffff, RZ, 0xc0, !PT ;  /* 0x0000ffff04047812 */ /* 0x000fe400078ec0ff */
[----:B------:R-:W-:Y:S02]  /*22180*/  PRMT R29, R28, 0x5410, R29 ;  /* 0x000054101c1d7816 */ /* 0x000fe4000000001d */
[----:B------:R-:W-:Y:S02]  /*22190*/  PRMT R28, R6, 0x3340, R1 ;  /* 0x00003340061c7816 */ /* 0x000fe40000000001 */
[----:B------:R-:W-:Y:S02]  /*221a0*/  LOP3.LUT R6, R14, 0xffff, RZ, 0xc0, !PT ;  /* 0x0000ffff0e067812 */ /* 0x000fe400078ec0ff */
[----:B------:R-:W-:-:S02]  /*221b0*/  PRMT R3, R4, 0x3340, R3 ;  /* 0x0000334004037816 */ /* 0x000fc40000000003 */
[----:B----4-:R-:W-:Y:S02]  /*221c0*/  LOP3.LUT R4, R12, 0xffff, RZ, 0xc0, !PT ;  /* 0x0000ffff0c047812 */ /* 0x010fe400078ec0ff */
[----:B------:R-:W-:Y:S02]  /*221d0*/  SHF.R.U32.HI R12, RZ, 0x8, R10 ;  /* 0x00000008ff0c7819 */ /* 0x000fe4000001160a */
[----:B------:R-:W-:Y:S02]  /*221e0*/  SHF.R.U32.HI R20, RZ, 0x8, R20 ;  /* 0x00000008ff147819 */ /* 0x000fe40000011614 */
[----:B------:R-:W-:Y:S02]  /*221f0*/  PRMT R8, R8, 0x4210, R4 ;  /* 0x0000421008087816 */ /* 0x000fe40000000004 */
[----:B------:R-:W-:Y:S02]  /*22200*/  PRMT R9, R9, 0x4210, R5 ;  /* 0x0000421009097816 */ /* 0x000fe40000000005 */
[----:B------:R-:W-:-:S04]  /*22210*/  LOP3.LUT R20, R20, 0xffff, RZ, 0xc0, !PT ;  /* 0x0000ffff14147812 */ /* 0x000fc800078ec0ff */
[----:B------:R-:W-:Y:S02]  /*22220*/  PRMT R20, R20, 0x3340, R1 ;  /* 0x0000334014147816 */ /* 0x000fe40000000001 */
[----:B------:R-:W-:Y:S02]  /*22230*/  PRMT R17, R17, 0x5410, R18 ;  /* 0x0000541011117816 */ /* 0x000fe40000000012 */
[----:B------:R-:W-:Y:S02]  /*22240*/  PRMT R19, R19, 0x5410, R20 ;  /* 0x0000541013137816 */ /* 0x000fe40000000014 */
[----:B------:R-:W-:Y:S02]  /*22250*/  PRMT R25, R25, 0x5410, R26 ;  /* 0x0000541019197816 */ /* 0x000fe4000000001a */
[----:B------:R-:W-:Y:S02]  /*22260*/  PRMT R20, R27, 0x5410, R28 ;  /* 0x000054101b147816 */ /* 0x000fe4000000001c */
[----:B------:R-:W-:-:S02]  /*22270*/  PRMT R21, R21, 0x5410, R16 ;  /* 0x0000541015157816 */ /* 0x000fc40000000010 */
[----:B------:R-:W-:Y:S02]  /*22280*/  PRMT R5, R19, 0x5210, R5 ;  /* 0x0000521013057816 */ /* 0x000fe40000000005 */
[----:B---3--:R-:W-:Y:S02]  /*22290*/  PRMT R10, R15, 0x4210, R6 ;  /* 0x000042100f0a7816 */ /* 0x008fe40000000006 */
[----:B------:R-:W0:Y:S01]  /*222a0*/  S2R R15, SR_TID.X ;  /* 0x00000000000f7919 */ /* 0x000e220000002100 */
[----:B--2---:R-:W-:Y:S02]  /*222b0*/  SHF.R.U32.HI R14, RZ, 0x8, R13 ;  /* 0x00000008ff0e7819 */ /* 0x004fe4000001160d */
[----:B------:R-:W-:Y:S02]  /*222c0*/  SHF.R.U32.HI R13, RZ, 0x8, R11 ;  /* 0x00000008ff0d7819 */ /* 0x000fe4000001160b */
[----:B------:R-:W-:-:S05]  /*222d0*/  PRMT R11, R2, 0x4210, R7 ;  /* 0x00004210020b7816 */ /* 0x000fca0000000007 */
[----:B------:R1:W-:Y:S04]  /*222e0*/  STSM.16.M88.4 [R0], R8 ;  /* 0x0000000800007844 */ /* 0x0003e80000000200 */
[----:B-1----:R-:W2:Y:S04]  /*222f0*/  LDL.LU R9, [R1+0x38] ;  /* 0x0000380001097983 */ /* 0x002ea80000300800 */
[----:B------:R-:W3:Y:S01]  /*22300*/  LDL.LU R10, [R1+0x34] ;  /* 0x00003400010a7983 */ /* 0x000ee20000300800 */
[----:B0-----:R-:W-:-:S03]  /*22310*/  LOP3.LUT R8, R15, 0x3f, RZ, 0xc0, !PT ;  /* 0x0000003f0f087812 */ /* 0x001fc600078ec0ff */
[----:B------:R-:W4:Y:S01]  /*22320*/  LDL.LU R11, [R1] ;  /* 0x00000000010b7983 */ /* 0x000f220000300800 */
[----:B------:R-:W-:Y:S01]  /*22330*/  LEA R28, R8, UR4, 0x4 ;  /* 0x00000004081c7c11 */ /* 0x000fe2000f8e20ff */
[----:B------:R-:W-:Y:S02]  /*22340*/  ULDC.64 UR4, c[0x0][0x220] ;  /* 0x0000880000047ab9 */ /* 0x000fe40000000a00 */
[----:B------:R-:W3:Y:S04]  /*22350*/  LDL R18, [R1+0xdb8] ;  /* 0x000db80001127983 */ /* 0x000ee80000100800 */
[----:B------:R-:W2:Y:S04]  /*22360*/  LDL.LU R26, [R1+0x2c] ;  /* 0x00002c00011a7983 */ /* 0x000ea80000300800 */
[----:B------:R-:W4:Y:S04]  /*22370*/  LDL.LU R27, [R1+0x30] ;  /* 0x00003000011b7983 */ /* 0x000f280000300800 */
[----:B------:R-:W3:Y:S04]  /*22380*/  LDL.LU R8, [R1+0x3c] ;  /* 0x00003c0001087983 */ /* 0x000ee80000300800 */
[----:B------:R-:W3:Y:S04]  /*22390*/  LDL.LU R16, [R1+0x40] ;  /* 0x0000400001107983 */ /* 0x000ee80000300800 */
[----:B------:R-:W3:Y:S01]  /*223a0*/  LDL R19, [R1+0xdbc] ;  /* 0x000dbc0001137983 */ /* 0x000ee20000100800 */
[----:B------:R-:W-:-:S02]  /*223b0*/  LOP3.LUT R12, R12, 0xffff, RZ, 0xc0, !PT ;  /* 0x0000ffff0c0c7812 */ /* 0x000fc400078ec0ff */
[----:B------:R-:W-:Y:S02]  /*223c0*/  SHF.R.U32.HI R23, RZ, 0x8, R23 ;  /* 0x00000008ff177819 */ /* 0x000fe40000011617 */
[----:B------:R-:W-:Y:S02]  /*223d0*/  LOP3.LUT R14, R14, 0xffff, RZ, 0xc0, !PT ;  /* 0x0000ffff0e0e7812 */ /* 0x000fe400078ec0ff */
[----:B------:R-:W-:Y:S02]  /*223e0*/  LOP3.LUT R13, R13, 0xffff, RZ, 0xc0, !PT ;  /* 0x0000ffff0d0d7812 */ /* 0x000fe400078ec0ff */
[--C-:B------:R-:W-:Y:S02]  /*223f0*/  PRMT R12, R12, 0x3340, R1.reuse ;  /* 0x000033400c0c7816 */ /* 0x100fe40000000001 */
[----:B------:R-:W-:Y:S02]  /*22400*/  LOP3.LUT R23, R23, 0xffff, RZ, 0xc0, !PT ;  /* 0x0000ffff17177812 */ /* 0x000fe400078ec0ff */
[----:B------:R-:W-:-:S02]  /*22410*/  PRMT R2, R13, 0x3340, R1 ;  /* 0x000033400d027816 */ /* 0x000fc40000000001 */
[----:B------:R-:W-:Y:S02]  /*22420*/  PRMT R23, R14, 0x3340, R23 ;  /* 0x000033400e177816 */ /* 0x000fe40000000017 */
[----:B------:R-:W-:Y:S01]  /*22430*/  PRMT R3, R3, 0x5410, R12 ;  /* 0x0000541003037816 */ /* 0x000fe2000000000c */
[----:B------:R-:W-:Y:S01]  /*22440*/  BAR.SYNC.DEFER_BLOCKING 0x0 ;  /* 0x0000000000007b1d */ /* 0x000fe20000010000 */
[----:B------:R-:W-:Y:S02]  /*22450*/  PRMT R22, R22, 0x5410, R24 ;  /* 0x0000541016167816 */ /* 0x000fe40000000018 */
[----:B------:R-:W-:-:S03]  /*22460*/  PRMT R4, R17, 0x5210, R4 ;  /* 0x0000521011047816 */ /* 0x000fc60000000004 */
[----:B------:R-:W-:Y:S01]  /*22470*/  LDS.128 R12, [R28] ;  /* 0x000000001c0c7984 */ /* 0x000fe20000000c00 */
[----:B------:R-:W-:Y:S01]  /*22480*/  PRMT R6, R22, 0x5210, R6 ;  /* 0x0000521016067816 */ /* 0x000fe20000000006 */
[----:B------:R-:W0:Y:S01]  /*22490*/  LDC R24, c[0x0][0x244] ;  /* 0x00009100ff187b82 */ /* 0x000e220000000800 */
[----:B------:R-:W-:-:S07]  /*224a0*/  PRMT R7, R25, 0x5210, R7 ;  /* 0x0000521019077816 */ /* 0x000fce0000000007 */
[----:B------:R-:W-:Y:S06]  /*224b0*/  BAR.SYNC.DEFER_BLOCKING 0x0 ;  /* 0x0000000000007b1d */ /* 0x000fec0000010000 */
[----:B------:R-:W-:Y:S02]  /*224c0*/  STSM.16.M88.4 [R0], R4 ;  /* 0x0000000400007844 */ /* 0x000fe40000000200 */
[----:B------:R-:W-:Y:S01]  /*224d0*/  BAR.SYNC.DEFER_BLOCKING 0x0 ;  /* 0x0000000000007b1d */ /* 0x000fe20000010000 */
[----:B------:R-:W-:-:S05]  /*224e0*/  PRMT R23, R23, 0x5410, R2 ;  /* 0x0000541017177816 */ /* 0x000fca0000000002 */
[----:B------:R-:W1:Y:S04]  /*224f0*/  LDS.128 R4, [R28] ;  /* 0x000000001c047984 */ /* 0x000e680000000c00 */
[----:B-1----:R1:W-:Y:S04]  /*22500*/  STL [R1+0xe00], R7 ;  /* 0x000e000701007387 */ /* 0x0023e80000100800 */
[----:B-1----:R-:W3:Y:S01]  /*22510*/  LDL R7, [R1+0xde0] ;  /* 0x000de00001077983 */ /* 0x002ee20000100800 */
[----:B--2---:R-:W-:Y:S02]  /*22520*/  LOP3.LUT R17, R26, 0xffff, RZ, 0xc0, !PT ;  /* 0x0000ffff1a117812 */ /* 0x004fe400078ec0ff */
[----:B----4-:R-:W-:-:S02]  /*22530*/  LOP3.LUT R22, R27, 0xffff, RZ, 0xc0, !PT ;  /* 0x0000ffff1b167812 */ /* 0x010fc400078ec0ff */
[----:B---3--:R-:W-:Y:S02]  /*22540*/  LOP3.LUT R2, R8, 0xffff, RZ, 0xc0, !PT ;  /* 0x0000ffff08027812 */ /* 0x008fe400078ec0ff */
[----:B------:R-:W-:Y:S02]  /*22550*/  LOP3.LUT R16, R16, 0xffff, RZ, 0xc0, !PT ;  /* 0x0000ffff10107812 */ /* 0x000fe400078ec0ff */
[----:B------:R-:W-:Y:S02]  /*22560*/  PRMT R11, R11, 0x4210, R17 ;  /* 0x000042100b0b7816 */ /* 0x000fe40000000011 */
[----:B------:R-:W-:Y:S02]  /*22570*/  PRMT R8, R9, 0x4210, R16 ;  /* 0x0000421009087816 */ /* 0x000fe40000000010 */
[----:B------:R-:W-:Y:S02]  /*22580*/  PRMT R9, R10, 0x4210, R2 ;  /* 0x000042100a097816 */ /* 0x000fe40000000002 */
[----:B------:R-:W-:Y:S01]  /*22590*/  PRMT R10, R29, 0x4210, R22 ;  /* 0x000042101d0a7816 */ /* 0x000fe20000000016 */
[----:B------:R-:W-:Y:S01]  /*225a0*/  BAR.SYNC.DEFER_BLOCKING 0x0 ;  /* 0x0000000000007b1d */ /* 0x000fe20000010000 */
[----:B------:R-:W-:-:S05]  /*225b0*/  PRMT R20, R20, 0x5210, R16 ;  /* 0x0000521014147816 */ /* 0x000fca0000000010 */
[----:B------:R0:W-:Y:S01]  /*225c0*/  STSM.16.M88.4 [R0], R8 ;  /* 0x0000000800007844 */ /* 0x0001e20000000200 */
[----:B------:R-:W-:Y:S01]  /*225d0*/  PRMT R23, R23, 0x5210, R17 ;  /* 0x0000521017177816 */ /* 0x000fe20000000011 */
[----:B0-----:R-:W-:Y:S01]  /*225e0*/  IMAD R8, R19, R24, RZ ;  /* 0x0000001813087224 */ /* 0x001fe200078e02ff */
[----:B------:R-:W-:Y:S04]  /*225f0*/  BAR.SYNC.DEFER_BLOCKING 0x0 ;  /* 0x0000000000007b1d */ /* 0x000fe80000010000 */
[----:B------:R-:W-:Y:S01]  /*22600*/  IADD3 R16, P1, R8, UR4, RZ ;  /* 0x0000000408107c10 */ /* 0x000fe2000ff3e0ff */
[----:B------:R-:W-:-:S03]  /*22610*/  IMAD R17, R24, 0x40, R8 ;  /* 0x0000004018117824 */ /* 0x000fc600078e0208 */
[----:B------:R-:W-:Y:S02]  /*22620*/  LEA.HI.X.SX32 R26, R8, UR5, 0x1, P1 ;  /* 0x00000005081a7c11 */ /* 0x000fe400088f0eff */
[----:B------:R-:W0:Y:S04]  /*22630*/  LDS.128 R8, [R28] ;  /* 0x000000001c087984 */ /* 0x000e280000000c00 */
[----:B0-----:R0:W-:Y:S04]  /*22640*/  STL [R1+0xdfc], R8 ;  /* 0x000dfc0801007387 */ /* 0x0011e80000100800 */
[----:B0-----:R-:W2:Y:S04]  /*22650*/  LDL R8, [R1+0xde8] ;  /* 0x000de80001087983 */ /* 0x001ea80000100800 */
[----:B------:R0:W-:Y:S04]  /*22660*/  STL [R1+0xdf8], R9 ;  /* 0x000df80901007387 */ /* 0x0001e80000100800 */
[----:B0-----:R-:W3:Y:S04]  /*22670*/  LDL R9, [R1+0xde4] ;  /* 0x000de40001097983 */ /* 0x001ee80000100800 */
[----:B------:R0:W-:Y:S04]  /*22680*/  STL [R1+0xdf4], R10 ;  /* 0x000df40a01007387 */ /* 0x0001e80000100800 */
[----:B0-----:R-:W4:Y:S04]  /*22690*/  LDL R10, [R1+0xdb8] ;  /* 0x000db800010a7983 */ /* 0x001f280000100800 */
[----:B------:R0:W-:Y:S04]  /*226a0*/  STL [R1+0xdf0], R11 ;  /* 0x000df00b01007387 */ /* 0x0001e80000100800 */
[----:B0-----:R-:W2:Y:S01]  /*226b0*/  LDL.LU R11, [R1+0xdbc] ;  /* 0x000dbc00010b7983 */ /* 0x001ea20000300800 */
[----:B------:R-:W-:-:S02]  /*226c0*/  PRMT R21, R21, 0x5210, R2 ;  /* 0x0000521015157816 */ /* 0x000fc40000000002 */
[----:B------:R-:W-:Y:S01]  /*226d0*/  PRMT R22, R3, 0x5210, R22 ;  /* 0x0000521003167816 */ /* 0x000fe20000000016 */
[----:B------:R-:W-:Y:S01]  /*226e0*/  BAR.SYNC.DEFER_BLOCKING 0x0 ;  /* 0x0000000000007b1d */ /* 0x000fe20000010000 */
[----:B------:R-:W-:Y:S01]  /*226f0*/  ISETP.GE.AND P2, PT, R19, UR8, PT ;  /* 0x0000000813007c0c */ /* 0x000fe2000bf46270 */
[----:B------:R-:W-:-:S03]  /*22700*/  IMAD R25, R18, UR6, RZ ;  /* 0x0000000612197c24 */ /* 0x000fc6000f8e02ff */
[----:B------:R-:W-:Y:S02]  /*22710*/  ISETP.LT.AND P2, PT, R18, UR9, !P2 ;  /* 0x0000000912007c0c */ /* 0x000fe4000d741270 */
[----:B------:R-:W-:Y:S02]  /*22720*/  SHF.R.S32.HI R27, RZ, 0x1f, R25 ;  /* 0x0000001fff1b7819 */ /* 0x000fe40000011419 */
[----:B------:R-:W-:Y:S01]  /*22730*/  IADD3 R2, P1, R25, R16, RZ ;  /* 0x0000001019027210 */ /* 0x000fe20007f3e0ff */
[----:B------:R0:W-:Y:S04]  /*22740*/  STSM.16.M88.4 [R0], R20 ;  /* 0x0000001400007844 */ /* 0x0001e80000000200 */
[----:B------:R-:W-:Y:S01]  /*22750*/  IMAD.X R3, R27, 0x1, R26, P1 ;  /* 0x000000011b037824 */ /* 0x000fe200008e061a */
[----:B------:R-:W-:Y:S01]  /*22760*/  PRMT R29, R12, 0x7770, RZ ;  /* 0x000077700c1d7816 */ /* 0x000fe200000000ff */
[----:B------:R-:W-:Y:S01]  /*22770*/  BAR.SYNC.DEFER_BLOCKING 0x0 ;  /* 0x0000000000007b1d */ /* 0x000fe20000010000 */
[----:B0-----:R-:W-:-:S05]  /*22780*/  IADD3 R0, P3, R17, UR4, RZ ;  /* 0x0000000411007c10 */ /* 0x001fca000ff7e0ff */
[----:B------:R0:W-:Y:S01]  /*22790*/  @P2 STG.E.U8 desc[UR32][R2.64], R29 ;  /* 0x0000001d02002986 */ /* 0x0001e2000c101120 */
[----:B------:R-:W-:Y:S01]  /*227a0*/  IADD3 R20, P5, R25, R0, RZ ;  /* 0x0000000019147210 */ /* 0x000fe20007fbe0ff */
[----:B0-----:R-:W-:Y:S01]  /*227b0*/  IMAD R2, R24, 0x40, R17 ;  /* 0x0000004018027824 */ /* 0x001fe200078e0211 */
[----:B------:R-:W-:-:S04]  /*227c0*/  LEA.HI.X.SX32 R3, R17, UR5, 0x1, P3 ;  /* 0x0000000511037c11 */ /* 0x000fc800098f0eff */
[----:B------:R-:W-:-:S04]  /*227d0*/  IADD3 R19, P4, R2, UR4, RZ ;  /* 0x0000000402137c10 */ /* 0x000fc8000ff9e0ff */
[----:B------:R-:W-:Y:S02]  /*227e0*/  LEA.HI.X.SX32 R18, R2, UR5, 0x1, P4 ;  /* 0x0000000502127c11 */ /* 0x000fe4000a0f0eff */
[----:B------:R-:W-:Y:S01]  /*227f0*/  IADD3 R22, P4, R25, R19, RZ ;  /* 0x0000001319167210 */ /* 0x000fe20007f9e0ff */
[----:B------:R-:W-:Y:S01]  /*22800*/  IMAD R2, R24, 0x40, R2 ;  /* 0x0000004018027824 */ /* 0x000fe200078e0202 */
[C---:B------:R-:W-:Y:S01]  /*22810*/  PRMT R24, R12.reuse, 0x7771, RZ ;  /* 0x000077710c187816 */ /* 0x040fe200000000ff */
[C---:B------:R-:W-:Y:S01]  /*22820*/  IMAD.X R21, R27.reuse, 0x1, R3, P5 ;  /* 0x000000011b157824 */ /* 0x040fe200028e0603 */
[----:B------:R-:W-:Y:S01]  /*22830*/  PRMT R29, R12, 0x7772, RZ ;  /* 0x000077720c1d7816 */ /* 0x000fe200000000ff */
[----:B------:R-:W-:Y:S01]  /*22840*/  IMAD.X R23, R27, 0x1, R18, P4 ;  /* 0x000000011b177824 */ /* 0x000fe200020e0612 */
[----:B----4-:R-:W-:-:S04]  /*22850*/  ISETP.GE.AND P1, PT, R10, UR9, PT ;  /* 0x000000090a007c0c */ /* 0x010fc8000bf26270 */
[----:B------:R-:W-:Y:S02]  /*22860*/  ISETP.LT.AND P2, PT, R7, UR8, !P1 ;  /* 0x0000000807007c0c */ /* 0x000fe4000cf41270 */
[----:B---3--:R-:W-:Y:S01]  /*22870*/  ISETP.LT.AND P3, PT, R9, UR8, !P1 ;  /* 0x0000000809007c0c */ /* 0x008fe2000cf61270 */
[----:B------:R-:W-:Y:S01]  /*22880*/  VIADD R17, R10, 0x2 ;  /* 0x000000020a117836 */ /* 0x000fe20000000000 */
[----:B--2---:R-:W-:-:S04]  /*22890*/  ISETP.LT.AND P1, PT, R8, UR8, !P1 ;  /* 0x0000000808007c0c */ /* 0x004fc8000cf21270 */
[----:B------:R-:W-:Y:S02]  /*228a0*/  ISETP.GE.AND P5, PT, R17, UR9, PT ;  /* 0x0000000911007c0c */ /* 0x000fe4000bfa6270 */
[----:B------:R-:W-:-:S03]  /*228b0*/  IADD3 R17, P4, R2, UR4, RZ ;  /* 0x0000000402117c10 */ /* 0x000fc6000ff9e0ff */
[----:B------:R0:W-:Y:S01]  /*228c0*/  @P2 STG.E.U8 desc[UR32][R20.64], R24 ;  /* 0x0000001814002986 */ /* 0x0001e2000c101120 */
[----:B------:R-:W-:-:S03]  /*228d0*/  LEA.HI.X.SX32 R2, R2, UR5, 0x1, P4 ;  /* 0x0000000502027c11 */ /* 0x000fc6000a0f0eff */
[----:B------:R1:W-:Y:S01]  /*228e0*/  @P3 STG.E.U8 desc[UR32][R22.64], R29 ;  /* 0x0000001d16003986 */ /* 0x0003e2000c101120 */
[----:B------:R-:W-:Y:S01]  /*228f0*/  ISETP.LT.AND P3, PT, R11, UR8, !P0 ;  /* 0x000000080b007c0c */ /* 0x000fe2000c761270 */
[C---:B0-----:R-:W-:Y:S01]  /*22900*/  VIADD R24, R25.reuse, UR6 ;  /* 0x0000000619187c36 */ /* 0x041fe20008000000 */
[----:B------:R-:W-:Y:S01]  /*22910*/  IADD3 R20, P4, R25, R17, RZ ;  /* 0x0000001119147210 */ /* 0x000fe20007f9e0ff */
[----:B------:R-:W-:-:S03]  /*22920*/  VIADD R21, R10, 0x3 ;  /* 0x000000030a157836 */ /* 0x000fc60000000000 */
[----:B------:R-:W-:Y:S02]  /*22930*/  SHF.R.S32.HI R25, RZ, 0x1f, R24 ;  /* 0x0000001fff197819 */ /* 0x000fe40000011418 */
[----:B-1----:R-:W-:Y:S02]  /*22940*/  IADD3 R22, P6, R24, R16, RZ ;  /* 0x0000001018167210 */ /* 0x002fe40007fde0ff */
[----:B------:R-:W-:Y:S01]  /*22950*/  ISETP.GE.AND P2, PT, R21, UR9, PT ;  /* 0x0000000915007c0c */ /* 0x000fe2000bf46270 */
[----:B------:R-:W-:Y:S01]  /*22960*/  IMAD.X R21, R27, 0x1, R2, P4 ;  /* 0x000000011b157824 */ /* 0x000fe200020e0602 */
[----:B------:R-:W-:Y:S01]  /*22970*/  PRMT R27, R12, 0x7773, RZ ;  /* 0x000077730c1b7816 */ /* 0x000fe200000000ff */
[----:B------:R-:W-:Y:S01]  /*22980*/  IMAD.X R23, R25, 0x1, R26, P6 ;  /* 0x0000000119177824 */ /* 0x000fe200030e061a */
[----:B------:R-:W-:Y:S02]  /*22990*/  PRMT R12, R4, 0x7770, RZ ;  /* 0x00007770040c7816 */ /* 0x000fe400000000ff */
[----:B------:R-:W-:Y:S01]  /*229a0*/  ISETP.LT.AND P4, PT, R7, UR8, !P0 ;  /* 0x0000000807007c0c */ /* 0x000fe2000c781270 */
[----:B------:R0:W-:Y:S04]  /*229b0*/  @P1 STG.E.U8 desc[UR32][R20.64], R27 ;  /* 0x0000001b14001986 */ /* 0x0001e8000c101120 */
[----:B------:R1:W-:Y:S01]  /*229c0*/  @P3 STG.E.U8 desc[UR32][R22.64], R12 ;  /* 0x0000000c16003986 */ /* 0x0003e2000c101120 */
[----:B------:R-:W-:-:S02]  /*229d0*/  ISETP.LT.AND P3, PT, R9, UR8, !P0 ;  /* 0x0000000809007c0c */ /* 0x000fc4000c761270 */
[----:B0-----:R-:W-:Y:S01]  /*229e0*/  IADD3 R20, P1, R24, R0, RZ ;  /* 0x0000000018147210 */ /* 0x001fe20007f3e0ff */
[----:B-1----:R-:W-:Y:S01]  /*229f0*/  VIADD R22, R10, 0x4 ;  /* 0x000000040a167836 */ /* 0x002fe20000000000 */
[----:B------:R-:W-:-:S03]  /*22a00*/  PRMT R12, R4, 0x7771, RZ ;  /* 0x00007771040c7816 */ /* 0x000fc600000000ff */
[C---:B------:R-:W-:Y:S01]  /*22a10*/  IMAD.X R21, R25.reuse, 0x1, R3, P1 ;  /* 0x0000000119157824 */ /* 0x040fe200008e0603 */
[----:B------:R-:W-:Y:S02]  /*22a20*/  ISETP.GE.AND P1, PT, R22, UR9, PT ;  /* 0x0000000916007c0c */ /* 0x000fe4000bf26270 */
[----:B------:R-:W-:Y:S02]  /*22a30*/  IADD3 R22, P6, R24, R19, RZ ;  /* 0x0000001318167210 */ /* 0x000fe40007fde0ff */
[----:B------:R-:W-:Y:S01]  /*22a40*/  ISETP.LT.AND P0, PT, R8, UR8, !P0 ;  /* 0x0000000808007c0c */ /* 0x000fe2000c701270 */
[----:B------:R0:W-:Y:S01]  /*22a50*/  @P4 STG.E.U8 desc[UR32][R20.64], R12 ;  /* 0x0000000c14004986 */ /* 0x0001e2000c101120 */
[C---:B------:R-:W-:Y:S01]  /*22a60*/  PRMT R27, R4.reuse, 0x7772, RZ ;  /* 0x00007772041b7816 */ /* 0x040fe200000000ff */
[----:B------:R-:W-:Y:S01]  /*22a70*/  IMAD.X R23, R25, 0x1, R18, P6 ;  /* 0x0000000119177824 */ /* 0x000fe200030e0612 */
[----:B------:R-:W-:Y:S02]  /*22a80*/  ISETP.LT.AND P6, PT, R11, UR8, !P5 ;  /* 0x000000080b007c0c */ /* 0x000fe4000efc1270 */
[----:B------:R-:W-:-:S02]  /*22a90*/  PRMT R4, R4, 0x7773, RZ ;  /* 0x0000777304047816 */ /* 0x000fc400000000ff */
[----:B------:R1:W-:Y:S01]  /*22aa0*/  @P3 STG.E.U8 desc[UR32][R22.64], R27 ;  /* 0x0000001b16003986 */ /* 0x0003e2000c101120 */
[C---:B0-----:R-:W-:Y:S01]  /*22ab0*/  IADD3 R20, P4, R24.reuse, R17, RZ ;  /* 0x0000001118147210 */ /* 0x041fe20007f9e0ff */
[----:B------:R-:W-:-:S04]  /*22ac0*/  VIADD R12, R24, UR6 ;  /* 0x00000006180c7c36 */ /* 0x000fc80008000000 */
[----:B------:R-:W-:Y:S01]  /*22ad0*/  IMAD.X R21, R25, 0x1, R2, P4 ;  /* 0x0000000119157824 */ /* 0x000fe200020e0602 */
[C---:B------:R-:W-:Y:S02]  /*22ae0*/  IADD3 R24, P4, R12.reuse, R16, RZ ;  /* 0x000000100c187210 */ /* 0x040fe40007f9e0ff */
[----:B-1----:R-:W-:Y:S02]  /*22af0*/  SHF.R.S32.HI R27, RZ, 0x1f, R12 ;  /* 0x0000001fff1b7819 */ /* 0x002fe4000001140c */
[----:B------:R0:W-:Y:S01]  /*22b00*/  @P0 STG.E.U8 desc[UR32][R20.64], R4 ;  /* 0x0000000414000986 */ /* 0x0001e2000c101120 */
[----:B------:R-:W-:Y:S02]  /*22b10*/  ISETP.LT.AND P3, PT, R7, UR8, !P5 ;  /* 0x0000000807007c0c */ /* 0x000fe4000ef61270 */
[----:B------:R-:W-:Y:S01]  /*22b20*/  IMAD.X R25, R27, 0x1, R26, P4 ;  /* 0x000000011b197824 */ /* 0x000fe200020e061a */
[----:B------:R-:W-:Y:S02]  /*22b30*/  ISETP.LT.AND P4, PT, R9, UR8, !P5 ;  /* 0x0000000809007c0c */ /* 0x000fe4000ef81270 */
[----:B------:R-:W-:-:S02]  /*22b40*/  IADD3 R22, P0, R12, R0, RZ ;  /* 0x000000000c167210 */ /* 0x000fc40007f1e0ff */
[----:B0-----:R-:W-:Y:S01]  /*22b50*/  PRMT R20, R13, 0x7770, RZ ;  /* 0x000077700d147816 */ /* 0x001fe200000000ff */
[----:B------:R-:W-:-:S04]  /*22b60*/  VIADD R4, R10, 0x5 ;  /* 0x000000050a047836 */ /* 0x000fc80000000000 */
[----:B------:R0:W-:Y:S01]  /*22b70*/  @P6 STG.E.U8 desc[UR32][R24.64], R20 ;  /* 0x0000001418006986 */ /* 0x0001e2000c101120 */
[----:B------:R-:W-:Y:S01]  /*22b80*/  IMAD.X R23, R27, 0x1, R3, P0 ;  /* 0x000000011b177824 */ /* 0x000fe200000e0603 */
[----:B------:R-:W-:Y:S02]  /*22b90*/  ISETP.GE.AND P0, PT, R4, UR9, PT ;  /* 0x0000000904007c0c */ /* 0x000fe4000bf06270 */
[C---:B------:R-:W-:Y:S02]  /*22ba0*/  PRMT R4, R13.reuse, 0x7772, RZ ;  /* 0x000077720d047816 */ /* 0x040fe400000000ff */
[----:B0-----:R-:W-:Y:S02]  /*22bb0*/  IADD3 R20, P6, R12, R19, RZ ;  /* 0x000000130c147210 */ /* 0x001fe40007fde0ff */
[----:B------:R-:W-:-:S03]  /*22bc0*/  PRMT R24, R13, 0x7771, RZ ;  /* 0x000077710d187816 */ /* 0x000fc600000000ff */
[----:B------:R-:W-:Y:S01]  /*22bd0*/  IMAD.X R21, R27, 0x1, R18, P6 ;  /* 0x000000011b157824 */ /* 0x000fe200030e0612 */
[----:B------:R-:W-:Y:S01]  /*22be0*/  ISETP.LT.AND P5, PT, R8, UR8, !P5 ;  /* 0x0000000808007c0c */ /* 0x000fe2000efa1270 */
[----:B------:R0:W-:Y:S01]  /*22bf0*/  @P3 STG.E.U8 desc[UR32][R22.64], R24 ;  /* 0x0000001816003986 */ /* 0x0001e2000c101120 */
[----:B------:R-:W-:-:S03]  /*22c00*/  ISETP.LT.AND P3, PT, R11, UR8, !P2 ;  /* 0x000000080b007c0c */ /* 0x000fc6000d761270 */
[----:B------:R1:W-:Y:S01]  /*22c10*/  @P4 STG.E.U8 desc[UR32][R20.64], R4 ;  /* 0x0000000414004986 */ /* 0x0003e2000c101120 */
[----:B------:R-:W-:Y:S02]  /*22c20*/  PRMT R13, R13, 0x7773, RZ ;  /* 0x000077730d0d7816 */ /* 0x000fe400000000ff */
[C---:B0-----:R-:W-:Y:S01]  /*22c30*/  IADD3 R22, P6, R12.reuse, R17, RZ ;  /* 0x000000110c167210 */ /* 0x041fe20007fde0ff */
[----:B-1----:R-:W-:-:S04]  /*22c40*/  VIADD R4, R12, UR6 ;  /* 0x000000060c047c36 */ /* 0x002fc80008000000 */
[----:B------:R-:W-:Y:S01]  /*22c50*/  IMAD.X R23, R27, 0x1, R2, P6 ;  /* 0x000000011b177824 */ /* 0x000fe200030e0602 */
[----:B------:R-:W-:Y:S02]  /*22c60*/  ISETP.LT.AND P4, PT, R7, UR8, !P2 ;  /* 0x0000000807007c0c */ /* 0x000fe4000d781270 */
[----:B------:R-:W-:Y:S02]  /*22c70*/  SHF.R.S32.HI R24, RZ, 0x1f, R4 ;  /* 0x0000001fff187819 */ /* 0x000fe40000011404 */
[C---:B------:R-:W-:Y:S01]  /*22c80*/  IADD3 R12, P6, R4.reuse, R16, RZ ;  /* 0x00000010040c7210 */ /* 0x040fe20007fde0ff */
[----:B------:R0:W-:Y:S01]  /*22c90*/  @P5 STG.E.U8 desc[UR32][R22.64], R13 ;  /* 0x0000000d16005986 */ /* 0x0001e2000c101120 */
[----:B------:R-:W-:Y:S02]  /*22ca0*/  IADD3 R20, P5, R4, R0, RZ ;  /* 0x0000000004147210 */ /* 0x000fe40007fbe0ff */
[----:B------:R-:W-:-:S03]  /*22cb0*/  PRMT R25, R5, 0x7770, RZ ;  /* 0x0000777005197816 */ /* 0x000fc600000000ff */
[C---:B------:R-:W-:Y:S02]  /*22cc0*/  IMAD.X R21, R24.reuse, 0x1, R3, P5 ;  /* 0x0000000118157824 */ /* 0x040fe400028e0603 */
[----:B0-----:R-:W-:Y:S01]  /*22cd0*/  IMAD.X R13, R24, 0x1, R26, P6 ;  /* 0x00000001180d7824 */ /* 0x001fe200030e061a */
[----:B------:R-:W-:Y:S02]  /*22ce0*/  ISETP.LT.AND P6, PT, R9, UR8, !P2 ;  /* 0x0000000809007c0c */ /* 0x000fe4000d7c1270 */
[----:B------:R-:W-:Y:S02]  /*22cf0*/  PRMT R22, R5, 0x7771, RZ ;  /* 0x0000777105167816 */ /* 0x000fe400000000ff */
[----:B------:R0:W-:Y:S01]  /*22d00*/  @P3 STG.E.U8 desc[UR32][R12.64], R25 ;  /* 0x000000190c003986 */ /* 0x0001e2000c101120 */
[----:B------:R-:W-:Y:S01]  /*22d10*/  ISETP.LT.AND P2, PT, R8, UR8, !P2 ;  /* 0x0000000808007c0c */ /* 0x000fe2000d741270 */
[----:B------:R-:W-:Y:S02]  /*22d20*/  VIADD R23, R10, 0x6 ;  /* 0x000000060a177836 */ /* 0x000fe40000000000 */
[----:B------:R1:W-:Y:S01]  /*22d30*/  @P4 STG.E.U8 desc[UR32][R20.64], R22 ;  /* 0x0000001614004986 */ /* 0x0003e2000c101120 */
[----:B0-----:R-:W-:-:S02]  /*22d40*/  IADD3 R12, P3, R4, R19, RZ ;  /* 0x00000013040c7210 */ /* 0x001fc40007f7e0ff */
[----:B-1----:R-:W-:-:S03]  /*22d50*/  PRMT R21, R5, 0x7772, RZ ;  /* 0x0000777205157816 */ /* 0x002fc600000000ff */
[----:B------:R-:W-:Y:S01]  /*22d60*/  IMAD.X R13, R24, 0x1, R18, P3 ;  /* 0x00000001180d7824 */ /* 0x000fe200018e0612 */
[C---:B------:R-:W-:Y:S01]  /*22d70*/  IADD3 R20, P4, R4.reuse, R17, RZ ;  /* 0x0000001104147210 */ /* 0x040fe20007f9e0ff */
[----:B------:R-:W-:Y:S01]  /*22d80*/  VIADD R22, R4, UR6 ;  /* 0x0000000604167c36 */ /* 0x000fe20008000000 */
[----:B------:R-:W-:Y:S02]  /*22d90*/  ISETP.LT.AND P3, PT, R11, UR8, !P1 ;  /* 0x000000080b007c0c */ /* 0x000fe4000cf61270 */
[----:B------:R-:W-:Y:S01]  /*22da0*/  ISETP.GE.AND P5, PT, R23, UR9, PT ;  /* 0x0000000917007c0c */ /* 0x000fe2000bfa6270 */
[----:B------:R0:W-:Y:S01]  /*22db0*/  @P6 STG.E.U8 desc[UR32][R12.64], R21 ;  /* 0x000000150c006986 */ /* 0x0001e2000c101120 */
[----:B------:R-:W-:Y:S02]  /*22dc0*/  SHF.R.S32.HI R23, RZ, 0x1f, R22 ;  /* 0x0000001fff177819 */ /* 0x000fe40000011416 */
[----:B------:R-:W-:Y:S01]  /*22dd0*/  IADD3 R4, P6, R22, R16, RZ ;  /* 0x0000001016047210 */ /* 0x000fe20007fde0ff */
[----:B0-----:R-:W-:Y:S01]  /*22de0*/  IMAD.X R21, R24, 0x1, R2, P4 ;  /* 0x0000000118157824 */ /* 0x001fe200020e0602 */
[----:B------:R-:W-:-:S02]  /*22df0*/  PRMT R12, R5, 0x7773, RZ ;  /* 0x00007773050c7816 */ /* 0x000fc400000000ff */
[----:B------:R-:W-:Y:S01]  /*22e00*/  ISETP.LT.AND P4, PT, R7, UR8, !P1 ;  /* 0x0000000807007c0c */ /* 0x000fe2000cf81270 */
[----:B------:R-:W-:Y:S01]  /*22e10*/  IMAD.X R5, R23, 0x1, R26, P6 ;  /* 0x0000000117057824 */ /* 0x000fe200030e061a */
[C---:B------:R-:W-:Y:S01]  /*22e20*/  PRMT R13, R14.reuse, 0x7770, RZ ;  /* 0x000077700e0d7816 */ /* 0x040fe200000000ff */
[----:B------:R0:W-:Y:S01]  /*22e30*/  @P2 STG.E.U8 desc[UR32][R20.64], R12 ;  /* 0x0000000c14002986 */ /* 0x0001e2000c101120 */
[----:B------:R-:W-:Y:S02]  /*22e40*/  ISETP.LT.AND P2, PT, R9, UR8, !P1 ;  /* 0x0000000809007c0c */ /* 0x000fe4000cf41270 */
[----:B------:R-:W-:Y:S01]  /*22e50*/  PRMT R25, R14, 0x7771, RZ ;  /* 0x000077710e197816 */ /* 0x000fe200000000ff */
[----:B------:R1:W-:Y:S01]  /*22e60*/  @P3 STG.E.U8 desc[UR32][R4.64], R13 ;  /* 0x0000000d04003986 */ /* 0x0003e2000c101120 */
[----:B0-----:R-:W-:-:S05]  /*22e70*/  IADD3 R12, P6, R22, R0, RZ ;  /* 0x00000000160c7210 */ /* 0x001fca0007fde0ff */
[C---:B-1----:R-:W-:Y:S01]  /*22e80*/  IMAD.X R13, R23.reuse, 0x1, R3, P6 ;  /* 0x00000001170d7824 */ /* 0x042fe200030e0603 */
[----:B------:R-:W-:Y:S02]  /*22e90*/  IADD3 R4, P6, R22, R19, RZ ;  /* 0x0000001316047210 */ /* 0x000fe40007fde0ff */
[----:B------:R-:W-:Y:S02]  /*22ea0*/  ISETP.LT.AND P1, PT, R8, UR8, !P1 ;  /* 0x0000000808007c0c */ /* 0x000fe4000cf21270 */
[----:B------:R0:W-:Y:S01]  /*22eb0*/  @P4 STG.E.U8 desc[UR32][R12.64], R25 ;  /* 0x000000190c004986 */ /* 0x0001e2000c101120 */
[----:B------:R-:W-:Y:S01]  /*22ec0*/  IMAD.X R5, R23, 0x1, R18, P6 ;  /* 0x0000000117057824 */ /* 0x000fe200030e0612 */
[C---:B------:R-:W-:Y:S02]  /*22ed0*/  PRMT R20, R14.reuse, 0x7772, RZ ;  /* 0x000077720e147816 */ /* 0x040fe400000000ff */
[----:B------:R-:W-:Y:S02]  /*22ee0*/  ISETP.LT.AND P6, PT, R11, UR8, !P0 ;  /* 0x000000080b007c0c */ /* 0x000fe4000c7c1270 */
[----:B------:R-:W-:Y:S01]  /*22ef0*/  PRMT R21, R14, 0x7773, RZ ;  /* 0x000077730e157816 */ /* 0x000fe200000000ff */
[----:B------:R1:W-:Y:S01]  /*22f00*/  @P2 STG.E.U8 desc[UR32][R4.64], R20 ;  /* 0x0000001404002986 */ /* 0x0003e2000c101120 */
[C---:B0-----:R-:W-:Y:S01]  /*22f10*/  IADD3 R12, P4, R22.reuse, R17, RZ ;  /* 0x00000011160c7210 */ /* 0x041fe20007f9e0ff */
[----:B------:R-:W-:-:S04]  /*22f20*/  VIADD R22, R22, UR6 ;  /* 0x0000000616167c36 */ /* 0x000fc80008000000 */
[----:B------:R-:W-:Y:S01]  /*22f30*/  IMAD.X R13, R23, 0x1, R2, P4 ;  /* 0x00000001170d7824 */ /* 0x000fe200020e0602 */
[----:B------:R-:W-:Y:S02]  /*22f40*/  SHF.R.S32.HI R14, RZ, 0x1f, R22 ;  /* 0x0000001fff0e7819 */ /* 0x000fe40000011416 */
[----:B-1----:R-:W-:Y:S02]  /*22f50*/  IADD3 R4, P2, R22, R16, RZ ;  /* 0x0000001016047210 */ /* 0x002fe40007f5e0ff */
[----:B------:R-:W-:Y:S01]  /*22f60*/  ISETP.LT.AND P4, PT, R7, UR8, !P0 ;  /* 0x0000000807007c0c */ /* 0x000fe2000c781270 */
[----:B------:R0:W-:Y:S01]  /*22f70*/  @P1 STG.E.U8 desc[UR32][R12.64], R21 ;  /* 0x000000150c001986 */ /* 0x0001e2000c101120 */
[----:B------:R-:W-:Y:S01]  /*22f80*/  PRMT R25, R6, 0x7770, RZ ;  /* 0x0000777006197816 */ /* 0x000fe200000000ff */
[----:B------:R-:W-:Y:S01]  /*22f90*/  IMAD.X R5, R14, 0x1, R26, P2 ;  /* 0x000000010e057824 */ /* 0x000fe200010e061a */
[----:B------:R-:W-:Y:S01]  /*22fa0*/  ISETP.LT.AND P2, PT, R9, UR8, !P0 ;  /* 0x0000000809007c0c */ /* 0x000fe2000c741270 */
[----:B------:R-:W-:Y:S01]  /*22fb0*/  VIADD R20, R10, 0x8 ;  /* 0x000000080a147836 */ /* 0x000fe20000000000 */
[----:B------:R-:W-:-:S02]  /*22fc0*/  PRMT R23, R6, 0x7771, RZ ;  /* 0x0000777106177816 */ /* 0x000fc400000000ff */
[----:B------:R1:W-:Y:S01]  /*22fd0*/  @P6 STG.E.U8 desc[UR32][R4.64], R25 ;  /* 0x0000001904006986 */ /* 0x0003e2000c101120 */
[----:B0-----:R-:W-:-:S05]  /*22fe0*/  IADD3 R12, P1, R22, R0, RZ ;  /* 0x00000000160c7210 */ /* 0x001fca0007f3e0ff */
[----:B------:R-:W-:Y:S01]  /*22ff0*/  IMAD.X R13, R14, 0x1, R3, P1 ;  /* 0x000000010e0d7824 */ /* 0x000fe200008e0603 */
[----:B-1----:R-:W-:Y:S02]  /*23000*/  IADD3 R4, P6, R22, R19, RZ ;  /* 0x0000001316047210 */ /* 0x002fe40007fde0ff */
[----:B------:R-:W-:Y:S02]  /*23010*/  ISETP.GE.AND P1, PT, R20, UR9, PT ;  /* 0x0000000914007c0c */ /* 0x000fe4000bf26270 */
[----:B------:R0:W-:Y:S01]  /*23020*/  @P4 STG.E.U8 desc[UR32][R12.64], R23 ;  /* 0x000000170c004986 */ /* 0x0001e2000c101120 */
[----:B------:R-:W-:Y:S01]  /*23030*/  PRMT R20, R6, 0x7772, RZ ;  /* 0x0000777206147816 */ /* 0x000fe200000000ff */
[----:B------:R-:W-:Y:S01]  /*23040*/  IMAD.X R5, R14, 0x1, R18, P6 ;  /* 0x000000010e057824 */ /* 0x000fe200030e0612 */
[----:B------:R-:W-:Y:S02]  /*23050*/  ISETP.LT.AND P0, PT, R8, UR8, !P0 ;  /* 0x0000000808007c0c */ /* 0x000fe4000c701270 */
[----:B------:R-:W-:-:S02]  /*23060*/  ISETP.LT.AND P4, PT, R11, UR8, !P5 ;  /* 0x000000080b007c0c */ /* 0x000fc4000ef81270 */
[----:B------:R1:W-:Y:S01]  /*23070*/  @P2 STG.E.U8 desc[UR32][R4.64], R20 ;  /* 0x0000001404002986 */ /* 0x0003e2000c101120 */
[C---:B0-----:R-:W-:Y:S01]  /*23080*/  IADD3 R12, P6, R22.reuse, R17, RZ ;  /* 0x00000011160c7210 */ /* 0x041fe20007fde0ff */
[----:B------:R-:W-:Y:S01]  /*23090*/  VIADD R22, R22, UR6 ;  /* 0x0000000616167c36 */ /* 0x000fe20008000000 */
[----:B------:R-:W-:-:S03]  /*230a0*/  PRMT R21, R6, 0x7773, RZ ;  /* 0x0000777306157816 */ /* 0x000fc600000000ff */
[----:B------:R-:W-:Y:S01]  /*230b0*/  IMAD.X R13, R14, 0x1, R2, P6 ;  /* 0x000000010e0d7824 */ /* 0x000fe200030e0602 */
[----:B------:R-:W-:Y:S02]  /*230c0*/  SHF.R.S32.HI R6, RZ, 0x1f, R22 ;  /* 0x0000001fff067819 */ /* 0x000fe40000011416 */
[----:B-1----:R-:W-:Y:S02]  /*230d0*/  IADD3 R4, P6, R22, R16, RZ ;  /* 0x0000001016047210 */ /* 0x002fe40007fde0ff */
[----:B------:R-:W-:-:S03]  /*230e0*/  PRMT R29, R15, 0x7770, RZ ;  /* 0x000077700f1d7816 */ /* 0x000fc600000000ff */
[----:B------:R-:W-:Y:S01]  /*230f0*/  IMAD.X R5, R6, 0x1, R26, P6 ;  /* 0x0000000106057824 */ /* 0x000fe200030e061a */
[----:B------:R-:W-:Y:S01]  /*23100*/  ISETP.LT.AND P2, PT, R7, UR8, !P5 ;  /* 0x0000000807007c0c */ /* 0x000fe2000ef41270 */
[----:B------:R-:W-:Y:S04]  /*23110*/  @P0 STG.E.U8 desc[UR32][R12.64], R21 ;  /* 0x000000150c000986 */ /* 0x000fe8000c101120 */
[----:B------:R-:W2:Y:S04]  /*23120*/  LDL.LU R7, [R1+0xe00] ;  /* 0x000e000001077983 */ /* 0x000ea80000300800 */
[----:B------:R0:W-:Y:S04]  /*23130*/  @P4 STG.E.U8 desc[UR32][R4.64], R29 ;  /* 0x0000001d04004986 */ /* 0x0001e8000c101120 */
[----:B0-----:R-:W3:Y:S01]  /*23140*/  LDL.LU R29, [R1+0xde0] ;  /* 0x000de000011d7983 */ /* 0x001ee20000300800 */
[----:B------:R-:W-:-:S02]  /*23150*/  IADD3 R12, P0, R22, R0, RZ ;  /* 0x00000000160c7210 */ /* 0x000fc40007f1e0ff */
[----:B------:R-:W-:-:S03]  /*23160*/  PRMT R27, R15, 0x7771, RZ ;  /* 0x000077710f1b7816 */ /* 0x000fc600000000ff */
[----:B------:R-:W-:Y:S01]  /*23170*/  IMAD.X R13, R6, 0x1, R3, P0 ;  /* 0x00000001060d7824 */ /* 0x000fe200000e0603 */
[----:B------:R-:W-:-:S04]  /*23180*/  ISETP.LT.AND P4, PT, R9, UR8, !P5 ;  /* 0x0000000809007c0c */ /* 0x000fc8000ef81270 */
[----:B------:R0:W-:Y:S01]  /*23190*/  @P2 STG.E.U8 desc[UR32][R12.64], R27 ;  /* 0x0000001b0c002986 */ /* 0x0001e2000c101120 */
[----:B------:R-:W-:Y:S01]  /*231a0*/  IADD3 R20, P2, R22, R19, RZ ;  /* 0x0000001316147210 */ /* 0x000fe20007f5e0ff */
[----:B------:R-:W-:Y:S01]  /*231b0*/  VIADD R14, R10, 0x9 ;  /* 0x000000090a0e7836 */ /* 0x000fe20000000000 */
[----:B------:R-:W-:Y:S01]  /*231c0*/  PRMT R25, R15, 0x7772, RZ ;  /* 0x000077720f197816 */ /* 0x000fe200000000ff */
[----:B------:R-:W-:Y:S01]  /*231d0*/  VIADD R4, R22, UR6 ;  /* 0x0000000616047c36 */ /* 0x000fe20008000000 */
[----:B------:R-:W-:Y:S01]  /*231e0*/  ISETP.LT.AND P5, PT, R8, UR8, !P5 ;  /* 0x0000000808007c0c */ /* 0x000fe2000efa1270 */
[----:B------:R-:W-:Y:S02]  /*231f0*/  IMAD.X R21, R6, 0x1, R18, P2 ;  /* 0x0000000106157824 */ /* 0x000fe400010e0612 */
[----:B------:R-:W-:Y:S01]  /*23200*/  VIADD R24, R10, 0x7 ;  /* 0x000000070a187836 */ /* 0x000fe20000000000 */
[----:B------:R-:W-:Y:S02]  /*23210*/  ISETP.GE.AND P0, PT, R14, UR9, PT ;  /* 0x000000090e007c0c */ /* 0x000fe4000bf06270 */
[----:B------:R-:W-:Y:S01]  /*23220*/  @P4 STG.E.U8 desc[UR32][R20.64], R25 ;  /* 0x0000001914004986 */ /* 0x000fe2000c101120 */
[----:B0-----:R-:W-:-:S02]  /*23230*/  IADD3 R12, P6, R22, R17, RZ ;  /* 0x00000011160c7210 */ /* 0x001fc40007fde0ff */
[----:B------:R-:W-:Y:S02]  /*23240*/  SHF.R.S32.HI R5, RZ, 0x1f, R4 ;  /* 0x0000001fff057819 */ /* 0x000fe40000011404 */
[----:B------:R-:W-:Y:S02]  /*23250*/  IADD3 R14, P4, R4, R16, RZ ;  /* 0x00000010040e7210 */ /* 0x000fe40007f9e0ff */
[----:B------:R-:W-:Y:S01]  /*23260*/  ISETP.GE.AND P3, PT, R24, UR9, PT ;  /* 0x0000000918007c0c */ /* 0x000fe2000bf66270 */
[----:B------:R-:W-:Y:S01]  /*23270*/  IMAD.X R13, R6, 0x1, R2, P6 ;  /* 0x00000001060d7824 */ /* 0x000fe200030e0602 */
[----:B------:R-:W-:Y:S01]  /*23280*/  PRMT R23, R15, 0x7773, RZ ;  /* 0x000077730f177816 */ /* 0x000fe200000000ff */
[----:B------:R-:W-:Y:S01]  /*23290*/  IMAD.X R15, R5, 0x1, R26, P4 ;  /* 0x00000001050f7824 */ /* 0x000fe200020e061a */
[----:B------:R-:W-:Y:S02]  /*232a0*/  ISETP.LT.AND P2, PT, R11, UR8, !P3 ;  /* 0x000000080b007c0c */ /* 0x000fe4000df41270 */
[----:B------:R-:W-:Y:S01]  /*232b0*/  ISETP.LT.AND P4, PT, R9, UR8, !P3 ;  /* 0x0000000809007c0c */ /* 0x000fe2000df81270 */
[----:B------:R0:W-:Y:S02]  /*232c0*/  @P5 STG.E.U8 desc[UR32][R12.64], R23 ;  /* 0x000000170c005986 */ /* 0x0001e4000c101120 */
[----:B0-----:R-:W-:-:S05]  /*232d0*/  IADD3 R12, P5, R4, R0, RZ ;  /* 0x00000000040c7210 */ /* 0x001fca0007fbe0ff */
[----:B------:R-:W-:Y:S01]  /*232e0*/  IMAD.X R13, R5, 0x1, R3, P5 ;  /* 0x00000001050d7824 */ /* 0x000fe200028e0603 */
[C---:B--2---:R-:W-:Y:S02]  /*232f0*/  PRMT R27, R7.reuse, 0x7770, RZ ;  /* 0x00007770071b7816 */ /* 0x044fe400000000ff */
[----:B------:R-:W-:Y:S02]  /*23300*/  PRMT R25, R7, 0x7771, RZ ;  /* 0x0000777107197816 */ /* 0x000fe400000000ff */
[----:B---3--:R-:W-:Y:S02]  /*23310*/  ISETP.LT.AND P6, PT, R29, UR8, !P3 ;  /* 0x000000081d007c0c */ /* 0x008fe4000dfc1270 */
[----:B------:R-:W-:Y:S02]  /*23320*/  ISETP.LT.AND P3, PT, R8, UR8, !P3 ;  /* 0x0000000808007c0c */ /* 0x000fe4000df61270 */
[----:B------:R-:W2:Y:S04]  /*23330*/  LDL.LU R8, [R1+0xdfc] ;  /* 0x000dfc0001087983 */ /* 0x000ea80000300800 */
[----:B------:R-:W-:Y:S05]  /*23340*/  @P2 STG.E.U8 desc[UR32][R14.64], R27 ;  /* 0x0000001b0e002986 */ /* 0x000fea000c101120 */
[----:B------:R-:W-:Y:S04]  /*23350*/  @P6 STG.E.U8 desc[UR32][R12.64], R25 ;  /* 0x000000190c006986 */ /* 0x000fe8000c101120 */
[----:B------:R0:W1:Y:S04]  /*23360*/  LDS.128 R12, [R28] ;  /* 0x000000001c0c7984 */ /* 0x0000680000000c00 */
[----:B0-----:R-:W3:Y:S01]  /*23370*/  LDL.LU R28, [R1+0xde8] ;  /* 0x000de800011c7983 */ /* 0x001ee20000300800 */
[----:B------:R-:W-:Y:S01]  /*23380*/  IADD3 R20, P5, R4, R19, RZ ;  /* 0x0000001304147210 */ /* 0x000fe20007fbe0ff */
[----:B------:R-:W-:-:S02]  /*23390*/  VIADD R6, R10, 0xa ;  /* 0x0000000a0a067836 */ /* 0x000fc40000000000 */
[C---:B------:R-:W-:Y:S02]  /*233a0*/  VIADD R22, R4.reuse, UR6 ;  /* 0x0000000604167c36 */ /* 0x040fe40008000000 */
[----:B------:R-:W-:Y:S01]  /*233b0*/  IMAD.X R21, R5, 0x1, R18, P5 ;  /* 0x0000000105157824 */ /* 0x000fe200028e0612 */
[----:B------:R-:W-:Y:S02]  /*233c0*/  IADD3 R4, P5, R4, R17, RZ ;  /* 0x0000001104047210 */ /* 0x000fe40007fbe0ff */
[----:B------:R-:W-:Y:S02]  /*233d0*/  ISETP.GE.AND P2, PT, R6, UR9, PT ;  /* 0x0000000906007c0c */ /* 0x000fe4000bf46270 */
[----:B------:R-:W-:Y:S01]  /*233e0*/  PRMT R6, R7, 0x7772, RZ ;  /* 0x0000777207067816 */ /* 0x000fe200000000ff */
[----:B------:R-:W-:Y:S01]  /*233f0*/  IMAD.X R5, R5, 0x1, R2, P5 ;  /* 0x0000000105057824 */ /* 0x000fe200028e0602 */
[----:B------:R-:W-:Y:S02]  /*23400*/  PRMT R23, R7, 0x7773, RZ ;  /* 0x0000777307177816 */ /* 0x000fe400000000ff */
[----:B------:R-:W-:Y:S01]  /*23410*/  ISETP.LT.AND P6, PT, R11, UR8, !P1 ;  /* 0x000000080b007c0c */ /* 0x000fe2000cfc1270 */
[----:B------:R0:W-:Y:S01]  /*23420*/  @P4 STG.E.U8 desc[UR32][R20.64], R6 ;  /* 0x0000000614004986 */ /* 0x0001e2000c101120 */
[----:B------:R-:W-:Y:S01]  /*23430*/  ISETP.LT.AND P5, PT, R29, UR8, !P1 ;  /* 0x000000081d007c0c */ /* 0x000fe2000cfa1270 */
[----:B------:R-:W-:-:S02]  /*23440*/  VIADD R24, R10, 0xb ;  /* 0x0000000b0a187836 */ /* 0x000fc40000000000 */
[----:B------:R4:W-:Y:S01]  /*23450*/  @P3 STG.E.U8 desc[UR32][R4.64], R23 ;  /* 0x0000001704003986 */ /* 0x0009e2000c101120 */
[----:B0-----:R-:W-:Y:S02]  /*23460*/  SHF.R.S32.HI R20, RZ, 0x1f, R22 ;  /* 0x0000001fff147819 */ /* 0x001fe40000011416 */
[C---:B------:R-:W-:Y:S02]  /*23470*/  IADD3 R6, P4, R22.reuse, R16, RZ ;  /* 0x0000001016067210 */ /* 0x040fe40007f9e0ff */
[----:B----4-:R-:W-:-:S03]  /*23480*/  IADD3 R4, P3, R22, R0, RZ ;  /* 0x0000000016047210 */ /* 0x010fc60007f7e0ff */
[C---:B------:R-:W-:Y:S01]  /*23490*/  IMAD.X R7, R20.reuse, 0x1, R26, P4 ;  /* 0x0000000114077824 */ /* 0x040fe200020e061a */
[----:B------:R-:W-:Y:S01]  /*234a0*/  ISETP.LT.AND P4, PT, R9, UR8, !P1 ;  /* 0x0000000809007c0c */ /* 0x000fe2000cf81270 */
[----:B------:R-:W-:Y:S01]  /*234b0*/  IMAD.X R5, R20, 0x1, R3, P3 ;  /* 0x0000000114057824 */ /* 0x000fe200018e0603 */
[----:B------:R-:W4:Y:S01]  /*234c0*/  LDL.LU R9, [R1+0xdf8] ;  /* 0x000df80001097983 */ /* 0x000f220000300800 */
[----:B------:R-:W-:-:S03]  /*234d0*/  ISETP.GE.AND P3, PT, R24, UR9, PT ;  /* 0x0000000918007c0c */ /* 0x000fc6000bf66270 */
[----:B------:R-:W4:Y:S01]  /*234e0*/  LDL.LU R24, [R1+0xde4] ;  /* 0x000de40001187983 */ /* 0x000f220000300800 */
[----:B-1----:R-:W-:Y:S01]  /*234f0*/  PRMT R27, R12, 0x7770, RZ ;  /* 0x000077700c1b7816 */ /* 0x002fe200000000ff */
[----:B------:R-:W-:Y:S02]  /*23500*/  VIADD R23, R10, 0xc ;  /* 0x0000000c0a177836 */ /* 0x000fe40000000000 */
[----:B------:R-:W4:Y:S01]  /*23510*/  LDL.LU R10, [R1+0xdf4] ;  /* 0x000df400010a7983 */ /* 0x000f220000300800 */
[C---:B--2---:R-:W-:Y:S02]  /*23520*/  PRMT R21, R8.reuse, 0x7770, RZ ;  /* 0x0000777008157816 */ /* 0x044fe400000000ff */
[----:B------:R-:W-:-:S03]  /*23530*/  PRMT R25, R8, 0x7771, RZ ;  /* 0x0000777108197816 */ /* 0x000fc600000000ff */
[----:B------:R0:W-:Y:S04]  /*23540*/  @P6 STG.E.U8 desc[UR32][R6.64], R21 ;  /* 0x0000001506006986 */ /* 0x0001e8000c101120 */
[----:B------:R1:W-:Y:S01]  /*23550*/  @P5 STG.E.U8 desc[UR32][R4.64], R25 ;  /* 0x0000001904005986 */ /* 0x0003e2000c101120 */
[----:B0-----:R-:W-:Y:S02]  /*23560*/  IADD3 R6, P6, R22, R19, RZ ;  /* 0x0000001316067210 */ /* 0x001fe40007fde0ff */
[----:B------:R-:W-:Y:S02]  /*23570*/  PRMT R21, R8, 0x7772, RZ ;  /* 0x0000777208157816 */ /* 0x000fe400000000ff */
[----:B-1----:R-:W-:Y:S01]  /*23580*/  IADD3 R4, P5, R22, R17, RZ ;  /* 0x0000001116047210 */ /* 0x002fe20007fbe0ff */
[----:B------:R-:W-:Y:S01]  /*23590*/  IMAD.X R7, R20, 0x1, R18, P6 ;  /* 0x0000000114077824 */ /* 0x000fe200030e0612 */
[----:B---3--:R-:W-:Y:S01]  /*235a0*/  ISETP.LT.AND P1, PT, R28, UR8, !P1 ;  /* 0x000000081c007c0c */ /* 0x008fe2000cf21270 */
[----:B------:R-:W-:Y:S01]  /*235b0*/  VIADD R22, R22, UR6 ;  /* 0x0000000616167c36 */ /* 0x000fe20008000000 */
[----:B------:R-:W-:Y:S01]  /*235c0*/  ISETP.LT.AND P6, PT, R11, UR8, !P0 ;  /* 0x000000080b007c0c */ /* 0x000fe2000c7c1270 */
[----:B------:R-:W-:Y:S01]  /*235d0*/  IMAD.X R5, R20, 0x1, R2, P5 ;  /* 0x0000000114057824 */ /* 0x000fe200028e0602 */
[----:B------:R-:W-:Y:S01]  /*235e0*/  PRMT R20, R8, 0x7773, RZ ;  /* 0x0000777308147816 */ /* 0x000fe200000000ff */
[----:B------:R0:W-:Y:S01]  /*235f0*/  @P4 STG.E.U8 desc[UR32][R6.64], R21 ;  /* 0x0000001506004986 */ /* 0x0001e2000c101120 */
[----:B------:R-:W-:-:S02]  /*23600*/  SHF.R.S32.HI R8, RZ, 0x1f, R22 ;  /* 0x0000001fff087819 */ /* 0x000fc40000011416 */
[----:B0-----:R-:W-:-:S05]  /*23610*/  IADD3 R6, P5, R22, R16, RZ ;  /* 0x0000001016067210 */ /* 0x001fca0007fbe0ff */
[----:B------:R-:W-:Y:S01]  /*23620*/  @P1 STG.E.U8 desc[UR32][R4.64], R20 ;  /* 0x0000001404001986 */ /* 0x000fe2000c101120 */
[----:B------:R-:W-:-:S05]  /*23630*/  IMAD.X R7, R8, 0x1, R26, P5 ;  /* 0x0000000108077824 */ /* 0x000fca00028e061a */
[----:B------:R0:W-:Y:S04]  /*23640*/  @P6 STG.E.U8 desc[UR32][R6.64], R27 ;  /* 0x0000001b06006986 */ /* 0x0001e8000c101120 */
[----:B0-----:R-:W2:Y:S01]  /*23650*/  LDL.LU R27, [R1+0xdb8] ;  /* 0x000db800011b7983 */ /* 0x001ea20000300800 */
[----:B------:R-:W-:Y:S02]  /*23660*/  ISETP.LT.AND P4, PT, R29, UR8, !P0 ;  /* 0x000000081d007c0c */ /* 0x000fe4000c781270 */
[----:B------:R-:W-:Y:S02]  /*23670*/  IADD3 R4, P5, R22, R0, RZ ;  /* 0x0000000016047210 */ /* 0x000fe40007fbe0ff */
[----:B----4-:R-:W-:Y:S02]  /*23680*/  ISETP.LT.AND P1, PT, R24, UR8, !P0 ;  /* 0x0000000818007c0c */ /* 0x010fe4000c721270 */
[----:B------:R-:W-:Y:S01]  /*23690*/  IADD3 R6, P6, R22, R19, RZ ;  /* 0x0000001316067210 */ /* 0x000fe20007fde0ff */
[----:B------:R-:W-:Y:S01]  /*236a0*/  IMAD.X R5, R8, 0x1, R3, P5 ;  /* 0x0000000108057824 */ /* 0x000fe200028e0603 */
[----:B------:R-:W-:-:S02]  /*236b0*/  PRMT R25, R12, 0x7771, RZ ;  /* 0x000077710c197816 */ /* 0x000fc400000000ff */
[----:B------:R-:W-:Y:S01]  /*236c0*/  ISETP.LT.AND P0, PT, R28, UR8, !P0 ;  /* 0x000000081c007c0c */ /* 0x000fe2000c701270 */
[----:B------:R-:W-:Y:S01]  /*236d0*/  IMAD.X R7, R8, 0x1, R18, P6 ;  /* 0x0000000108077824 */ /* 0x000fe200030e0612 */
[C---:B------:R-:W-:Y:S01]  /*236e0*/  PRMT R21, R12.reuse, 0x7772, RZ ;  /* 0x000077720c157816 */ /* 0x040fe200000000ff */
[----:B------:R0:W-:Y:S01]  /*236f0*/  @P4 STG.E.U8 desc[UR32][R4.64], R25 ;  /* 0x0000001904004986 */ /* 0x0001e2000c101120 */
[----:B------:R-:W-:Y:S02]  /*23700*/  ISETP.LT.AND P4, PT, R11, UR8, !P2 ;  /* 0x000000080b007c0c */ /* 0x000fe4000d781270 */
[----:B------:R-:W-:Y:S01]  /*23710*/  ISETP.GE.AND P5, PT, R23, UR9, PT ;  /* 0x0000000917007c0c */ /* 0x000fe2000bfa6270 */
[----:B------:R1:W-:Y:S01]  /*23720*/  @P1 STG.E.U8 desc[UR32][R6.64], R21 ;  /* 0x0000001506001986 */ /* 0x0003e2000c101120 */
[----:B------:R-:W-:Y:S02]  /*23730*/  PRMT R23, R12, 0x7773, RZ ;  /* 0x000077730c177816 */ /* 0x000fe400000000ff */
[C---:B0-----:R-:W-:Y:S01]  /*23740*/  IADD3 R4, P6, R22.reuse, R17, RZ ;  /* 0x0000001116047210 */ /* 0x041fe20007fde0ff */
[----:B------:R-:W-:-:S04]  /*23750*/  VIADD R22, R22, UR6 ;  /* 0x0000000616167c36 */ /* 0x000fc80008000000 */
[----:B------:R-:W-:Y:S01]  /*23760*/  IMAD.X R5, R8, 0x1, R2, P6 ;  /* 0x0000000108057824 */ /* 0x000fe200030e0602 */
[----:B------:R-:W-:Y:S02]  /*23770*/  SHF.R.S32.HI R8, RZ, 0x1f, R22 ;  /* 0x0000001fff087819 */ /* 0x000fe40000011416 */
[----:B-1----:R-:W-:Y:S02]  /*23780*/  IADD3 R6, P6, R22, R16, RZ ;  /* 0x0000001016067210 */ /* 0x002fe40007fde0ff */
[----:B------:R-:W-:Y:S01]  /*23790*/  ISETP.LT.AND P1, PT, R29, UR8, !P2 ;  /* 0x000000081d007c0c */ /* 0x000fe2000d721270 */
[----:B------:R0:W-:Y:S01]  /*237a0*/  @P0 STG.E.U8 desc[UR32][R4.64], R23 ;  /* 0x0000001704000986 */ /* 0x0001e2000c101120 */
[C---:B------:R-:W-:Y:S01]  /*237b0*/  PRMT R25, R9.reuse, 0x7770, RZ ;  /* 0x0000777009197816 */ /* 0x040fe200000000ff */
[----:B------:R-:W-:Y:S01]  /*237c0*/  IMAD.X R7, R8, 0x1, R26, P6 ;  /* 0x0000000108077824 */ /* 0x000fe200030e061a */
[----:B------:R-:W-:Y:S02]  /*237d0*/  ISETP.LT.AND P6, PT, R24, UR8, !P2 ;  /* 0x0000000818007c0c */ /* 0x000fe4000d7c1270 */
[----:B------:R-:W-:-:S02]  /*237e0*/  PRMT R21, R9, 0x7771, RZ ;  /* 0x0000777109157816 */ /* 0x000fc400000000ff */
[----:B------:R1:W-:Y:S01]  /*237f0*/  @P4 STG.E.U8 desc[UR32][R6.64], R25 ;  /* 0x0000001906004986 */ /* 0x0003e2000c101120 */
[----:B0-----:R-:W-:Y:S02]  /*23800*/  IADD3 R4, P0, R22, R0, RZ ;  /* 0x0000000016047210 */ /* 0x001fe40007f1e0ff */
[----:B------:R-:W-:-:S03]  /*23810*/  ISETP.LT.AND P2, PT, R28, UR8, !P2 ;  /* 0x000000081c007c0c */ /* 0x000fc6000d741270 */
[----:B------:R-:W-:Y:S01]  /*23820*/  IMAD.X R5, R8, 0x1, R3, P0 ;  /* 0x0000000108057824 */ /* 0x000fe200000e0603 */
[----:B-1----:R-:W-:Y:S02]  /*23830*/  IADD3 R6, P4, R22, R19, RZ ;  /* 0x0000001316067210 */ /* 0x002fe40007f9e0ff */
[----:B------:R-:W-:Y:S02]  /*23840*/  PRMT R23, R9, 0x7772, RZ ;  /* 0x0000777209177816 */ /* 0x000fe400000000ff */
[----:B------:R0:W-:Y:S01]  /*23850*/  @P1 STG.E.U8 desc[UR32][R4.64], R21 ;  /* 0x0000001504001986 */ /* 0x0001e2000c101120 */
[----:B------:R-:W-:Y:S01]  /*23860*/  IMAD.X R7, R8, 0x1, R18, P4 ;  /* 0x0000000108077824 */ /* 0x000fe200020e0612 */
[----:B------:R-:W-:Y:S02]  /*23870*/  ISETP.LT.AND P1, PT, R11, UR8, !P3 ;  /* 0x000000080b007c0c */ /* 0x000fe4000df21270 */
[----:B------:R-:W-:Y:S02]  /*23880*/  PRMT R9, R9, 0x7773, RZ ;  /* 0x0000777309097816 */ /* 0x000fe400000000ff */
[----:B------:R1:W-:Y:S01]  /*23890*/  @P6 STG.E.U8 desc[UR32][R6.64], R23 ;  /* 0x0000001706006986 */ /* 0x0003e2000c101120 */
[----:B0-----:R-:W-:-:S05]  /*238a0*/  IADD3 R4, P4, R22, R17, RZ ;  /* 0x0000001116047210 */ /* 0x001fca0007f9e0ff */
[----:B------:R-:W-:Y:S01]  /*238b0*/  IMAD.X R5, R8, 0x1, R2, P4 ;  /* 0x0000000108057824 */ /* 0x000fe200020e0602 */
[----:B------:R-:W-:-:S04]  /*238c0*/  ISETP.LT.AND P4, PT, R29, UR8, !P3 ;  /* 0x000000081d007c0c */ /* 0x000fc8000df81270 */
[----:B------:R0:W-:Y:S01]  /*238d0*/  @P2 STG.E.U8 desc[UR32][R4.64], R9 ;  /* 0x0000000904002986 */ /* 0x0001e2000c101120 */
[C---:B------:R-:W-:Y:S02]  /*238e0*/  PRMT R21, R13.reuse, 0x7770, RZ ;  /* 0x000077700d157816 */ /* 0x040fe400000000ff */
[----:B------:R-:W-:Y:S02]  /*238f0*/  ISETP.LT.AND P2, PT, R24, UR8, !P3 ;  /* 0x0000000818007c0c */ /* 0x000fe4000df41270 */
[C---:B------:R-:W-:Y:S02]  /*23900*/  PRMT R25, R13.reuse, 0x7771, RZ ;  /* 0x000077710d197816 */ /* 0x040fe400000000ff */
[----:B------:R-:W-:Y:S02]  /*23910*/  ISETP.LT.AND P3, PT, R28, UR8, !P3 ;  /* 0x000000081c007c0c */ /* 0x000fe4000df61270 */
[----:B-1----:R-:W-:Y:S01]  /*23920*/  PRMT R23, R13, 0x7772, RZ ;  /* 0x000077720d177816 */ /* 0x002fe200000000ff */
[----:B--2---:R-:W-:-:S05]  /*23930*/  VIADD R12, R27, 0xd ;  /* 0x0000000d1b0c7836 */ /* 0x004fca0000000000 */
[----:B------:R-:W-:Y:S01]  /*23940*/  ISETP.GE.AND P0, PT, R12, UR9, PT ;  /* 0x000000090c007c0c */ /* 0x000fe2000bf06270 */
[----:B------:R-:W-:-:S05]  /*23950*/  VIADD R12, R22, UR6 ;  /* 0x00000006160c7c36 */ /* 0x000fca0008000000 */
[----:B------:R-:W-:Y:S02]  /*23960*/  SHF.R.S32.HI R20, RZ, 0x1f, R12 ;  /* 0x0000001fff147819 */ /* 0x000fe4000001140c */
[----:B------:R-:W-:-:S05]  /*23970*/  IADD3 R6, P6, R12, R16, RZ ;  /* 0x000000100c067210 */ /* 0x000fca0007fde0ff */
[----:B------:R-:W-:Y:S01]  /*23980*/  IMAD.X R7, R20, 0x1, R26, P6 ;  /* 0x0000000114077824 */ /* 0x000fe200030e061a */
[----:B0-----:R-:W-:-:S05]  /*23990*/  IADD3 R4, P6, R12, R0, RZ ;  /* 0x000000000c047210 */ /* 0x001fca0007fde0ff */
[----:B------:R-:W-:Y:S01]  /*239a0*/  IMAD.X R5, R20, 0x1, R3, P6 ;  /* 0x0000000114057824 */ /* 0x000fe200030e0603 */
[----:B------:R0:W-:Y:S04]  /*239b0*/  @P1 STG.E.U8 desc[UR32][R6.64], R21 ;  /* 0x0000001506001986 */ /* 0x0001e8000c101120 */
[----:B------:R1:W-:Y:S01]  /*239c0*/  @P4 STG.E.U8 desc[UR32][R4.64], R25 ;  /* 0x0000001904004986 */ /* 0x0003e2000c101120 */
[C---:B0-----:R-:W-:Y:S02]  /*239d0*/  IADD3 R6, P6, R12.reuse, R19, RZ ;  /* 0x000000130c067210 */ /* 0x041fe40007fde0ff */
[----:B-1----:R-:W-:-:S03]  /*239e0*/  IADD3 R4, P4, R12, R17, RZ ;  /* 0x000000110c047210 */ /* 0x002fc60007f9e0ff */
[----:B------:R-:W-:Y:S02]  /*239f0*/  IMAD.X R7, R20, 0x1, R18, P6 ;  /* 0x0000000114077824 */ /* 0x000fe400030e0612 */
[----:B------:R-:W-:Y:S01]  /*23a00*/  VIADD R12, R12, UR6 ;  /* 0x000000060c0c7c36 */ /* 0x000fe20008000000 */
[----:B------:R-:W-:Y:S01]  /*23a10*/  ISETP.LT.AND P6, PT, R11, UR8, !P5 ;  /* 0x000000080b007c0c */ /* 0x000fe2000efc1270 */
[----:B------:R-:W-:Y:S01]  /*23a20*/  IMAD.X R5, R20, 0x1, R2, P4 ;  /* 0x0000000114057824 */ /* 0x000fe200020e0602 */
[----:B------:R-:W-:Y:S01]  /*23a30*/  PRMT R21, R13, 0x7773, RZ ;  /* 0x000077730d157816 */ /* 0x000fe200000000ff */
[----:B------:R0:W-:Y:S01]  /*23a40*/  @P2 STG.E.U8 desc[UR32][R6.64], R23 ;  /* 0x0000001706002986 */ /* 0x0001e2000c101120 */
[----:B------:R-:W-:-:S03]  /*23a50*/  SHF.R.S32.HI R9, RZ, 0x1f, R12 ;  /* 0x0000001fff097819 */ /* 0x000fc6000001140c */
[----:B------:R1:W-:Y:S01]  /*23a60*/  @P3 STG.E.U8 desc[UR32][R4.64], R21 ;  /* 0x0000001504003986 */ /* 0x0003e2000c101120 */
[----:B------:R-:W-:Y:S02]  /*23a70*/  ISETP.LT.AND P3, PT, R29, UR8, !P5 ;  /* 0x000000081d007c0c */ /* 0x000fe4000ef61270 */
[----:B------:R-:W-:Y:S02]  /*23a80*/  PRMT R13, R10, 0x7770, RZ ;  /* 0x000077700a0d7816 */ /* 0x000fe400000000ff */
[C---:B0-----:R-:W-:Y:S02]  /*23a90*/  IADD3 R6, P2, R12.reuse, R16, RZ ;  /* 0x000000100c067210 */ /* 0x041fe40007f5e0ff */
[----:B-1----:R-:W-:-:S03]  /*23aa0*/  IADD3 R4, P4, R12, R0, RZ ;  /* 0x000000000c047210 */ /* 0x002fc60007f9e0ff */
[C---:B------:R-:W-:Y:S01]  /*23ab0*/  IMAD.X R7, R9.reuse, 0x1, R26, P2 ;  /* 0x0000000109077824 */ /* 0x040fe200010e061a */
[----:B------:R-:W-:Y:S02]  /*23ac0*/  ISETP.LT.AND P2, PT, R24, UR8, !P5 ;  /* 0x0000000818007c0c */ /* 0x000fe4000ef41270 */
[----:B------:R-:W-:Y:S01]  /*23ad0*/  PRMT R23, R10, 0x7771, RZ ;  /* 0x000077710a177816 */ /* 0x000fe200000000ff */
[----:B------:R-:W-:Y:S01]  /*23ae0*/  IMAD.X R5, R9, 0x1, R3, P4 ;  /* 0x0000000109057824 */ /* 0x000fe200020e0603 */
[----:B------:R0:W-:Y:S01]  /*23af0*/  @P6 STG.E.U8 desc[UR32][R6.64], R13 ;  /* 0x0000000d06006986 */ /* 0x0001e2000c101120 */
[----:B------:R-:W-:Y:S02]  /*23b00*/  ISETP.LT.AND P5, PT, R28, UR8, !P5 ;  /* 0x000000081c007c0c */ /* 0x000fe4000efa1270 */
[----:B------:R-:W-:Y:S01]  /*23b10*/  PRMT R21, R10, 0x7772, RZ ;  /* 0x000077720a157816 */ /* 0x000fe200000000ff */
[----:B------:R1:W-:Y:S01]  /*23b20*/  @P3 STG.E.U8 desc[UR32][R4.64], R23 ;  /* 0x0000001704003986 */ /* 0x0003e2000c101120 */
[----:B0-----:R-:W-:-:S05]  /*23b30*/  IADD3 R6, P6, R12, R19, RZ ;  /* 0x000000130c067210 */ /* 0x001fca0007fde0ff */
[----:B------:R-:W-:Y:S01]  /*23b40*/  IMAD.X R7, R9, 0x1, R18, P6 ;  /* 0x0000000109077824 */ /* 0x000fe200030e0612 */
[C---:B-1----:R-:W-:Y:S01]  /*23b50*/  IADD3 R4, P6, R12.reuse, R17, RZ ;  /* 0x000000110c047210 */ /* 0x042fe20007fde0ff */
[----:B------:R-:W-:Y:S01]  /*23b60*/  VIADD R12, R12, UR6 ;  /* 0x000000060c0c7c36 */ /* 0x000fe20008000000 */
[----:B------:R-:W-:Y:S02]  /*23b70*/  ISETP.LT.AND P3, PT, R11, UR8, !P0 ;  /* 0x000000080b007c0c */ /* 0x000fe4000c761270 */
[----:B------:R0:W-:Y:S01]  /*23b80*/  @P2 STG.E.U8 desc[UR32][R6.64], R21 ;  /* 0x0000001506002986 */ /* 0x0001e2000c101120 */
[----:B------:R-:W-:Y:S01]  /*23b90*/  IMAD.X R5, R9, 0x1, R2, P6 ;  /* 0x0000000109057824 */ /* 0x000fe200030e0602 */
[----:B------:R-:W-:Y:S02]  /*23ba0*/  PRMT R13, R10, 0x7773, RZ ;  /* 0x000077730a0d7816 */ /* 0x000fe400000000ff */
[----:B------:R-:W-:Y:S01]  /*23bb0*/  SHF.R.S32.HI R9, RZ, 0x1f, R12 ;  /* 0x0000001fff097819 */ /* 0x000fe2000001140c */
[----:B------:R-:W-:Y:S01]  /*23bc0*/  VIADD R8, R27, 0xe ;  /* 0x0000000e1b087836 */ /* 0x000fe20000000000 */
[----:B------:R-:W-:Y:S01]  /*23bd0*/  ISETP.LT.AND P2, PT, R29, UR8, !P0 ;  /* 0x000000081d007c0c */ /* 0x000fe2000c741270 */
[----:B------:R1:W-:Y:S01]  /*23be0*/  @P5 STG.E.U8 desc[UR32][R4.64], R13 ;  /* 0x0000000d04005986 */ /* 0x0003e2000c101120 */
[----:B0-----:R-:W-:-:S02]  /*23bf0*/  IADD3 R6, P6, R12, R16, RZ ;  /* 0x000000100c067210 */ /* 0x001fc40007fde0ff */
[----:B------:R-:W-:-:S03]  /*23c00*/  PRMT R21, R14, 0x7770, RZ ;  /* 0x000077700e157816 */ /* 0x000fc600000000ff */
[----:B------:R-:W-:Y:S01]  /*23c10*/  IMAD.X R7, R9, 0x1, R26, P6 ;  /* 0x0000000109077824 */ /* 0x000fe200030e061a */
[----:B------:R-:W-:Y:S02]  /*23c20*/  ISETP.GE.AND P1, PT, R8, UR9, PT ;  /* 0x0000000908007c0c */ /* 0x000fe4000bf26270 */
[----:B-1----:R-:W-:Y:S01]  /*23c30*/  IADD3 R4, P5, R12, R0, RZ ;  /* 0x000000000c047210 */ /* 0x002fe20007fbe0ff */
[----:B------:R-:W-:Y:S01]  /*23c40*/  VIADD R8, R27, 0xf ;  /* 0x0000000f1b087836 */ /* 0x000fe20000000000 */
[----:B------:R0:W-:Y:S01]  /*23c50*/  @P3 STG.E.U8 desc[UR32][R6.64], R21 ;  /* 0x0000001506003986 */ /* 0x0001e2000c101120 */
[----:B------:R-:W-:Y:S02]  /*23c60*/  PRMT R23, R14, 0x7771, RZ ;  /* 0x000077710e177816 */ /* 0x000fe400000000ff */
[----:B------:R-:W-:Y:S01]  /*23c70*/  IMAD.X R5, R9, 0x1, R3, P5 ;  /* 0x0000000109057824 */ /* 0x000fe200028e0603 */
[----:B------:R-:W-:Y:S02]  /*23c80*/  ISETP.GE.AND P4, PT, R8, UR9, PT ;  /* 0x0000000908007c0c */ /* 0x000fe4000bf86270 */
[----:B0-----:R-:W-:-:S02]  /*23c90*/  IADD3 R6, P3, R12, R19, RZ ;  /* 0x000000130c067210 */ /* 0x001fc40007f7e0ff */
[----:B------:R0:W-:Y:S01]  /*23ca0*/  @P2 STG.E.U8 desc[UR32][R4.64], R23 ;  /* 0x0000001704002986 */ /* 0x0001e2000c101120 */
[----:B------:R-:W-:Y:S02]  /*23cb0*/  ISETP.LT.AND P2, PT, R11, UR8, !P4 ;  /* 0x000000080b007c0c */ /* 0x000fe4000e741270 */
[----:B------:R-:W-:Y:S01]  /*23cc0*/  IMAD.X R7, R9, 0x1, R18, P3 ;  /* 0x0000000109077824 */ /* 0x000fe200018e0612 */
[----:B------:R-:W-:Y:S02]  /*23cd0*/  ISETP.LT.AND P3, PT, R11, UR8, !P1 ;  /* 0x000000080b007c0c */ /* 0x000fe4000cf61270 */
[----:B------:R-:W2:Y:S01]  /*23ce0*/  LDL.LU R11, [R1+0xdf0] ;  /* 0x000df000010b7983 */ /* 0x000ea20000300800 */
[----:B------:R-:W-:Y:S02]  /*23cf0*/  ISETP.LT.AND P6, PT, R24, UR8, !P0 ;  /* 0x0000000818007c0c */ /* 0x000fe4000c7c1270 */
[----:B------:R-:W-:Y:S02]  /*23d00*/  ISETP.LT.AND P0, PT, R28, UR8, !P0 ;  /* 0x000000081c007c0c */ /* 0x000fe4000c701270 */
[C---:B0-----:R-:W-:Y:S01]  /*23d10*/  IADD3 R4, P5, R12.reuse, R17, RZ ;  /* 0x000000110c047210 */ /* 0x041fe20007fbe0ff */
[----:B------:R-:W-:Y:S01]  /*23d20*/  VIADD R8, R12, UR6 ;  /* 0x000000060c087c36 */ /* 0x000fe20008000000 */
[----:B------:R-:W-:-:S02]  /*23d30*/  PRMT R13, R14, 0x7772, RZ ;  /* 0x000077720e0d7816 */ /* 0x000fc400000000ff */
[----:B------:R-:W-:Y:S01]  /*23d40*/  PRMT R21, R14, 0x7773, RZ ;  /* 0x000077730e157816 */ /* 0x000fe200000000ff */
[----:B------:R-:W-:Y:S01]  /*23d50*/  IMAD.X R5, R9, 0x1, R2, P5 ;  /* 0x0000000109057824 */ /* 0x000fe200028e0602 */
[----:B------:R-:W-:Y:S02]  /*23d60*/  ISETP.LT.AND P5, PT, R29, UR8, !P1 ;  /* 0x000000081d007c0c */ /* 0x000fe4000cfa1270 */
[----:B------:R-:W-:Y:S01]  /*23d70*/  SHF.R.S32.HI R9, RZ, 0x1f, R8 ;  /* 0x0000001fff097819 */ /* 0x000fe20000011408 */
[----:B------:R0:W-:Y:S04]  /*23d80*/  @P6 STG.E.U8 desc[UR32][R6.64], R13 ;  /* 0x0000000d06006986 */ /* 0x0001e8000c101120 */
[----:B------:R1:W-:Y:S01]  /*23d90*/  @P0 STG.E.U8 desc[UR32][R4.64], R21 ;  /* 0x0000001504000986 */ /* 0x0003e2000c101120 */
[----:B0-----:R-:W-:-:S02]  /*23da0*/  IADD3 R6, P6, R8, R16, RZ ;  /* 0x0000001008067210 */ /* 0x001fc40007fde0ff */
[----:B-1----:R-:W-:-:S03]  /*23db0*/  IADD3 R4, P0, R8, R0, RZ ;  /* 0x0000000008047210 */ /* 0x002fc60007f1e0ff */
[C---:B------:R-:W-:Y:S02]  /*23dc0*/  IMAD.X R7, R9.reuse, 0x1, R26, P6 ;  /* 0x0000000109077824 */ /* 0x040fe400030e061a */
[C---:B------:R-:W-:Y:S02]  /*23dd0*/  VIADD R10, R8.reuse, UR6 ;  /* 0x00000006080a7c36 */ /* 0x040fe40008000000 */
[----:B------:R-:W-:Y:S01]  /*23de0*/  IMAD.X R5, R9, 0x1, R3, P0 ;  /* 0x0000000109057824 */ /* 0x000fe200000e0603 */
[----:B------:R-:W-:Y:S02]  /*23df0*/  IADD3 R12, P0, R8, R19, RZ ;  /* 0x00000013080c7210 */ /* 0x000fe40007f1e0ff */
[----:B------:R-:W-:Y:S02]  /*23e00*/  ISETP.LT.AND P6, PT, R29, UR8, !P4 ;  /* 0x000000081d007c0c */ /* 0x000fe4000e7c1270 */
[----:B------:R-:W-:Y:S01]  /*23e10*/  SHF.R.S32.HI R29, RZ, 0x1f, R10 ;  /* 0x0000001fff1d7819 */ /* 0x000fe2000001140a */
[----:B------:R-:W-:Y:S01]  /*23e20*/  IMAD.X R13, R9, 0x1, R18, P0 ;  /* 0x00000001090d7824 */ /* 0x000fe200000e0612 */
[----:B------:R-:W-:-:S05]  /*23e30*/  IADD3 R22, P0, R10, R0, RZ ;  /* 0x000000000a167210 */ /* 0x000fca0007f1e0ff */
[----:B------:R-:W-:Y:S01]  /*23e40*/  IMAD.X R23, R29, 0x1, R3, P0 ;  /* 0x000000011d177824 */ /* 0x000fe200000e0603 */
[----:B------:R-:W-:Y:S02]  /*23e50*/  ISETP.LT.AND P0, PT, R24, UR8, !P4 ;  /* 0x0000000818007c0c */ /* 0x000fe4000e701270 */
[----:B------:R-:W-:Y:S02]  /*23e60*/  ISETP.LT.AND P4, PT, R28, UR8, !P4 ;  /* 0x000000081c007c0c */ /* 0x000fe4000e781270 */
[C---:B--2---:R-:W-:Y:S02]  /*23e70*/  PRMT R27, R11.reuse, 0x7770, RZ ;  /* 0x000077700b1b7816 */ /* 0x044fe400000000ff */
[----:B------:R-:W-:-:S03]  /*23e80*/  PRMT R25, R11, 0x7771, RZ ;  /* 0x000077710b197816 */ /* 0x000fc600000000ff */
[----:B------:R0:W-:Y:S01]  /*23e90*/  @P3 STG.E.U8 desc[UR32][R6.64], R27 ;  /* 0x0000001b06003986 */ /* 0x0001e2000c101120 */
[----:B------:R-:W-:-:S03]  /*23ea0*/  IADD3 R8, P3, R8, R17, RZ ;  /* 0x0000001108087210 */ /* 0x000fc60007f7e0ff */
[----:B------:R1:W-:Y:S01]  /*23eb0*/  @P5 STG.E.U8 desc[UR32][R4.64], R25 ;  /* 0x0000001904005986 */ /* 0x0003e2000c101120 */
[----:B------:R-:W-:Y:S01]  /*23ec0*/  IADD3 R20, P5, R10, R16, RZ ;  /* 0x000000100a147210 */ /* 0x000fe20007fbe0ff */
[----:B------:R-:W-:Y:S01]  /*23ed0*/  IMAD.X R9, R9, 0x1, R2, P3 ;  /* 0x0000000109097824 */ /* 0x000fe200018e0602 */
[----:B------:R-:W-:Y:S02]  /*23ee0*/  ISETP.LT.AND P3, PT, R24, UR8, !P1 ;  /* 0x0000000818007c0c */ /* 0x000fe4000cf61270 */
[----:B------:R-:W-:Y:S01]  /*23ef0*/  ISETP.LT.AND P1, PT, R28, UR8, !P1 ;  /* 0x000000081c007c0c */ /* 0x000fe2000cf21270 */
[----:B------:R-:W-:Y:S01]  /*23f00*/  IMAD.X R21, R29, 0x1, R26, P5 ;  /* 0x000000011d157824 */ /* 0x000fe200028e061a */
[C---:B0-----:R-:W-:Y:S02]  /*23f10*/  IADD3 R6, P5, R10.reuse, R19, RZ ;  /* 0x000000130a067210 */ /* 0x041fe40007fbe0ff */
[C---:B------:R-:W-:Y:S02]  /*23f20*/  PRMT R3, R11.reuse, 0x7773, RZ ;  /* 0x000077730b037816 */ /* 0x040fe400000000ff */
[----:B------:R-:W-:Y:S01]  /*23f30*/  PRMT R11, R11, 0x7772, RZ ;  /* 0x000077720b0b7816 */ /* 0x000fe200000000ff */
[----:B------:R-:W-:Y:S01]  /*23f40*/  IMAD.X R7, R29, 0x1, R18, P5 ;  /* 0x000000011d077824 */ /* 0x000fe200028e0612 */
[----:B-1----:R-:W-:-:S02]  /*23f50*/  IADD3 R4, P5, R10, R17, RZ ;  /* 0x000000110a047210 */ /* 0x002fc40007fbe0ff */
[C---:B------:R-:W-:Y:S02]  /*23f60*/  PRMT R17, R15.reuse, 0x7773, RZ ;  /* 0x000077730f117816 */ /* 0x040fe400000000ff */
[C---:B------:R-:W-:Y:S02]  /*23f70*/  PRMT R19, R15.reuse, 0x7772, RZ ;  /* 0x000077720f137816 */ /* 0x040fe400000000ff */
[C---:B------:R-:W-:Y:S02]  /*23f80*/  PRMT R25, R15.reuse, 0x7771, RZ ;  /* 0x000077710f197816 */ /* 0x040fe400000000ff */
[----:B------:R-:W-:Y:S01]  /*23f90*/  PRMT R15, R15, 0x7770, RZ ;  /* 0x000077700f0f7816 */ /* 0x000fe200000000ff */
[----:B------:R0:W-:Y:S04]  /*23fa0*/  @P3 STG.E.U8 desc[UR32][R12.64], R11 ;  /* 0x0000000b0c003986 */ /* 0x0001e8000c101120 */
[----:B------:R0:W-:Y:S04]  /*23fb0*/  @P1 STG.E.U8 desc[UR32][R8.64], R3 ;  /* 0x0000000308001986 */ /* 0x0001e8000c101120 */
[----:B------:R0:W-:Y:S04]  /*23fc0*/  @P2 STG.E.U8 desc[UR32][R20.64], R15 ;  /* 0x0000000f14002986 */ /* 0x0001e8000c101120 */
[----:B------:R0:W-:Y:S01]  /*23fd0*/  @P6 STG.E.U8 desc[UR32][R22.64], R25 ;  /* 0x0000001916006986 */ /* 0x0001e2000c101120 */
[----:B------:R-:W-:-:S03]  /*23fe0*/  IMAD.X R5, R29, 0x1, R2, P5 ;  /* 0x000000011d057824 */ /* 0x000fc600028e0602 */
[----:B------:R0:W-:Y:S01]  /*23ff0*/  @P0 STG.E.U8 desc[UR32][R6.64], R19 ;  /* 0x0000001306000986 */ /* 0x0001e2000c101120 */
[----:B------:R-:W-:Y:S05]  /*24000*/  @!P4 EXIT ;  /* 0x000000000000c94d */ /* 0x000fea0003800000 */
[----:B------:R-:W-:Y:S01]  /*24010*/  STG.E.U8 desc[UR32][R4.64], R17 ;  /* 0x0000001104007986 */ /* 0x000fe2000c101120 */
[----:B------:R-:W-:Y:S05]  /*24020*/  EXIT ;  /* 0x000000000000794d */ /* 0x000fea0003800000 */
.L_x_3:
[----:B------:R-:W-:-:S00]  /*24030*/  BRA `(.L_x_3) ;  /* 0xfffffffc00fc7947 */ /* 0x000fc0000383ffff */
[----:B------:R-:W-:-:S00]  /*24040*/  NOP ;  /* 0x0000000000007918 */ /* 0x000fc00000000000 */
        /* <DEDUP_REMOVED lines=11> */
.L_x_4:


//--------------------- .nv.shared.matmul_kernel  --------------------------
	.section	.nv.shared.matmul_kernel,"aw",@nobits
	.sectionflags	@""
	.align	16
	.zero		1024


//--------------------- .nv.shared.reserved.0     --------------------------
	.section	.nv.shared.reserved.0,"aw",@nobits
	.weak		__nv_reservedSMEM_offset_0_alias
	.size		__nv_reservedSMEM_offset_0_alias, 0, 0
	.other		__nv_reservedSMEM_offset_0_alias,@"STO_CUDA_RESERVED_SHARED STV_DEFAULT"
__nv_reservedSMEM_offset_0_alias:
	.zero		0


//--------------------- .nv.constant0.matmul_kernel --------------------------
	.section	.nv.constant0.matmul_kernel,"a",@progbits
	.sectionflags	@""
	.align	4
.nv.constant0.matmul_kernel:
	.zero		608


//--------------------- SYMBOLS --------------------------

	.type		.nv.reservedSmem.offset0,@object
	.size		.nv.reservedSmem.offset0,0x4
